// auto-generated by cutlass_sweep.gemm — config: {"arch": "sm_100", "cluster_m": 1, "cluster_n": 1, "dtype": "nvfp4", "dtype_b": "nvfp4", "layout": "nt", "stages": 0, "tile_k": 256, "tile_m": 128, "tile_n": 256}
#include "cutlass/cutlass.h"
#include "cutlass/gemm/collective/collective_builder.hpp"
#include "cutlass/gemm/device/gemm_universal_adapter.h"
#include "cutlass/gemm/kernel/gemm_universal.hpp"
#include "cutlass/epilogue/collective/collective_builder.hpp"

using ElemA = cutlass::nv_float4_t<cutlass::float_e2m1_t>;
using ElemB = cutlass::nv_float4_t<cutlass::float_e2m1_t>;
using ElemCD = cutlass::bfloat16_t;
using Acc  = float;
using TileShape    = cute::Shape<cute::_128, cute::_256, cute::_256>;
using ClusterShape = cute::Shape<cute::_1, cute::_1, cute::_1>;

using CollectiveEpilogue = typename cutlass::epilogue::collective::CollectiveBuilder<
    cutlass::arch::Sm100, cutlass::arch::OpClassTensorOp,
    TileShape, ClusterShape,
    cutlass::epilogue::collective::EpilogueTileAuto,
    Acc, Acc,
    ElemCD, cutlass::layout::RowMajor, 128 / cutlass::sizeof_bits<ElemCD>::value,
    ElemCD, cutlass::layout::RowMajor, 128 / cutlass::sizeof_bits<ElemCD>::value,
    cutlass::epilogue::collective::EpilogueScheduleAuto
  >::CollectiveOp;

using CollectiveMainloop = typename cutlass::gemm::collective::CollectiveBuilder<
    cutlass::arch::Sm100, cutlass::arch::OpClassBlockScaledTensorOp,
    ElemA, cutlass::layout::RowMajor, 32,
    ElemB, cutlass::layout::ColumnMajor, 32,
    Acc,
    TileShape, ClusterShape,
    cutlass::gemm::collective::StageCountAutoCarveout<static_cast<int>(sizeof(typename CollectiveEpilogue::SharedStorage))>,
    cutlass::gemm::collective::KernelScheduleAuto
  >::CollectiveOp;

using GemmKernel = cutlass::gemm::kernel::GemmUniversal<
    cute::Shape<int,int,int,int>,
    CollectiveMainloop,
    CollectiveEpilogue
>;
using Gemm = cutlass::gemm::device::GemmUniversalAdapter<GemmKernel>;

// Force the device kernel symbol into the cubin without needing a host main.
auto* _anchor = &cutlass::device_kernel<GemmKernel>;


// ===== COMPILED SASS (sm_100a) =====

	.target	sm_100a

	.elftype	@"ET_EXEC"


//--------------------- .note.nv.tkinfo           --------------------------
	.section	.note.nv.tkinfo,"",@"SHT_NOTE"
	.sectionflags	@"SHF_NOTE_NV_TKINFO"
	.tkinfo
        /*0018*/ 	.word	0x00000002
        /*0030*/ 	.string	""
        /*0030*/ 	.string	"ptxas"
        /*0030*/ 	.string	"Cuda compilation tools, release 13.0, V13.0.88"
        /*0030*/ 	.string	"Build cuda_13.0.r13.0/compiler.36424714_0"
        /*0030*/ 	.string	"-arch sm_100a -m 64 "



//--------------------- .note.nv.cuinfo           --------------------------
	.section	.note.nv.cuinfo,"",@"SHT_NOTE"
	.sectionflags	@"SHF_NOTE_NV_CUINFO"
        /*0018*/ 	.short	0x0002
        /*001a*/ 	.short	0x0064
        /*001c*/ 	.short	0x0082
	.zero		2


//--------------------- .nv.info                  --------------------------
	.section	.nv.info,"",@"SHT_CUDA_INFO"
	.align	4


	//----- nvinfo : EIATTR_REGCOUNT
	.align		4
        /*0000*/ 	.byte	0x04, 0x2f
        /*0002*/ 	.short	(.L_19 - .L_18)
	.align		4
.L_18:
        /*0004*/ 	.word	index@(_ZN7cutlass13device_kernelINS_4gemm6kernel13GemmUniversalIN4cute5tupleIJiiiiEEENS1_10collective13CollectiveMmaINS1_46MainloopSm100TmaUmmaWarpSpecializedBlockScaledILi2ELi2ELi1ENS5_IJNS4_1CILi1EEESB_SB_EEEEENS5_IJNSA_ILi128EEENSA_ILi256EEESF_EEENS5_IJNS_12float_e2m1_tENS_13float_ue4m3_tEEEENS5_IJNS5_IJlSB_lEEENS4_6LayoutINS5_IJNS5_IJNS5_IJNSA_ILi32EEENSA_ILi4EEEEEEiEEENS5_IJNS5_IJNSA_ILi16EEESN_EEEiEEENS5_IJSB_iEEEEEENS5_IJSS_NS5_IJNS5_IJNSA_ILi0EEESB_EEENSA_ILi512EEEEEENS5_IJSV_iEEEEEEEEEEESJ_S12_NS4_8TiledMMAINS4_8MMA_AtomIJNS4_17SM100_MMA_MXF4_SSISH_SH_fSI_Li128ELi256ELi16ELNS4_4UMMA5MajorE0ELS17_0ELNS16_7ScaleInE0ELS18_0EEEEEENSL_ISC_NS5_IJSV_SV_SV_EEEEENS5_IJNS4_10UnderscoreES1D_S1D_EEEEENS5_IJNS4_13SM90_TMA_LOADES1G_EEENS5_IJNS4_14ComposedLayoutINS4_7SwizzleILi3ELi4ELi3EEENS4_18smem_ptr_flag_bitsILi4EEENSL_INS5_IJNSA_ILi8EEESF_EEENS5_IJSF_SB_EEEEEEENSL_INS5_IJNS5_IJNS5_IJSO_SB_EEESR_EEESB_NS5_IJSB_SN_EEEEEENS5_IJNS5_IJNS5_IJSR_SX_EEESW_EEESV_NS5_IJSN_SX_EEEEEEEEEEEvNS4_8identityES1H_NS5_IJS1R_NSL_INS5_IJNS5_IJNS5_IJSO_NSA_ILi2EEEEEESR_EEESB_S1U_EEENS5_IJS1X_SV_NS5_IJSN_NSA_ILi1024EEEEEEEEEEEEEEvS22_EENS_8epilogue10collective18CollectiveEpilogueINS2D_23Sm100TmaWarpSpecializedILi4ELi2ELi64ELb1ELb0EEEJSG_NS5_IJNSL_ISE_SB_EENSL_INSA_ILi64EEESB_EEEEENS_10bfloat16_tESK_S2M_SK_NS2D_6fusion15FusionCallbacksIS2H_NS2N_17LinearCombinationIS2M_fS2M_fLNS_15FloatRoundStyleE2EEESG_S2L_JEEENS4_5SM1004TMEM4LOAD26SM100_TMEM_LOAD_32dp32b64xES1G_NS1I_IS1K_NS1L_ILi16EEENSL_INS5_IJS1N_S2J_EEENS5_IJS2J_SB_EEEEEEENS4_39AutoVectorizingCopyWithAssumedAlignmentILi128EEENS4_14SM90_TMA_STOREES31_S33_S33_EEEvvEEEEvNT_6ParamsE)
        /*0008*/ 	.word	0x000000ba


	//----- nvinfo : EIATTR_FRAME_SIZE
	.align		4
.L_19:
        /*000c*/ 	.byte	0x04, 0x11
        /*000e*/ 	.short	(.L_21 - .L_20)
	.align		4
.L_20:
        /*0010*/ 	.word	index@($__internal_2_$__cuda_sm10x_tcgen05_guardrail_trap_unallocated_columns_being_dealloced)
        /*0014*/ 	.word	0x00000000


	//----- nvinfo : EIATTR_FRAME_SIZE
	.align		4
.L_21:
        /*0018*/ 	.byte	0x04, 0x11
        /*001a*/ 	.short	(.L_23 - .L_22)
	.align		4
.L_22:
        /*001c*/ 	.word	index@($__internal_1_$__cuda_sm10x_tcgen05_guardrail_trap_phase_invalid_during_alloc)
        /*0020*/ 	.word	0x00000000


	//----- nvinfo : EIATTR_FRAME_SIZE
	.align		4
.L_23:
        /*0024*/ 	.byte	0x04, 0x11
        /*0026*/ 	.short	(.L_25 - .L_24)
	.align		4
.L_24:
        /*0028*/ 	.word	index@($__internal_0_$__cuda_sm10x_tcgen05_guardrail_trap_col_being_dealloced_not_returned_by_alloc)
        /*002c*/ 	.word	0x00000000


	//----- nvinfo : EIATTR_FRAME_SIZE
	.align		4
.L_25:
        /*0030*/ 	.byte	0x04, 0x11
        /*0032*/ 	.short	(.L_27 - .L_26)
	.align		4
.L_26:
        /*0034*/ 	.word	index@(_ZN7cutlass13device_kernelINS_4gemm6kernel13GemmUniversalIN4cute5tupleIJiiiiEEENS1_10collective13CollectiveMmaINS1_46MainloopSm100TmaUmmaWarpSpecializedBlockScaledILi2ELi2ELi1ENS5_IJNS4_1CILi1EEESB_SB_EEEEENS5_IJNSA_ILi128EEENSA_ILi256EEESF_EEENS5_IJNS_12float_e2m1_tENS_13float_ue4m3_tEEEENS5_IJNS5_IJlSB_lEEENS4_6LayoutINS5_IJNS5_IJNS5_IJNSA_ILi32EEENSA_ILi4EEEEEEiEEENS5_IJNS5_IJNSA_ILi16EEESN_EEEiEEENS5_IJSB_iEEEEEENS5_IJSS_NS5_IJNS5_IJNSA_ILi0EEESB_EEENSA_ILi512EEEEEENS5_IJSV_iEEEEEEEEEEESJ_S12_NS4_8TiledMMAINS4_8MMA_AtomIJNS4_17SM100_MMA_MXF4_SSISH_SH_fSI_Li128ELi256ELi16ELNS4_4UMMA5MajorE0ELS17_0ELNS16_7ScaleInE0ELS18_0EEEEEENSL_ISC_NS5_IJSV_SV_SV_EEEEENS5_IJNS4_10UnderscoreES1D_S1D_EEEEENS5_IJNS4_13SM90_TMA_LOADES1G_EEENS5_IJNS4_14ComposedLayoutINS4_7SwizzleILi3ELi4ELi3EEENS4_18smem_ptr_flag_bitsILi4EEENSL_INS5_IJNSA_ILi8EEESF_EEENS5_IJSF_SB_EEEEEEENSL_INS5_IJNS5_IJNS5_IJSO_SB_EEESR_EEESB_NS5_IJSB_SN_EEEEEENS5_IJNS5_IJNS5_IJSR_SX_EEESW_EEESV_NS5_IJSN_SX_EEEEEEEEEEEvNS4_8identityES1H_NS5_IJS1R_NSL_INS5_IJNS5_IJNS5_IJSO_NSA_ILi2EEEEEESR_EEESB_S1U_EEENS5_IJS1X_SV_NS5_IJSN_NSA_ILi1024EEEEEEEEEEEEEEvS22_EENS_8epilogue10collective18CollectiveEpilogueINS2D_23Sm100TmaWarpSpecializedILi4ELi2ELi64ELb1ELb0EEEJSG_NS5_IJNSL_ISE_SB_EENSL_INSA_ILi64EEESB_EEEEENS_10bfloat16_tESK_S2M_SK_NS2D_6fusion15FusionCallbacksIS2H_NS2N_17LinearCombinationIS2M_fS2M_fLNS_15FloatRoundStyleE2EEESG_S2L_JEEENS4_5SM1004TMEM4LOAD26SM100_TMEM_LOAD_32dp32b64xES1G_NS1I_IS1K_NS1L_ILi16EEENSL_INS5_IJS1N_S2J_EEENS5_IJS2J_SB_EEEEEEENS4_39AutoVectorizingCopyWithAssumedAlignmentILi128EEENS4_14SM90_TMA_STOREES31_S33_S33_EEEvvEEEEvNT_6ParamsE)
        /*0038*/ 	.word	0x00000000


	//----- nvinfo : EIATTR_MIN_STACK_SIZE
	.align		4
.L_27:
        /*003c*/ 	.byte	0x04, 0x12
        /*003e*/ 	.short	(.L_29 - .L_28)
	.align		4
.L_28:
        /*0040*/ 	.word	index@(_ZN7cutlass13device_kernelINS_4gemm6kernel13GemmUniversalIN4cute5tupleIJiiiiEEENS1_10collective13CollectiveMmaINS1_46MainloopSm100TmaUmmaWarpSpecializedBlockScaledILi2ELi2ELi1ENS5_IJNS4_1CILi1EEESB_SB_EEEEENS5_IJNSA_ILi128EEENSA_ILi256EEESF_EEENS5_IJNS_12float_e2m1_tENS_13float_ue4m3_tEEEENS5_IJNS5_IJlSB_lEEENS4_6LayoutINS5_IJNS5_IJNS5_IJNSA_ILi32EEENSA_ILi4EEEEEEiEEENS5_IJNS5_IJNSA_ILi16EEESN_EEEiEEENS5_IJSB_iEEEEEENS5_IJSS_NS5_IJNS5_IJNSA_ILi0EEESB_EEENSA_ILi512EEEEEENS5_IJSV_iEEEEEEEEEEESJ_S12_NS4_8TiledMMAINS4_8MMA_AtomIJNS4_17SM100_MMA_MXF4_SSISH_SH_fSI_Li128ELi256ELi16ELNS4_4UMMA5MajorE0ELS17_0ELNS16_7ScaleInE0ELS18_0EEEEEENSL_ISC_NS5_IJSV_SV_SV_EEEEENS5_IJNS4_10UnderscoreES1D_S1D_EEEEENS5_IJNS4_13SM90_TMA_LOADES1G_EEENS5_IJNS4_14ComposedLayoutINS4_7SwizzleILi3ELi4ELi3EEENS4_18smem_ptr_flag_bitsILi4EEENSL_INS5_IJNSA_ILi8EEESF_EEENS5_IJSF_SB_EEEEEEENSL_INS5_IJNS5_IJNS5_IJSO_SB_EEESR_EEESB_NS5_IJSB_SN_EEEEEENS5_IJNS5_IJNS5_IJSR_SX_EEESW_EEESV_NS5_IJSN_SX_EEEEEEEEEEEvNS4_8identityES1H_NS5_IJS1R_NSL_INS5_IJNS5_IJNS5_IJSO_NSA_ILi2EEEEEESR_EEESB_S1U_EEENS5_IJS1X_SV_NS5_IJSN_NSA_ILi1024EEEEEEEEEEEEEEvS22_EENS_8epilogue10collective18CollectiveEpilogueINS2D_23Sm100TmaWarpSpecializedILi4ELi2ELi64ELb1ELb0EEEJSG_NS5_IJNSL_ISE_SB_EENSL_INSA_ILi64EEESB_EEEEENS_10bfloat16_tESK_S2M_SK_NS2D_6fusion15FusionCallbacksIS2H_NS2N_17LinearCombinationIS2M_fS2M_fLNS_15FloatRoundStyleE2EEESG_S2L_JEEENS4_5SM1004TMEM4LOAD26SM100_TMEM_LOAD_32dp32b64xES1G_NS1I_IS1K_NS1L_ILi16EEENSL_INS5_IJS1N_S2J_EEENS5_IJS2J_SB_EEEEEEENS4_39AutoVectorizingCopyWithAssumedAlignmentILi128EEENS4_14SM90_TMA_STOREES31_S33_S33_EEEvvEEEEvNT_6ParamsE)
        /*0044*/ 	.word	0x00000000
.L_29:


//--------------------- .nv.compat                --------------------------
	.section	.nv.compat,"",@"SHT_CUDA_COMPAT_INFO"
	.align	4
        /*0000*/ 	.byte	0x02, 0x09, 0x01, 0x00, 0x02, 0x02, 0x02, 0x00, 0x02, 0x05, 0x05, 0x00, 0x03, 0x07, 0x01, 0x01
        /*0010*/ 	.byte	0x02, 0x03, 0x01, 0x00, 0x02, 0x06, 0x01, 0x00, 0x04, 0x0b, 0x08, 0x00, 0x09, 0x00, 0x00, 0x00
        /*0020*/ 	.byte	0x00, 0x00, 0x00, 0x00


//--------------------- .nv.info._ZN7cutlass13device_kernelINS_4gemm6kernel13GemmUniversalIN4cute5tupleIJiiiiEEENS1_10collective13CollectiveMmaINS1_46MainloopSm100TmaUmmaWarpSpecializedBlockScaledILi2ELi2ELi1ENS5_IJNS4_1CILi1EEESB_SB_EEEEENS5_IJNSA_ILi128EEENSA_ILi256EEESF_EEENS5_IJNS_12float_e2m1_tENS_13float_ue4m3_tEEEENS5_IJNS5_IJlSB_lEEENS4_6LayoutINS5_IJNS5_IJNS5_IJNSA_ILi32EEENSA_ILi4EEEEEEiEEENS5_IJNS5_IJNSA_ILi16EEESN_EEEiEEENS5_IJSB_iEEEEEENS5_IJSS_NS5_IJNS5_IJNSA_ILi0EEESB_EEENSA_ILi512EEEEEENS5_IJSV_iEEEEEEEEEEESJ_S12_NS4_8TiledMMAINS4_8MMA_AtomIJNS4_17SM100_MMA_MXF4_SSISH_SH_fSI_Li128ELi256ELi16ELNS4_4UMMA5MajorE0ELS17_0ELNS16_7ScaleInE0ELS18_0EEEEEENSL_ISC_NS5_IJSV_SV_SV_EEEEENS5_IJNS4_10UnderscoreES1D_S1D_EEEEENS5_IJNS4_13SM90_TMA_LOADES1G_EEENS5_IJNS4_14ComposedLayoutINS4_7SwizzleILi3ELi4ELi3EEENS4_18smem_ptr_flag_bitsILi4EEENSL_INS5_IJNSA_ILi8EEESF_EEENS5_IJSF_SB_EEEEEEENSL_INS5_IJNS5_IJNS5_IJSO_SB_EEESR_EEESB_NS5_IJSB_SN_EEEEEENS5_IJNS5_IJNS5_IJSR_SX_EEESW_EEESV_NS5_IJSN_SX_EEEEEEEEEEEvNS4_8identityES1H_NS5_IJS1R_NSL_INS5_IJNS5_IJNS5_IJSO_NSA_ILi2EEEEEESR_EEESB_S1U_EEENS5_IJS1X_SV_NS5_IJSN_NSA_ILi1024EEEEEEEEEEEEEEvS22_EENS_8epilogue10collective18CollectiveEpilogueINS2D_23Sm100TmaWarpSpecializedILi4ELi2ELi64ELb1ELb0EEEJSG_NS5_IJNSL_ISE_SB_EENSL_INSA_ILi64EEESB_EEEEENS_10bfloat16_tESK_S2M_SK_NS2D_6fusion15FusionCallbacksIS2H_NS2N_17LinearCombinationIS2M_fS2M_fLNS_15FloatRoundStyleE2EEESG_S2L_JEEENS4_5SM1004TMEM4LOAD26SM100_TMEM_LOAD_32dp32b64xES1G_NS1I_IS1K_NS1L_ILi16EEENSL_INS5_IJS1N_S2J_EEENS5_IJS2J_SB_EEEEEEENS4_39AutoVectorizingCopyWithAssumedAlignmentILi128EEENS4_14SM90_TMA_STOREES31_S33_S33_EEEvvEEEEvNT_6ParamsE --------------------------
	.section	.nv.info._ZN7cutlass13device_kernelINS_4gemm6kernel13GemmUniversalIN4cute5tupleIJiiiiEEENS1_10collective13CollectiveMmaINS1_46MainloopSm100TmaUmmaWarpSpecializedBlockScaledILi2ELi2ELi1ENS5_IJNS4_1CILi1EEESB_SB_EEEEENS5_IJNSA_ILi128EEENSA_ILi256EEESF_EEENS5_IJNS_12float_e2m1_tENS_13float_ue4m3_tEEEENS5_IJNS5_IJlSB_lEEENS4_6LayoutINS5_IJNS5_IJNS5_IJNSA_ILi32EEENSA_ILi4EEEEEEiEEENS5_IJNS5_IJNSA_ILi16EEESN_EEEiEEENS5_IJSB_iEEEEEENS5_IJSS_NS5_IJNS5_IJNSA_ILi0EEESB_EEENSA_ILi512EEEEEENS5_IJSV_iEEEEEEEEEEESJ_S12_NS4_8TiledMMAINS4_8MMA_AtomIJNS4_17SM100_MMA_MXF4_SSISH_SH_fSI_Li128ELi256ELi16ELNS4_4UMMA5MajorE0ELS17_0ELNS16_7ScaleInE0ELS18_0EEEEEENSL_ISC_NS5_IJSV_SV_SV_EEEEENS5_IJNS4_10UnderscoreES1D_S1D_EEEEENS5_IJNS4_13SM90_TMA_LOADES1G_EEENS5_IJNS4_14ComposedLayoutINS4_7SwizzleILi3ELi4ELi3EEENS4_18smem_ptr_flag_bitsILi4EEENSL_INS5_IJNSA_ILi8EEESF_EEENS5_IJSF_SB_EEEEEEENSL_INS5_IJNS5_IJNS5_IJSO_SB_EEESR_EEESB_NS5_IJSB_SN_EEEEEENS5_IJNS5_IJNS5_IJSR_SX_EEESW_EEESV_NS5_IJSN_SX_EEEEEEEEEEEvNS4_8identityES1H_NS5_IJS1R_NSL_INS5_IJNS5_IJNS5_IJSO_NSA_ILi2EEEEEESR_EEESB_S1U_EEENS5_IJS1X_SV_NS5_IJSN_NSA_ILi1024EEEEEEEEEEEEEEvS22_EENS_8epilogue10collective18CollectiveEpilogueINS2D_23Sm100TmaWarpSpecializedILi4ELi2ELi64ELb1ELb0EEEJSG_NS5_IJNSL_ISE_SB_EENSL_INSA_ILi64EEESB_EEEEENS_10bfloat16_tESK_S2M_SK_NS2D_6fusion15FusionCallbacksIS2H_NS2N_17LinearCombinationIS2M_fS2M_fLNS_15FloatRoundStyleE2EEESG_S2L_JEEENS4_5SM1004TMEM4LOAD26SM100_TMEM_LOAD_32dp32b64xES1G_NS1I_IS1K_NS1L_ILi16EEENSL_INS5_IJS1N_S2J_EEENS5_IJS2J_SB_EEEEEEENS4_39AutoVectorizingCopyWithAssumedAlignmentILi128EEENS4_14SM90_TMA_STOREES31_S33_S33_EEEvvEEEEvNT_6ParamsE,"",@"SHT_CUDA_INFO"
	.sectionflags	@""
	.align	4


	//----- nvinfo : EIATTR_CUDA_API_VERSION
	.align		4
        /*0000*/ 	.byte	0x04, 0x37
        /*0002*/ 	.short	(.L_31 - .L_30)
.L_30:
        /*0004*/ 	.word	0x00000082


	//----- nvinfo : EIATTR_KPARAM_INFO
	.align		4
.L_31:
        /*0008*/ 	.byte	0x04, 0x17
        /*000a*/ 	.short	(.L_33 - .L_32)
.L_32:
        /*000c*/ 	.word	0x00000000
        /*0010*/ 	.short	0x0000
        /*0012*/ 	.short	0x0000
        /*0014*/ 	.byte	0x00, 0xf0, 0x01, 0x30


	//----- nvinfo : EIATTR_AT_ENTRY_FRAGMENTS
	.align		4
.L_33:
        /*0018*/ 	.byte	0x04, 0x4f
        /*001a*/ 	.short	(.L_35 - .L_34)


	//   ....[0]....
.L_34:
        /*001c*/ 	.word	0x00000006


	//----- nvinfo : EIATTR_RESERVED_SMEM_USED
	.align		4
.L_35:
        /*0020*/ 	.byte	0x01, 0x41
	.zero		2


	//----- nvinfo : EIATTR_SPARSE_MMA_MASK
	.align		4
        /*0024*/ 	.byte	0x03, 0x50
        /*0026*/ 	.short	0x0000


	//----- nvinfo : EIATTR_TCGEN05_1CTA_USED
	.align		4
        /*0028*/ 	.byte	0x01, 0x51
	.zero		2


	//----- nvinfo : EIATTR_MAXREG_COUNT
	.align		4
        /*002c*/ 	.byte	0x03, 0x1b
        /*002e*/ 	.short	0x00ff


	//----- nvinfo : EIATTR_NUM_BARRIERS
	.align		4
        /*0030*/ 	.byte	0x02, 0x4c
        /*0032*/ 	.byte	0x07
	.zero		1


	//----- nvinfo : EIATTR_EXTERNS
	.align		4
        /*0034*/ 	.byte	0x04, 0x0f
        /*0036*/ 	.short	(.L_37 - .L_36)


	//   ....[0]....
	.align		4
.L_36:
        /*0038*/ 	.word	index@(__assertfail)


	//----- nvinfo : EIATTR_MERCURY_ISA_VERSION
	.align		4
.L_37:
        /*003c*/ 	.byte	0x03, 0x5f
        /*003e*/ 	.short	0x0101


	//----- nvinfo : EIATTR_INT_WARP_WIDE_INSTR_OFFSETS
	.align		4
        /*0040*/ 	.byte	0x04, 0x31
        /*0042*/ 	.short	(.L_39 - .L_38)


	//   ....[0]....
.L_38:
        /*0044*/ 	.word	0x00000dc0


	//   ....[1]....
        /*0048*/ 	.word	0x00000f20


	//   ....[2]....
        /*004c*/ 	.word	0x00002160


	//   ....[3]....
        /*0050*/ 	.word	0x00004380


	//   ....[4]....
        /*0054*/ 	.word	0x000043a0


	//   ....[5]....
        /*0058*/ 	.word	0x000043d0


	//   ....[6]....
        /*005c*/ 	.word	0x00004d10


	//   ....[7]....
        /*0060*/ 	.word	0x00004d70


	//   ....[8]....
        /*0064*/ 	.word	0x00004ea0


	//   ....[9]....
        /*0068*/ 	.word	0x00004f90


	//   ....[10]....
        /*006c*/ 	.word	0x00005040


	//   ....[11]....
        /*0070*/ 	.word	0x00005140


	//   ....[12]....
        /*0074*/ 	.word	0x000052a0


	//   ....[13]....
        /*0078*/ 	.word	0x00005340


	//----- nvinfo : EIATTR_COOP_GROUP_MASK_REGIDS
	.align		4
.L_39:
        /*007c*/ 	.byte	0x04, 0x29
        /*007e*/ 	.short	(.L_41 - .L_40)


	//   ....[0]....
.L_40:
        /*0080*/ 	.word	0xffffffff


	//   ....[1]....
        /*0084*/ 	.word	0xffffffff


	//   ....[2]....
        /*0088*/ 	.word	0xffffffff


	//   ....[3]....
        /*008c*/ 	.word	0xffffffff


	//   ....[4]....
        /*0090*/ 	.word	0xffffffff


	//   ....[5]....
        /*0094*/ 	.word	0xffffffff


	//   ....[6]....
        /*0098*/ 	.word	0xffffffff


	//   ....[7]....
        /*009c*/ 	.word	0xffffffff


	//   ....[8]....
        /*00a0*/ 	.word	0xffffffff


	//   ....[9]....
        /*00a4*/ 	.word	0xffffffff


	//   ....[10]....
        /*00a8*/ 	.word	0xffffffff


	//   ....[11]....
        /*00ac*/ 	.word	0xffffffff


	//   ....[12]....
        /*00b0*/ 	.word	0xffffffff


	//----- nvinfo : EIATTR_COOP_GROUP_INSTR_OFFSETS
	.align		4
.L_41:
        /*00b4*/ 	.byte	0x04, 0x28
        /*00b6*/ 	.short	(.L_43 - .L_42)


	//   ....[0]....
.L_42:
        /*00b8*/ 	.word	0x00000090


	//   ....[1]....
        /*00bc*/ 	.word	0x00000530


	//   ....[2]....
        /*00c0*/ 	.word	0x00000660


	//   ....[3]....
        /*00c4*/ 	.word	0x00000800


	//   ....[4]....
        /*00c8*/ 	.word	0x00000900


	//   ....[5]....
        /*00cc*/ 	.word	0x00000a70


	//   ....[6]....
        /*00d0*/ 	.word	0x00000bb0


	//   ....[7]....
        /*00d4*/ 	.word	0x00002040


	//   ....[8]....
        /*00d8*/ 	.word	0x00002d10


	//   ....[9]....
        /*00dc*/ 	.word	0x00002f20


	//   ....[10]....
        /*00e0*/ 	.word	0x00002f50


	//   ....[11]....
        /*00e4*/ 	.word	0x00004260


	//   ....[12]....
        /*00e8*/ 	.word	0x00004490


	//----- nvinfo : EIATTR_VRC_CTA_INIT_COUNT
	.align		4
.L_43:
        /*00ec*/ 	.byte	0x02, 0x4a
        /*00ee*/ 	.byte	0x80
	.zero		1


	//----- nvinfo : EIATTR_SYSCALL_OFFSETS
	.align		4
        /*00f0*/ 	.byte	0x04, 0x46
        /*00f2*/ 	.short	(.L_45 - .L_44)


	//   ....[0]....
.L_44:
        /*00f4*/ 	.word	0x00005ef0


	//   ....[1]....
        /*00f8*/ 	.word	0x00005fe0


	//   ....[2]....
        /*00fc*/ 	.word	0x00006980


	//   ....[3]....
        /*0100*/ 	.word	0x00007e60


	//   ....[4]....
        /*0104*/ 	.word	0x000092c0


	//   ....[5]....
        /*0108*/ 	.word	0x0000a710


	//----- nvinfo : EIATTR_MBARRIER_INSTR_OFFSETS
	.align		4
.L_45:
        /*010c*/ 	.byte	0x04, 0x39
        /*010e*/ 	.short	(.L_47 - .L_46)


	//   ....[0]....
.L_46:
        /*0110*/ 	.word	0x00000610
        /*0114*/ 	.word	0x000000ff
        /*0118*/ 	.word	0x00000000
        /*011c*/ 	.short	0x0100
        /*011e*/ 	.byte	0x05
	.zero		1


	//   ....[1]....
        /*0120*/ 	.word	0x00000620
        /*0124*/ 	.word	0x000000ff
        /*0128*/ 	.word	0x00000010
        /*012c*/ 	.short	0x0100
        /*012e*/ 	.byte	0x05
	.zero		1


	//   ....[2]....
        /*0130*/ 	.word	0x00000630
        /*0134*/ 	.word	0x000000ff
        /*0138*/ 	.word	0x00000008
        /*013c*/ 	.short	0x0100
        /*013e*/ 	.byte	0x05
	.zero		1


	//   ....[3]....
        /*0140*/ 	.word	0x00000640
        /*0144*/ 	.word	0x000000ff
        /*0148*/ 	.word	0x00000018
        /*014c*/ 	.short	0x0100
        /*014e*/ 	.byte	0x05
	.zero		1


	//   ....[4]....
        /*0150*/ 	.word	0x00000770
        /*0154*/ 	.word	0x000000ff
        /*0158*/ 	.word	0x00000020
        /*015c*/ 	.short	0x0100
        /*015e*/ 	.byte	0x07
	.zero		1


	//   ....[5]....
        /*0160*/ 	.word	0x00000780
        /*0164*/ 	.word	0x000000ff
        /*0168*/ 	.word	0x00000040
        /*016c*/ 	.short	0x0100
        /*016e*/ 	.byte	0x07
	.zero		1


	//   ....[6]....
        /*0170*/ 	.word	0x00000790
        /*0174*/ 	.word	0x000000ff
        /*0178*/ 	.word	0x00000028
        /*017c*/ 	.short	0x0100
        /*017e*/ 	.byte	0x07
	.zero		1


	//   ....[7]....
        /*0180*/ 	.word	0x000007a0
        /*0184*/ 	.word	0x000000ff
        /*0188*/ 	.word	0x00000048
        /*018c*/ 	.short	0x0100
        /*018e*/ 	.byte	0x07
	.zero		1


	//   ....[8]....
        /*0190*/ 	.word	0x000007b0
        /*0194*/ 	.word	0x000000ff
        /*0198*/ 	.word	0x00000030
        /*019c*/ 	.short	0x0100
        /*019e*/ 	.byte	0x07
	.zero		1


	//   ....[9]....
        /*01a0*/ 	.word	0x000007c0
        /*01a4*/ 	.word	0x000000ff
        /*01a8*/ 	.word	0x00000050
        /*01ac*/ 	.short	0x0100
        /*01ae*/ 	.byte	0x07
	.zero		1


	//   ....[10]....
        /*01b0*/ 	.word	0x000007d0
        /*01b4*/ 	.word	0x000000ff
        /*01b8*/ 	.word	0x00000038
        /*01bc*/ 	.short	0x0100
        /*01be*/ 	.byte	0x07
	.zero		1


	//   ....[11]....
        /*01c0*/ 	.word	0x000007e0
        /*01c4*/ 	.word	0x000000ff
        /*01c8*/ 	.word	0x00000058
        /*01cc*/ 	.short	0x0100
        /*01ce*/ 	.byte	0x07
	.zero		1


	//   ....[12]....
        /*01d0*/ 	.word	0x000008d0
        /*01d4*/ 	.word	0x000000ff
        /*01d8*/ 	.word	0x00000060
        /*01dc*/ 	.short	0x0100
        /*01de*/ 	.byte	0x05
	.zero		1


	//   ....[13]....
        /*01e0*/ 	.word	0x000008e0
        /*01e4*/ 	.word	0x000000ff
        /*01e8*/ 	.word	0x00000068
        /*01ec*/ 	.short	0x0100
        /*01ee*/ 	.byte	0x05
	.zero		1


	//   ....[14]....
        /*01f0*/ 	.word	0x00000a20
        /*01f4*/ 	.word	0x000000ff
        /*01f8*/ 	.word	0x00000070
        /*01fc*/ 	.short	0x0100
        /*01fe*/ 	.byte	0x05
	.zero		1


	//   ....[15]....
        /*0200*/ 	.word	0x00000a30
        /*0204*/ 	.word	0x000000ff
        /*0208*/ 	.word	0x00000080
        /*020c*/ 	.short	0x0100
        /*020e*/ 	.byte	0x05
	.zero		1


	//   ....[16]....
        /*0210*/ 	.word	0x00000a40
        /*0214*/ 	.word	0x000000ff
        /*0218*/ 	.word	0x00000078
        /*021c*/ 	.short	0x0100
        /*021e*/ 	.byte	0x05
	.zero		1


	//   ....[17]....
        /*0220*/ 	.word	0x00000a50
        /*0224*/ 	.word	0x000000ff
        /*0228*/ 	.word	0x00000088
        /*022c*/ 	.short	0x0100
        /*022e*/ 	.byte	0x05
	.zero		1


	//   ....[18]....
        /*0230*/ 	.word	0x00000b80
        /*0234*/ 	.word	0x000000ff
        /*0238*/ 	.word	0x00000090
        /*023c*/ 	.short	0x0100
        /*023e*/ 	.byte	0x07
	.zero		1


	//   ....[19]....
        /*0240*/ 	.word	0x00000b90
        /*0244*/ 	.word	0x000000ff
        /*0248*/ 	.word	0x00000098
        /*024c*/ 	.short	0x0100
        /*024e*/ 	.byte	0x07
	.zero		1


	//   ....[20]....
        /*0250*/ 	.word	0x00000c90
        /*0254*/ 	.word	0x000000ff
        /*0258*/ 	.word	0x000000a0
        /*025c*/ 	.short	0x0100
        /*025e*/ 	.byte	0x05
	.zero		1


	//   ....[21]....
        /*0260*/ 	.word	0x00000ca0
        /*0264*/ 	.word	0x000000ff
        /*0268*/ 	.word	0x000000b0
        /*026c*/ 	.short	0x0100
        /*026e*/ 	.byte	0x05
	.zero		1


	//   ....[22]....
        /*0270*/ 	.word	0x00000cb0
        /*0274*/ 	.word	0x000000ff
        /*0278*/ 	.word	0x000000a8
        /*027c*/ 	.short	0x0100
        /*027e*/ 	.byte	0x05
	.zero		1


	//   ....[23]....
        /*0280*/ 	.word	0x00000cc0
        /*0284*/ 	.word	0x000000ff
        /*0288*/ 	.word	0x000000b8
        /*028c*/ 	.short	0x0100
        /*028e*/ 	.byte	0x05
	.zero		1


	//   ....[24]....
        /*0290*/ 	.word	0x00000f70
        /*0294*/ 	.word	0x000000ff
        /*0298*/ 	.word	0x000000c0
        /*029c*/ 	.short	0x0100
        /*029e*/ 	.byte	0x04
	.zero		1


	//   ....[25]....
        /*02a0*/ 	.word	0x00001680
        /*02a4*/ 	.word	0x00000003
        /*02a8*/ 	.word	0x000000b0
        /*02ac*/ 	.short	0x010a
        /*02ae*/ 	.byte	0xff
	.zero		1


	//   ....[26]....
        /*02b0*/ 	.word	0x000016b0
        /*02b4*/ 	.word	0x00000003
        /*02b8*/ 	.word	0x000000a0
        /*02bc*/ 	.short	0x0101
        /*02be*/ 	.byte	0xff
	.zero		1


	//   ....[27]....
        /*02c0*/ 	.word	0x00001780
        /*02c4*/ 	.word	0x000000ff
        /*02c8*/ 	.word	0x00000010
        /*02cc*/ 	.short	0x010a
        /*02ce*/ 	.byte	0x08
	.zero		1


	//   ....[28]....
        /*02d0*/ 	.word	0x00001820
        /*02d4*/ 	.word	0x000000ff
        /*02d8*/ 	.word	0x00000010
        /*02dc*/ 	.short	0x010a
        /*02de*/ 	.byte	0x21
	.zero		1


	//   ....[29]....
        /*02e0*/ 	.word	0x00001920
        /*02e4*/ 	.word	0x000000ff
        /*02e8*/ 	.word	0x00000010
        /*02ec*/ 	.short	0x010a
        /*02ee*/ 	.byte	0x08
	.zero		1


	//   ....[30]....
        /*02f0*/ 	.word	0x00001bf0
        /*02f4*/ 	.word	0x000000ff
        /*02f8*/ 	.word	0x00000068
        /*02fc*/ 	.short	0x0101
        /*02fe*/ 	.byte	0x04
	.zero		1


	//   ....[31]....
        /*0300*/ 	.word	0x00001c10
        /*0304*/ 	.word	0x000000ff
        /*0308*/ 	.word	0x00000010
        /*030c*/ 	.short	0x010a
        /*030e*/ 	.byte	0x08
	.zero		1


	//   ....[32]....
        /*0310*/ 	.word	0x00001c90
        /*0314*/ 	.word	0x000000ff
        /*0318*/ 	.word	0x00000010
        /*031c*/ 	.short	0x010a
        /*031e*/ 	.byte	0x21
	.zero		1


	//   ....[33]....
        /*0320*/ 	.word	0x00001d90
        /*0324*/ 	.word	0x000000ff
        /*0328*/ 	.word	0x00000010
        /*032c*/ 	.short	0x010a
        /*032e*/ 	.byte	0x08
	.zero		1


	//   ....[34]....
        /*0330*/ 	.word	0x00002070
        /*0334*/ 	.word	0x00000002
        /*0338*/ 	.word	0x00000070
        /*033c*/ 	.short	0x010a
        /*033e*/ 	.byte	0xff
	.zero		1


	//   ....[35]....
        /*0340*/ 	.word	0x00002130
        /*0344*/ 	.word	0x00000002
        /*0348*/ 	.word	0x00000000
        /*034c*/ 	.short	0x0101
        /*034e*/ 	.byte	0xff
	.zero		1


	//   ....[36]....
        /*0350*/ 	.word	0x000026a0
        /*0354*/ 	.word	0x000000ff
        /*0358*/ 	.word	0x00000000
        /*035c*/ 	.short	0x010a
        /*035e*/ 	.byte	0x04
	.zero		1


	//   ....[37]....
        /*0360*/ 	.word	0x00002740
        /*0364*/ 	.word	0x00000000
        /*0368*/ 	.word	0x00000000
        /*036c*/ 	.short	0x010a
        /*036e*/ 	.byte	0xff
	.zero		1


	//   ....[38]....
        /*0370*/ 	.word	0x00002860
        /*0374*/ 	.word	0x00000000
        /*0378*/ 	.word	0x000000a0
        /*037c*/ 	.short	0x010a
        /*037e*/ 	.byte	0xff
	.zero		1


	//   ....[39]....
        /*0380*/ 	.word	0x000028c0
        /*0384*/ 	.word	0x00000004
        /*0388*/ 	.word	0x00000000
        /*038c*/ 	.short	0x0101
        /*038e*/ 	.byte	0xff
	.zero		1


	//   ....[40]....
        /*0390*/ 	.word	0x000028e0
        /*0394*/ 	.word	0x000000ff
        /*0398*/ 	.word	0x00000080
        /*039c*/ 	.short	0x010a
        /*039e*/ 	.byte	0x05
	.zero		1


	//   ....[41]....
        /*03a0*/ 	.word	0x00002a00
        /*03a4*/ 	.word	0x00000000
        /*03a8*/ 	.word	0x00000070
        /*03ac*/ 	.short	0x010a
        /*03ae*/ 	.byte	0xff
	.zero		1


	//   ....[42]....
        /*03b0*/ 	.word	0x00002b10
        /*03b4*/ 	.word	0x00000000
        /*03b8*/ 	.word	0x00000000
        /*03bc*/ 	.short	0x0101
        /*03be*/ 	.byte	0xff
	.zero		1


	//   ....[43]....
        /*03c0*/ 	.word	0x00002ba0
        /*03c4*/ 	.word	0x000000ff
        /*03c8*/ 	.word	0x00000080
        /*03cc*/ 	.short	0x0106
        /*03ce*/ 	.byte	0x05
	.zero		1


	//   ....[44]....
        /*03d0*/ 	.word	0x00002bc0
        /*03d4*/ 	.word	0x000000ff
        /*03d8*/ 	.word	0x00000080
        /*03dc*/ 	.short	0x010a
        /*03de*/ 	.byte	0x05
	.zero		1


	//   ....[45]....
        /*03e0*/ 	.word	0x00002c50
        /*03e4*/ 	.word	0x000000ff
        /*03e8*/ 	.word	0x00000080
        /*03ec*/ 	.short	0x0106
        /*03ee*/ 	.byte	0x04
	.zero		1


	//   ....[46]....
        /*03f0*/ 	.word	0x00002c90
        /*03f4*/ 	.word	0x00000000
        /*03f8*/ 	.word	0x00000080
        /*03fc*/ 	.short	0x010a
        /*03fe*/ 	.byte	0xff
	.zero		1


	//   ....[47]....
        /*0400*/ 	.word	0x000034d0
        /*0404*/ 	.word	0x00000000
        /*0408*/ 	.word	0x00000070
        /*040c*/ 	.short	0x010a
        /*040e*/ 	.byte	0xff
	.zero		1


	//   ....[48]....
        /*0410*/ 	.word	0x000035e0
        /*0414*/ 	.word	0x00000000
        /*0418*/ 	.word	0x00000000
        /*041c*/ 	.short	0x0101
        /*041e*/ 	.byte	0xff
	.zero		1


	//   ....[49]....
        /*0420*/ 	.word	0x00003630
        /*0424*/ 	.word	0x000000ff
        /*0428*/ 	.word	0x00000000
        /*042c*/ 	.short	0x010a
        /*042e*/ 	.byte	0x22
	.zero		1


	//   ....[50]....
        /*0430*/ 	.word	0x00003650
        /*0434*/ 	.word	0x000000ff
        /*0438*/ 	.word	0x00000000
        /*043c*/ 	.short	0x010a
        /*043e*/ 	.byte	0x22
	.zero		1


	//   ....[51]....
        /*0440*/ 	.word	0x00003740
        /*0444*/ 	.word	0x000000ff
        /*0448*/ 	.word	0x00000000
        /*044c*/ 	.short	0x010a
        /*044e*/ 	.byte	0x23
	.zero		1


	//   ....[52]....
        /*0450*/ 	.word	0x000039e0
        /*0454*/ 	.word	0x000000ff
        /*0458*/ 	.word	0x00000098
        /*045c*/ 	.short	0x010a
        /*045e*/ 	.byte	0x0d
	.zero		1


	//   ....[53]....
        /*0460*/ 	.word	0x00003c50
        /*0464*/ 	.word	0x000000ff
        /*0468*/ 	.word	0x00000000
        /*046c*/ 	.short	0x010a
        /*046e*/ 	.byte	0x15
	.zero		1


	//   ....[54]....
        /*0470*/ 	.word	0x00003d70
        /*0474*/ 	.word	0x000000ff
        /*0478*/ 	.word	0x00000000
        /*047c*/ 	.short	0x010a
        /*047e*/ 	.byte	0x22
	.zero		1


	//   ....[55]....
        /*0480*/ 	.word	0x00004240
        /*0484*/ 	.word	0x000000ff
        /*0488*/ 	.word	0x000000c0
        /*048c*/ 	.short	0x010a
        /*048e*/ 	.byte	0x0d
	.zero		1


	//   ....[56]....
        /*0490*/ 	.word	0x000046c0
        /*0494*/ 	.word	0x00000000
        /*0498*/ 	.word	0x00000070
        /*049c*/ 	.short	0x010a
        /*049e*/ 	.byte	0xff
	.zero		1


	//   ....[57]....
        /*04a0*/ 	.word	0x000047c0
        /*04a4*/ 	.word	0x00000000
        /*04a8*/ 	.word	0x00000000
        /*04ac*/ 	.short	0x0101
        /*04ae*/ 	.byte	0xff
	.zero		1


	//   ....[58]....
        /*04b0*/ 	.word	0x00004ae0
        /*04b4*/ 	.word	0x000000ff
        /*04b8*/ 	.word	0x00000068
        /*04bc*/ 	.short	0x010a
        /*04be*/ 	.byte	0x07
	.zero		1


	//   ....[59]....
        /*04c0*/ 	.word	0x00004c60
        /*04c4*/ 	.word	0x000000ff
        /*04c8*/ 	.word	0x00000040
        /*04cc*/ 	.short	0x010a
        /*04ce*/ 	.byte	0x07
	.zero		1


	//   ....[60]....
        /*04d0*/ 	.word	0x00004e20
        /*04d4*/ 	.word	0x000000ff
        /*04d8*/ 	.word	0x00000020
        /*04dc*/ 	.short	0x010b
        /*04de*/ 	.byte	0x07
	.zero		1


	//   ....[61]....
        /*04e0*/ 	.word	0x00004e30
        /*04e4*/ 	.word	0x000000ff
        /*04e8*/ 	.word	0x00000000
        /*04ec*/ 	.short	0x0101
        /*04ee*/ 	.byte	0x0c
	.zero		1


	//   ....[62]....
        /*04f0*/ 	.word	0x00004e50
        /*04f4*/ 	.word	0x000000ff
        /*04f8*/ 	.word	0x00000048
        /*04fc*/ 	.short	0x010a
        /*04fe*/ 	.byte	0x07
	.zero		1


	//   ....[63]....
        /*0500*/ 	.word	0x00004fc0
        /*0504*/ 	.word	0x000000ff
        /*0508*/ 	.word	0x00000028
        /*050c*/ 	.short	0x010b
        /*050e*/ 	.byte	0x07
	.zero		1


	//   ....[64]....
        /*0510*/ 	.word	0x00004fd0
        /*0514*/ 	.word	0x000000ff
        /*0518*/ 	.word	0x00000000
        /*051c*/ 	.short	0x0101
        /*051e*/ 	.byte	0x08
	.zero		1


	//   ....[65]....
        /*0520*/ 	.word	0x00004ff0
        /*0524*/ 	.word	0x000000ff
        /*0528*/ 	.word	0x00000050
        /*052c*/ 	.short	0x010a
        /*052e*/ 	.byte	0x07
	.zero		1


	//   ....[66]....
        /*0530*/ 	.word	0x00005170
        /*0534*/ 	.word	0x000000ff
        /*0538*/ 	.word	0x00000030
        /*053c*/ 	.short	0x010b
        /*053e*/ 	.byte	0x07
	.zero		1


	//   ....[67]....
        /*0540*/ 	.word	0x00005180
        /*0544*/ 	.word	0x000000ff
        /*0548*/ 	.word	0x00000000
        /*054c*/ 	.short	0x0101
        /*054e*/ 	.byte	0x08
	.zero		1


	//   ....[68]....
        /*0550*/ 	.word	0x00005190
        /*0554*/ 	.word	0x000000ff
        /*0558*/ 	.word	0x00000058
        /*055c*/ 	.short	0x010a
        /*055e*/ 	.byte	0x07
	.zero		1


	//   ....[69]....
        /*0560*/ 	.word	0x00005380
        /*0564*/ 	.word	0x000000ff
        /*0568*/ 	.word	0x00000038
        /*056c*/ 	.short	0x010b
        /*056e*/ 	.byte	0x07
	.zero		1


	//   ....[70]....
        /*0570*/ 	.word	0x00005420
        /*0574*/ 	.word	0x000000ff
        /*0578*/ 	.word	0x00000000
        /*057c*/ 	.short	0x0101
        /*057e*/ 	.byte	0x0d
	.zero		1


	//   ....[71]....
        /*0580*/ 	.word	0x00005500
        /*0584*/ 	.word	0x000000ff
        /*0588*/ 	.word	0x00000040
        /*058c*/ 	.short	0x010a
        /*058e*/ 	.byte	0x07
	.zero		1


	//   ....[72]....
        /*0590*/ 	.word	0x00005520
        /*0594*/ 	.word	0x000000ff
        /*0598*/ 	.word	0x00000048
        /*059c*/ 	.short	0x010a
        /*059e*/ 	.byte	0x07
	.zero		1


	//   ....[73]....
        /*05a0*/ 	.word	0x00005540
        /*05a4*/ 	.word	0x000000ff
        /*05a8*/ 	.word	0x00000050
        /*05ac*/ 	.short	0x010a
        /*05ae*/ 	.byte	0x07
	.zero		1


	//   ....[74]....
        /*05b0*/ 	.word	0x00005580
        /*05b4*/ 	.word	0x00000000
        /*05b8*/ 	.word	0x00000058
        /*05bc*/ 	.short	0x010a
        /*05be*/ 	.byte	0xff
	.zero		1


	//   ....[75]....
        /*05c0*/ 	.word	0x000058d0
        /*05c4*/ 	.word	0x00000000
        /*05c8*/ 	.word	0x00000070
        /*05cc*/ 	.short	0x010a
        /*05ce*/ 	.byte	0xff
	.zero		1


	//   ....[76]....
        /*05d0*/ 	.word	0x000059e0
        /*05d4*/ 	.word	0x00000000
        /*05d8*/ 	.word	0x00000000
        /*05dc*/ 	.short	0x0101
        /*05de*/ 	.byte	0xff
	.zero		1


	//   ....[77]....
        /*05e0*/ 	.word	0x00006470
        /*05e4*/ 	.word	0x000000ff
        /*05e8*/ 	.word	0x00000020
        /*05ec*/ 	.short	0x010a
        /*05ee*/ 	.byte	0x30
	.zero		1


	//   ....[78]....
        /*05f0*/ 	.word	0x00006570
        /*05f4*/ 	.word	0x000000ff
        /*05f8*/ 	.word	0x00000090
        /*05fc*/ 	.short	0x010a
        /*05fe*/ 	.byte	0x30
	.zero		1


	//   ....[79]....
        /*0600*/ 	.word	0x00006720
        /*0604*/ 	.word	0x000000ff
        /*0608*/ 	.word	0x00000020
        /*060c*/ 	.short	0x010a
        /*060e*/ 	.byte	0x30
	.zero		1


	//   ....[80]....
        /*0610*/ 	.word	0x00006860
        /*0614*/ 	.word	0x000000ff
        /*0618*/ 	.word	0x00000090
        /*061c*/ 	.short	0x010a
        /*061e*/ 	.byte	0x30
	.zero		1


	//   ....[81]....
        /*0620*/ 	.word	0x00006a60
        /*0624*/ 	.word	0x000000ff
        /*0628*/ 	.word	0x00000000
        /*062c*/ 	.short	0x0101
        /*062e*/ 	.byte	0x05
	.zero		1


	//   ....[82]....
        /*0630*/ 	.word	0x00007ad0
        /*0634*/ 	.word	0x00000000
        /*0638*/ 	.word	0x00000000
        /*063c*/ 	.short	0x0101
        /*063e*/ 	.byte	0xff
	.zero		1


	//   ....[83]....
        /*0640*/ 	.word	0x00007ae0
        /*0644*/ 	.word	0x00000003
        /*0648*/ 	.word	0x00000020
        /*064c*/ 	.short	0x010a
        /*064e*/ 	.byte	0xff
	.zero		1


	//   ....[84]....
        /*0650*/ 	.word	0x00007bf0
        /*0654*/ 	.word	0x00000003
        /*0658*/ 	.word	0x00000020
        /*065c*/ 	.short	0x010a
        /*065e*/ 	.byte	0xff
	.zero		1


	//   ....[85]....
        /*0660*/ 	.word	0x00008f60
        /*0664*/ 	.word	0x00000069
        /*0668*/ 	.word	0x00000000
        /*066c*/ 	.short	0x0101
        /*066e*/ 	.byte	0xff
	.zero		1


	//   ....[86]....
        /*0670*/ 	.word	0x00008f80
        /*0674*/ 	.word	0x00000003
        /*0678*/ 	.word	0x00000020
        /*067c*/ 	.short	0x010a
        /*067e*/ 	.byte	0xff
	.zero		1


	//   ....[87]....
        /*0680*/ 	.word	0x00009050
        /*0684*/ 	.word	0x00000003
        /*0688*/ 	.word	0x00000020
        /*068c*/ 	.short	0x010a
        /*068e*/ 	.byte	0xff
	.zero		1


	//   ....[88]....
        /*0690*/ 	.word	0x0000a3b0
        /*0694*/ 	.word	0x00000054
        /*0698*/ 	.word	0x00000000
        /*069c*/ 	.short	0x0101
        /*069e*/ 	.byte	0xff
	.zero		1


	//   ....[89]....
        /*06a0*/ 	.word	0x0000a3d0
        /*06a4*/ 	.word	0x00000000
        /*06a8*/ 	.word	0x00000020
        /*06ac*/ 	.short	0x010a
        /*06ae*/ 	.byte	0xff
	.zero		1


	//   ....[90]....
        /*06b0*/ 	.word	0x0000a4a0
        /*06b4*/ 	.word	0x00000000
        /*06b8*/ 	.word	0x00000020
        /*06bc*/ 	.short	0x010a
        /*06be*/ 	.byte	0xff
	.zero		1


	//   ....[91]....
        /*06c0*/ 	.word	0x0000b7f0
        /*06c4*/ 	.word	0x00000000
        /*06c8*/ 	.word	0x00000000
        /*06cc*/ 	.short	0x0101
        /*06ce*/ 	.byte	0xff
	.zero		1


	//   ....[92]....
        /*06d0*/ 	.word	0x0000b8d0
        /*06d4*/ 	.word	0x000000ff
        /*06d8*/ 	.word	0x000000c0
        /*06dc*/ 	.short	0x0101
        /*06de*/ 	.byte	0x30
	.zero		1


	//   ....[93]....
        /*06e0*/ 	.word	0x0000ba60
        /*06e4*/ 	.word	0x000000ff
        /*06e8*/ 	.word	0x00000000
        /*06ec*/ 	.short	0x0101
        /*06ee*/ 	.byte	0x04
	.zero		1


	//   ....[94]....
        /*06f0*/ 	.word	0x0000ba80
        /*06f4*/ 	.word	0x00000003
        /*06f8*/ 	.word	0x000000b0
        /*06fc*/ 	.short	0x010a
        /*06fe*/ 	.byte	0xff
	.zero		1


	//   ....[95]....
        /*0700*/ 	.word	0x0000bae0
        /*0704*/ 	.word	0x00000002
        /*0708*/ 	.word	0x00000010
        /*070c*/ 	.short	0x010a
        /*070e*/ 	.byte	0xff
	.zero		1


	//   ....[96]....
        /*0710*/ 	.word	0x0000bb40
        /*0714*/ 	.word	0x00000002
        /*0718*/ 	.word	0x00000010
        /*071c*/ 	.short	0x010a
        /*071e*/ 	.byte	0xff
	.zero		1


	//   ....[97]....
        /*0720*/ 	.word	0x0000bb90
        /*0724*/ 	.word	0x00000002
        /*0728*/ 	.word	0x00000070
        /*072c*/ 	.short	0x010a
        /*072e*/ 	.byte	0xff
	.zero		1


	//   ....[98]....
        /*0730*/ 	.word	0x0000bbf0
        /*0734*/ 	.word	0x00000000
        /*0738*/ 	.word	0x00000000
        /*073c*/ 	.short	0x010a
        /*073e*/ 	.byte	0xff
	.zero		1


	//   ....[99]....
        /*0740*/ 	.word	0x0000bc40
        /*0744*/ 	.word	0x00000000
        /*0748*/ 	.word	0x000000a0
        /*074c*/ 	.short	0x010a
        /*074e*/ 	.byte	0xff
	.zero		1


	//   ....[100]....
        /*0750*/ 	.word	0x0000bca0
        /*0754*/ 	.word	0x00000000
        /*0758*/ 	.word	0x00000080
        /*075c*/ 	.short	0x010a
        /*075e*/ 	.byte	0xff
	.zero		1


	//   ....[101]....
        /*0760*/ 	.word	0x0000bcf0
        /*0764*/ 	.word	0x00000000
        /*0768*/ 	.word	0x00000070
        /*076c*/ 	.short	0x010a
        /*076e*/ 	.byte	0xff
	.zero		1


	//   ....[102]....
        /*0770*/ 	.word	0x0000bd50
        /*0774*/ 	.word	0x00000000
        /*0778*/ 	.word	0x00000080
        /*077c*/ 	.short	0x010a
        /*077e*/ 	.byte	0xff
	.zero		1


	//   ....[103]....
        /*0780*/ 	.word	0x0000bda0
        /*0784*/ 	.word	0x00000000
        /*0788*/ 	.word	0x00000070
        /*078c*/ 	.short	0x010a
        /*078e*/ 	.byte	0xff
	.zero		1


	//   ....[104]....
        /*0790*/ 	.word	0x0000be00
        /*0794*/ 	.word	0x00000000
        /*0798*/ 	.word	0x00000000
        /*079c*/ 	.short	0x010a
        /*079e*/ 	.byte	0xff
	.zero		1


	//   ....[105]....
        /*07a0*/ 	.word	0x0000be60
        /*07a4*/ 	.word	0x00000000
        /*07a8*/ 	.word	0x00000098
        /*07ac*/ 	.short	0x010a
        /*07ae*/ 	.byte	0xff
	.zero		1


	//   ....[106]....
        /*07b0*/ 	.word	0x0000bec0
        /*07b4*/ 	.word	0x00000000
        /*07b8*/ 	.word	0x00000000
        /*07bc*/ 	.short	0x010a
        /*07be*/ 	.byte	0xff
	.zero		1


	//   ....[107]....
        /*07c0*/ 	.word	0x0000bf20
        /*07c4*/ 	.word	0x00000000
        /*07c8*/ 	.word	0x000000c0
        /*07cc*/ 	.short	0x010a
        /*07ce*/ 	.byte	0xff
	.zero		1


	//   ....[108]....
        /*07d0*/ 	.word	0x0000bf70
        /*07d4*/ 	.word	0x00000000
        /*07d8*/ 	.word	0x00000070
        /*07dc*/ 	.short	0x010a
        /*07de*/ 	.byte	0xff
	.zero		1


	//   ....[109]....
        /*07e0*/ 	.word	0x0000bfd0
        /*07e4*/ 	.word	0x00000000
        /*07e8*/ 	.word	0x00000068
        /*07ec*/ 	.short	0x010a
        /*07ee*/ 	.byte	0xff
	.zero		1


	//   ....[110]....
        /*07f0*/ 	.word	0x0000c030
        /*07f4*/ 	.word	0x00000003
        /*07f8*/ 	.word	0x00000040
        /*07fc*/ 	.short	0x010a
        /*07fe*/ 	.byte	0xff
	.zero		1


	//   ....[111]....
        /*0800*/ 	.word	0x0000c090
        /*0804*/ 	.word	0x00000003
        /*0808*/ 	.word	0x00000048
        /*080c*/ 	.short	0x010a
        /*080e*/ 	.byte	0xff
	.zero		1


	//   ....[112]....
        /*0810*/ 	.word	0x0000c0f0
        /*0814*/ 	.word	0x00000003
        /*0818*/ 	.word	0x00000050
        /*081c*/ 	.short	0x010a
        /*081e*/ 	.byte	0xff
	.zero		1


	//   ....[113]....
        /*0820*/ 	.word	0x0000c150
        /*0824*/ 	.word	0x00000003
        /*0828*/ 	.word	0x00000058
        /*082c*/ 	.short	0x010a
        /*082e*/ 	.byte	0xff
	.zero		1


	//   ....[114]....
        /*0830*/ 	.word	0x0000c1b0
        /*0834*/ 	.word	0x00000000
        /*0838*/ 	.word	0x00000040
        /*083c*/ 	.short	0x010a
        /*083e*/ 	.byte	0xff
	.zero		1


	//   ....[115]....
        /*0840*/ 	.word	0x0000c210
        /*0844*/ 	.word	0x00000000
        /*0848*/ 	.word	0x00000048
        /*084c*/ 	.short	0x010a
        /*084e*/ 	.byte	0xff
	.zero		1


	//   ....[116]....
        /*0850*/ 	.word	0x0000c270
        /*0854*/ 	.word	0x00000000
        /*0858*/ 	.word	0x00000050
        /*085c*/ 	.short	0x010a
        /*085e*/ 	.byte	0xff
	.zero		1


	//   ....[117]....
        /*0860*/ 	.word	0x0000c2c0
        /*0864*/ 	.word	0x00000000
        /*0868*/ 	.word	0x00000070
        /*086c*/ 	.short	0x010a
        /*086e*/ 	.byte	0xff
	.zero		1


	//   ....[118]....
        /*0870*/ 	.word	0x0000c320
        /*0874*/ 	.word	0x00000000
        /*0878*/ 	.word	0x00000020
        /*087c*/ 	.short	0x010a
        /*087e*/ 	.byte	0xff
	.zero		1


	//   ....[119]....
        /*0880*/ 	.word	0x0000c380
        /*0884*/ 	.word	0x00000000
        /*0888*/ 	.word	0x00000090
        /*088c*/ 	.short	0x010a
        /*088e*/ 	.byte	0xff
	.zero		1


	//   ....[120]....
        /*0890*/ 	.word	0x0000c3d0
        /*0894*/ 	.word	0x00000003
        /*0898*/ 	.word	0x00000020
        /*089c*/ 	.short	0x010a
        /*089e*/ 	.byte	0xff
	.zero		1


	//   ....[121]....
        /*08a0*/ 	.word	0x0000c420
        /*08a4*/ 	.word	0x00000003
        /*08a8*/ 	.word	0x00000020
        /*08ac*/ 	.short	0x010a
        /*08ae*/ 	.byte	0xff
	.zero		1


	//   ....[122]....
        /*08b0*/ 	.word	0x0000c470
        /*08b4*/ 	.word	0x00000000
        /*08b8*/ 	.word	0x00000020
        /*08bc*/ 	.short	0x010a
        /*08be*/ 	.byte	0xff
	.zero		1


	//----- nvinfo : EIATTR_NUM_MBARRIERS
	.align		4
.L_47:
        /*08c0*/ 	.byte	0x03, 0x38
        /*08c2*/ 	.short	0x0019


	//----- nvinfo : EIATTR_EXIT_INSTR_OFFSETS
	.align		4
        /*08c4*/ 	.byte	0x04, 0x1c
        /*08c6*/ 	.short	(.L_49 - .L_48)


	//   ....[0]....
.L_48:
        /*08c8*/ 	.word	0x00002770


	//   ....[1]....
        /*08cc*/ 	.word	0x00002c60


	//   ....[2]....
        /*08d0*/ 	.word	0x00002cc0


	//   ....[3]....
        /*08d4*/ 	.word	0x000044a0


	//   ....[4]....
        /*08d8*/ 	.word	0x000055b0


	//   ....[5]....
        /*08dc*/ 	.word	0x000055f0


	//   ....[6]....
        /*08e0*/ 	.word	0x0000b950


	//   ....[7]....
        /*08e4*/ 	.word	0x0000b9d0


	//   ....[8]....
        /*08e8*/ 	.word	0x0000ba00


	//   ....[9]....
        /*08ec*/ 	.word	0x0000ba70


	//----- nvinfo : EIATTR_MAX_THREADS
	.align		4
.L_49:
        /*08f0*/ 	.byte	0x04, 0x05
        /*08f2*/ 	.short	(.L_51 - .L_50)
.L_50:
        /*08f4*/ 	.word	0x00000100
        /*08f8*/ 	.word	0x00000001
        /*08fc*/ 	.word	0x00000001


	//----- nvinfo : EIATTR_CRS_STACK_SIZE
	.align		4
.L_51:
        /*0900*/ 	.byte	0x04, 0x1e
        /*0902*/ 	.short	(.L_53 - .L_52)
.L_52:
        /*0904*/ 	.word	0x00000000


	//----- nvinfo : EIATTR_CBANK_PARAM_SIZE
	.align		4
.L_53:
        /*0908*/ 	.byte	0x03, 0x19
        /*090a*/ 	.short	0x0c00


	//----- nvinfo : EIATTR_PARAM_CBANK
	.align		4
        /*090c*/ 	.byte	0x04, 0x0a
        /*090e*/ 	.short	(.L_55 - .L_54)
	.align		4
.L_54:
        /*0910*/ 	.word	index@(.nv.constant0._ZN7cutlass13device_kernelINS_4gemm6kernel13GemmUniversalIN4cute5tupleIJiiiiEEENS1_10collective13CollectiveMmaINS1_46MainloopSm100TmaUmmaWarpSpecializedBlockScaledILi2ELi2ELi1ENS5_IJNS4_1CILi1EEESB_SB_EEEEENS5_IJNSA_ILi128EEENSA_ILi256EEESF_EEENS5_IJNS_12float_e2m1_tENS_13float_ue4m3_tEEEENS5_IJNS5_IJlSB_lEEENS4_6LayoutINS5_IJNS5_IJNS5_IJNSA_ILi32EEENSA_ILi4EEEEEEiEEENS5_IJNS5_IJNSA_ILi16EEESN_EEEiEEENS5_IJSB_iEEEEEENS5_IJSS_NS5_IJNS5_IJNSA_ILi0EEESB_EEENSA_ILi512EEEEEENS5_IJSV_iEEEEEEEEEEESJ_S12_NS4_8TiledMMAINS4_8MMA_AtomIJNS4_17SM100_MMA_MXF4_SSISH_SH_fSI_Li128ELi256ELi16ELNS4_4UMMA5MajorE0ELS17_0ELNS16_7ScaleInE0ELS18_0EEEEEENSL_ISC_NS5_IJSV_SV_SV_EEEEENS5_IJNS4_10UnderscoreES1D_S1D_EEEEENS5_IJNS4_13SM90_TMA_LOADES1G_EEENS5_IJNS4_14ComposedLayoutINS4_7SwizzleILi3ELi4ELi3EEENS4_18smem_ptr_flag_bitsILi4EEENSL_INS5_IJNSA_ILi8EEESF_EEENS5_IJSF_SB_EEEEEEENSL_INS5_IJNS5_IJNS5_IJSO_SB_EEESR_EEESB_NS5_IJSB_SN_EEEEEENS5_IJNS5_IJNS5_IJSR_SX_EEESW_EEESV_NS5_IJSN_SX_EEEEEEEEEEEvNS4_8identityES1H_NS5_IJS1R_NSL_INS5_IJNS5_IJNS5_IJSO_NSA_ILi2EEEEEESR_EEESB_S1U_EEENS5_IJS1X_SV_NS5_IJSN_NSA_ILi1024EEEEEEEEEEEEEEvS22_EENS_8epilogue10collective18CollectiveEpilogueINS2D_23Sm100TmaWarpSpecializedILi4ELi2ELi64ELb1ELb0EEEJSG_NS5_IJNSL_ISE_SB_EENSL_INSA_ILi64EEESB_EEEEENS_10bfloat16_tESK_S2M_SK_NS2D_6fusion15FusionCallbacksIS2H_NS2N_17LinearCombinationIS2M_fS2M_fLNS_15FloatRoundStyleE2EEESG_S2L_JEEENS4_5SM1004TMEM4LOAD26SM100_TMEM_LOAD_32dp32b64xES1G_NS1I_IS1K_NS1L_ILi16EEENSL_INS5_IJS1N_S2J_EEENS5_IJS2J_SB_EEEEEEENS4_39AutoVectorizingCopyWithAssumedAlignmentILi128EEENS4_14SM90_TMA_STOREES31_S33_S33_EEEvvEEEEvNT_6ParamsE)
        /*0914*/ 	.short	0x0380
        /*0916*/ 	.short	0x0c00


	//----- nvinfo : EIATTR_SW_WAR
	.align		4
.L_55:
        /*0918*/ 	.byte	0x04, 0x36
        /*091a*/ 	.short	(.L_57 - .L_56)
.L_56:
        /*091c*/ 	.word	0x00000008
.L_57:


//--------------------- .nv.callgraph             --------------------------
	.section	.nv.callgraph,"",@"SHT_CUDA_CALLGRAPH"
	.align	4
	.sectionentsize	8
	.align		4
        /*0000*/ 	.word	0x00000000
	.align		4
        /*0004*/ 	.word	0xffffffff
	.align		4
        /*0008*/ 	.word	index@(_ZN7cutlass13device_kernelINS_4gemm6kernel13GemmUniversalIN4cute5tupleIJiiiiEEENS1_10collective13CollectiveMmaINS1_46MainloopSm100TmaUmmaWarpSpecializedBlockScaledILi2ELi2ELi1ENS5_IJNS4_1CILi1EEESB_SB_EEEEENS5_IJNSA_ILi128EEENSA_ILi256EEESF_EEENS5_IJNS_12float_e2m1_tENS_13float_ue4m3_tEEEENS5_IJNS5_IJlSB_lEEENS4_6LayoutINS5_IJNS5_IJNS5_IJNSA_ILi32EEENSA_ILi4EEEEEEiEEENS5_IJNS5_IJNSA_ILi16EEESN_EEEiEEENS5_IJSB_iEEEEEENS5_IJSS_NS5_IJNS5_IJNSA_ILi0EEESB_EEENSA_ILi512EEEEEENS5_IJSV_iEEEEEEEEEEESJ_S12_NS4_8TiledMMAINS4_8MMA_AtomIJNS4_17SM100_MMA_MXF4_SSISH_SH_fSI_Li128ELi256ELi16ELNS4_4UMMA5MajorE0ELS17_0ELNS16_7ScaleInE0ELS18_0EEEEEENSL_ISC_NS5_IJSV_SV_SV_EEEEENS5_IJNS4_10UnderscoreES1D_S1D_EEEEENS5_IJNS4_13SM90_TMA_LOADES1G_EEENS5_IJNS4_14ComposedLayoutINS4_7SwizzleILi3ELi4ELi3EEENS4_18smem_ptr_flag_bitsILi4EEENSL_INS5_IJNSA_ILi8EEESF_EEENS5_IJSF_SB_EEEEEEENSL_INS5_IJNS5_IJNS5_IJSO_SB_EEESR_EEESB_NS5_IJSB_SN_EEEEEENS5_IJNS5_IJNS5_IJSR_SX_EEESW_EEESV_NS5_IJSN_SX_EEEEEEEEEEEvNS4_8identityES1H_NS5_IJS1R_NSL_INS5_IJNS5_IJNS5_IJSO_NSA_ILi2EEEEEESR_EEESB_S1U_EEENS5_IJS1X_SV_NS5_IJSN_NSA_ILi1024EEEEEEEEEEEEEEvS22_EENS_8epilogue10collective18CollectiveEpilogueINS2D_23Sm100TmaWarpSpecializedILi4ELi2ELi64ELb1ELb0EEEJSG_NS5_IJNSL_ISE_SB_EENSL_INSA_ILi64EEESB_EEEEENS_10bfloat16_tESK_S2M_SK_NS2D_6fusion15FusionCallbacksIS2H_NS2N_17LinearCombinationIS2M_fS2M_fLNS_15FloatRoundStyleE2EEESG_S2L_JEEENS4_5SM1004TMEM4LOAD26SM100_TMEM_LOAD_32dp32b64xES1G_NS1I_IS1K_NS1L_ILi16EEENSL_INS5_IJS1N_S2J_EEENS5_IJS2J_SB_EEEEEEENS4_39AutoVectorizingCopyWithAssumedAlignmentILi128EEENS4_14SM90_TMA_STOREES31_S33_S33_EEEvvEEEEvNT_6ParamsE)
	.align		4
        /*000c*/ 	.word	index@(__assertfail)
	.align		4
        /*0010*/ 	.word	0x00000000
	.align		4
        /*0014*/ 	.word	0xfffffffe
	.align		4
        /*0018*/ 	.word	0x00000000
	.align		4
        /*001c*/ 	.word	0xfffffffd
	.align		4
        /*0020*/ 	.word	0x00000000
	.align		4
        /*0024*/ 	.word	0xfffffffc


//--------------------- .nv.constant4             --------------------------
	.section	.nv.constant4,"a",@progbits
	.align	8
	.align		8
.nv.constant4:
        /*0000*/ 	.dword	__assertfail
	.align		8
        /*0008*/ 	.dword	__unnamed_1
	.align		8
        /*0010*/ 	.dword	__unnamed_2
	.align		8
        /*0018*/ 	.dword	_ZN40_INTERNAL_be7b50fd_4_k_cu_bcdb9d29_219204cuda3std3__45__cpo5beginE
	.align		8
        /*0020*/ 	.dword	_ZN40_INTERNAL_be7b50fd_4_k_cu_bcdb9d29_219204cuda3std3__45__cpo3endE
	.align		8
        /*0028*/ 	.dword	_ZN40_INTERNAL_be7b50fd_4_k_cu_bcdb9d29_219204cuda3std3__45__cpo6cbeginE
	.align		8
        /*0030*/ 	.dword	_ZN40_INTERNAL_be7b50fd_4_k_cu_bcdb9d29_219204cuda3std3__45__cpo4cendE
	.align		8
        /*0038*/ 	.dword	_ZN40_INTERNAL_be7b50fd_4_k_cu_bcdb9d29_219204cuda3std3__442_GLOBAL__N__be7b50fd_4_k_cu_bcdb9d29_219206ignoreE
	.align		8
        /*0040*/ 	.dword	_ZN40_INTERNAL_be7b50fd_4_k_cu_bcdb9d29_219204cuda3std3__419piecewise_constructE
	.align		8
        /*0048*/ 	.dword	_ZN40_INTERNAL_be7b50fd_4_k_cu_bcdb9d29_219204cuda3std3__48in_placeE
	.align		8
        /*0050*/ 	.dword	_ZN40_INTERNAL_be7b50fd_4_k_cu_bcdb9d29_219204cuda3std6ranges3__45__cpo4swapE
	.align		8
        /*0058*/ 	.dword	_ZN40_INTERNAL_be7b50fd_4_k_cu_bcdb9d29_219204cuda3std6ranges3__45__cpo9iter_moveE
	.align		8
        /*0060*/ 	.dword	_ZN40_INTERNAL_be7b50fd_4_k_cu_bcdb9d29_219204cute7productE
	.align		8
        /*0068*/ 	.dword	_ZN40_INTERNAL_be7b50fd_4_k_cu_bcdb9d29_219204cute1_E
	.align		8
        /*0070*/ 	.dword	$str$25
	.align		8
        /*0078*/ 	.dword	$str$26
	.align		8
        /*0080*/ 	.dword	$str$29
	.align		8
        /*0088*/ 	.dword	$str$30


//--------------------- .text._ZN7cutlass13device_kernelINS_4gemm6kernel13GemmUniversalIN4cute5tupleIJiiiiEEENS1_10collective13CollectiveMmaINS1_46MainloopSm100TmaUmmaWarpSpecializedBlockScaledILi2ELi2ELi1ENS5_IJNS4_1CILi1EEESB_SB_EEEEENS5_IJNSA_ILi128EEENSA_ILi256EEESF_EEENS5_IJNS_12float_e2m1_tENS_13float_ue4m3_tEEEENS5_IJNS5_IJlSB_lEEENS4_6LayoutINS5_IJNS5_IJNS5_IJNSA_ILi32EEENSA_ILi4EEEEEEiEEENS5_IJNS5_IJNSA_ILi16EEESN_EEEiEEENS5_IJSB_iEEEEEENS5_IJSS_NS5_IJNS5_IJNSA_ILi0EEESB_EEENSA_ILi512EEEEEENS5_IJSV_iEEEEEEEEEEESJ_S12_NS4_8TiledMMAINS4_8MMA_AtomIJNS4_17SM100_MMA_MXF4_SSISH_SH_fSI_Li128ELi256ELi16ELNS4_4UMMA5MajorE0ELS17_0ELNS16_7ScaleInE0ELS18_0EEEEEENSL_ISC_NS5_IJSV_SV_SV_EEEEENS5_IJNS4_10UnderscoreES1D_S1D_EEEEENS5_IJNS4_13SM90_TMA_LOADES1G_EEENS5_IJNS4_14ComposedLayoutINS4_7SwizzleILi3ELi4ELi3EEENS4_18smem_ptr_flag_bitsILi4EEENSL_INS5_IJNSA_ILi8EEESF_EEENS5_IJSF_SB_EEEEEEENSL_INS5_IJNS5_IJNS5_IJSO_SB_EEESR_EEESB_NS5_IJSB_SN_EEEEEENS5_IJNS5_IJNS5_IJSR_SX_EEESW_EEESV_NS5_IJSN_SX_EEEEEEEEEEEvNS4_8identityES1H_NS5_IJS1R_NSL_INS5_IJNS5_IJNS5_IJSO_NSA_ILi2EEEEEESR_EEESB_S1U_EEENS5_IJS1X_SV_NS5_IJSN_NSA_ILi1024EEEEEEEEEEEEEEvS22_EENS_8epilogue10collective18CollectiveEpilogueINS2D_23Sm100TmaWarpSpecializedILi4ELi2ELi64ELb1ELb0EEEJSG_NS5_IJNSL_ISE_SB_EENSL_INSA_ILi64EEESB_EEEEENS_10bfloat16_tESK_S2M_SK_NS2D_6fusion15FusionCallbacksIS2H_NS2N_17LinearCombinationIS2M_fS2M_fLNS_15FloatRoundStyleE2EEESG_S2L_JEEENS4_5SM1004TMEM4LOAD26SM100_TMEM_LOAD_32dp32b64xES1G_NS1I_IS1K_NS1L_ILi16EEENSL_INS5_IJS1N_S2J_EEENS5_IJS2J_SB_EEEEEEENS4_39AutoVectorizingCopyWithAssumedAlignmentILi128EEENS4_14SM90_TMA_STOREES31_S33_S33_EEEvvEEEEvNT_6ParamsE --------------------------
	.section	.text._ZN7cutlass13device_kernelINS_4gemm6kernel13GemmUniversalIN4cute5tupleIJiiiiEEENS1_10collective13CollectiveMmaINS1_46MainloopSm100TmaUmmaWarpSpecializedBlockScaledILi2ELi2ELi1ENS5_IJNS4_1CILi1EEESB_SB_EEEEENS5_IJNSA_ILi128EEENSA_ILi256EEESF_EEENS5_IJNS_12float_e2m1_tENS_13float_ue4m3_tEEEENS5_IJNS5_IJlSB_lEEENS4_6LayoutINS5_IJNS5_IJNS5_IJNSA_ILi32EEENSA_ILi4EEEEEEiEEENS5_IJNS5_IJNSA_ILi16EEESN_EEEiEEENS5_IJSB_iEEEEEENS5_IJSS_NS5_IJNS5_IJNSA_ILi0EEESB_EEENSA_ILi512EEEEEENS5_IJSV_iEEEEEEEEEEESJ_S12_NS4_8TiledMMAINS4_8MMA_AtomIJNS4_17SM100_MMA_MXF4_SSISH_SH_fSI_Li128ELi256ELi16ELNS4_4UMMA5MajorE0ELS17_0ELNS16_7ScaleInE0ELS18_0EEEEEENSL_ISC_NS5_IJSV_SV_SV_EEEEENS5_IJNS4_10UnderscoreES1D_S1D_EEEEENS5_IJNS4_13SM90_TMA_LOADES1G_EEENS5_IJNS4_14ComposedLayoutINS4_7SwizzleILi3ELi4ELi3EEENS4_18smem_ptr_flag_bitsILi4EEENSL_INS5_IJNSA_ILi8EEESF_EEENS5_IJSF_SB_EEEEEEENSL_INS5_IJNS5_IJNS5_IJSO_SB_EEESR_EEESB_NS5_IJSB_SN_EEEEEENS5_IJNS5_IJNS5_IJSR_SX_EEESW_EEESV_NS5_IJSN_SX_EEEEEEEEEEEvNS4_8identityES1H_NS5_IJS1R_NSL_INS5_IJNS5_IJNS5_IJSO_NSA_ILi2EEEEEESR_EEESB_S1U_EEENS5_IJS1X_SV_NS5_IJSN_NSA_ILi1024EEEEEEEEEEEEEEvS22_EENS_8epilogue10collective18CollectiveEpilogueINS2D_23Sm100TmaWarpSpecializedILi4ELi2ELi64ELb1ELb0EEEJSG_NS5_IJNSL_ISE_SB_EENSL_INSA_ILi64EEESB_EEEEENS_10bfloat16_tESK_S2M_SK_NS2D_6fusion15FusionCallbacksIS2H_NS2N_17LinearCombinationIS2M_fS2M_fLNS_15FloatRoundStyleE2EEESG_S2L_JEEENS4_5SM1004TMEM4LOAD26SM100_TMEM_LOAD_32dp32b64xES1G_NS1I_IS1K_NS1L_ILi16EEENSL_INS5_IJS1N_S2J_EEENS5_IJS2J_SB_EEEEEEENS4_39AutoVectorizingCopyWithAssumedAlignmentILi128EEENS4_14SM90_TMA_STOREES31_S33_S33_EEEvvEEEEvNT_6ParamsE,"ax",@progbits
	.align	128
.text._ZN7cutlass13device_kernelINS_4gemm6kernel13GemmUniversalIN4cute5tupleIJiiiiEEENS1_10collective13CollectiveMmaINS1_46MainloopSm100TmaUmmaWarpSpecializedBlockScaledILi2ELi2ELi1ENS5_IJNS4_1CILi1EEESB_SB_EEEEENS5_IJNSA_ILi128EEENSA_ILi256EEESF_EEENS5_IJNS_12float_e2m1_tENS_13float_ue4m3_tEEEENS5_IJNS5_IJlSB_lEEENS4_6LayoutINS5_IJNS5_IJNS5_IJNSA_ILi32EEENSA_ILi4EEEEEEiEEENS5_IJNS5_IJNSA_ILi16EEESN_EEEiEEENS5_IJSB_iEEEEEENS5_IJSS_NS5_IJNS5_IJNSA_ILi0EEESB_EEENSA_ILi512EEEEEENS5_IJSV_iEEEEEEEEEEESJ_S12_NS4_8TiledMMAINS4_8MMA_AtomIJNS4_17SM100_MMA_MXF4_SSISH_SH_fSI_Li128ELi256ELi16ELNS4_4UMMA5MajorE0ELS17_0ELNS16_7ScaleInE0ELS18_0EEEEEENSL_ISC_NS5_IJSV_SV_SV_EEEEENS5_IJNS4_10UnderscoreES1D_S1D_EEEEENS5_IJNS4_13SM90_TMA_LOADES1G_EEENS5_IJNS4_14ComposedLayoutINS4_7SwizzleILi3ELi4ELi3EEENS4_18smem_ptr_flag_bitsILi4EEENSL_INS5_IJNSA_ILi8EEESF_EEENS5_IJSF_SB_EEEEEEENSL_INS5_IJNS5_IJNS5_IJSO_SB_EEESR_EEESB_NS5_IJSB_SN_EEEEEENS5_IJNS5_IJNS5_IJSR_SX_EEESW_EEESV_NS5_IJSN_SX_EEEEEEEEEEEvNS4_8identityES1H_NS5_IJS1R_NSL_INS5_IJNS5_IJNS5_IJSO_NSA_ILi2EEEEEESR_EEESB_S1U_EEENS5_IJS1X_SV_NS5_IJSN_NSA_ILi1024EEEEEEEEEEEEEEvS22_EENS_8epilogue10collective18CollectiveEpilogueINS2D_23Sm100TmaWarpSpecializedILi4ELi2ELi64ELb1ELb0EEEJSG_NS5_IJNSL_ISE_SB_EENSL_INSA_ILi64EEESB_EEEEENS_10bfloat16_tESK_S2M_SK_NS2D_6fusion15FusionCallbacksIS2H_NS2N_17LinearCombinationIS2M_fS2M_fLNS_15FloatRoundStyleE2EEESG_S2L_JEEENS4_5SM1004TMEM4LOAD26SM100_TMEM_LOAD_32dp32b64xES1G_NS1I_IS1K_NS1L_ILi16EEENSL_INS5_IJS1N_S2J_EEENS5_IJS2J_SB_EEEEEEENS4_39AutoVectorizingCopyWithAssumedAlignmentILi128EEENS4_14SM90_TMA_STOREES31_S33_S33_EEEvvEEEEvNT_6ParamsE:
        .type           _ZN7cutlass13device_kernelINS_4gemm6kernel13GemmUniversalIN4cute5tupleIJiiiiEEENS1_10collective13CollectiveMmaINS1_46MainloopSm100TmaUmmaWarpSpecializedBlockScaledILi2ELi2ELi1ENS5_IJNS4_1CILi1EEESB_SB_EEEEENS5_IJNSA_ILi128EEENSA_ILi256EEESF_EEENS5_IJNS_12float_e2m1_tENS_13float_ue4m3_tEEEENS5_IJNS5_IJlSB_lEEENS4_6LayoutINS5_IJNS5_IJNS5_IJNSA_ILi32EEENSA_ILi4EEEEEEiEEENS5_IJNS5_IJNSA_ILi16EEESN_EEEiEEENS5_IJSB_iEEEEEENS5_IJSS_NS5_IJNS5_IJNSA_ILi0EEESB_EEENSA_ILi512EEEEEENS5_IJSV_iEEEEEEEEEEESJ_S12_NS4_8TiledMMAINS4_8MMA_AtomIJNS4_17SM100_MMA_MXF4_SSISH_SH_fSI_Li128ELi256ELi16ELNS4_4UMMA5MajorE0ELS17_0ELNS16_7ScaleInE0ELS18_0EEEEEENSL_ISC_NS5_IJSV_SV_SV_EEEEENS5_IJNS4_10UnderscoreES1D_S1D_EEEEENS5_IJNS4_13SM90_TMA_LOADES1G_EEENS5_IJNS4_14ComposedLayoutINS4_7SwizzleILi3ELi4ELi3EEENS4_18smem_ptr_flag_bitsILi4EEENSL_INS5_IJNSA_ILi8EEESF_EEENS5_IJSF_SB_EEEEEEENSL_INS5_IJNS5_IJNS5_IJSO_SB_EEESR_EEESB_NS5_IJSB_SN_EEEEEENS5_IJNS5_IJNS5_IJSR_SX_EEESW_EEESV_NS5_IJSN_SX_EEEEEEEEEEEvNS4_8identityES1H_NS5_IJS1R_NSL_INS5_IJNS5_IJNS5_IJSO_NSA_ILi2EEEEEESR_EEESB_S1U_EEENS5_IJS1X_SV_NS5_IJSN_NSA_ILi1024EEEEEEEEEEEEEEvS22_EENS_8epilogue10collective18CollectiveEpilogueINS2D_23Sm100TmaWarpSpecializedILi4ELi2ELi64ELb1ELb0EEEJSG_NS5_IJNSL_ISE_SB_EENSL_INSA_ILi64EEESB_EEEEENS_10bfloat16_tESK_S2M_SK_NS2D_6fusion15FusionCallbacksIS2H_NS2N_17LinearCombinationIS2M_fS2M_fLNS_15FloatRoundStyleE2EEESG_S2L_JEEENS4_5SM1004TMEM4LOAD26SM100_TMEM_LOAD_32dp32b64xES1G_NS1I_IS1K_NS1L_ILi16EEENSL_INS5_IJS1N_S2J_EEENS5_IJS2J_SB_EEEEEEENS4_39AutoVectorizingCopyWithAssumedAlignmentILi128EEENS4_14SM90_TMA_STOREES31_S33_S33_EEEvvEEEEvNT_6ParamsE,@function
        .size           _ZN7cutlass13device_kernelINS_4gemm6kernel13GemmUniversalIN4cute5tupleIJiiiiEEENS1_10collective13CollectiveMmaINS1_46MainloopSm100TmaUmmaWarpSpecializedBlockScaledILi2ELi2ELi1ENS5_IJNS4_1CILi1EEESB_SB_EEEEENS5_IJNSA_ILi128EEENSA_ILi256EEESF_EEENS5_IJNS_12float_e2m1_tENS_13float_ue4m3_tEEEENS5_IJNS5_IJlSB_lEEENS4_6LayoutINS5_IJNS5_IJNS5_IJNSA_ILi32EEENSA_ILi4EEEEEEiEEENS5_IJNS5_IJNSA_ILi16EEESN_EEEiEEENS5_IJSB_iEEEEEENS5_IJSS_NS5_IJNS5_IJNSA_ILi0EEESB_EEENSA_ILi512EEEEEENS5_IJSV_iEEEEEEEEEEESJ_S12_NS4_8TiledMMAINS4_8MMA_AtomIJNS4_17SM100_MMA_MXF4_SSISH_SH_fSI_Li128ELi256ELi16ELNS4_4UMMA5MajorE0ELS17_0ELNS16_7ScaleInE0ELS18_0EEEEEENSL_ISC_NS5_IJSV_SV_SV_EEEEENS5_IJNS4_10UnderscoreES1D_S1D_EEEEENS5_IJNS4_13SM90_TMA_LOADES1G_EEENS5_IJNS4_14ComposedLayoutINS4_7SwizzleILi3ELi4ELi3EEENS4_18smem_ptr_flag_bitsILi4EEENSL_INS5_IJNSA_ILi8EEESF_EEENS5_IJSF_SB_EEEEEEENSL_INS5_IJNS5_IJNS5_IJSO_SB_EEESR_EEESB_NS5_IJSB_SN_EEEEEENS5_IJNS5_IJNS5_IJSR_SX_EEESW_EEESV_NS5_IJSN_SX_EEEEEEEEEEEvNS4_8identityES1H_NS5_IJS1R_NSL_INS5_IJNS5_IJNS5_IJSO_NSA_ILi2EEEEEESR_EEESB_S1U_EEENS5_IJS1X_SV_NS5_IJSN_NSA_ILi1024EEEEEEEEEEEEEEvS22_EENS_8epilogue10collective18CollectiveEpilogueINS2D_23Sm100TmaWarpSpecializedILi4ELi2ELi64ELb1ELb0EEEJSG_NS5_IJNSL_ISE_SB_EENSL_INSA_ILi64EEESB_EEEEENS_10bfloat16_tESK_S2M_SK_NS2D_6fusion15FusionCallbacksIS2H_NS2N_17LinearCombinationIS2M_fS2M_fLNS_15FloatRoundStyleE2EEESG_S2L_JEEENS4_5SM1004TMEM4LOAD26SM100_TMEM_LOAD_32dp32b64xES1G_NS1I_IS1K_NS1L_ILi16EEENSL_INS5_IJS1N_S2J_EEENS5_IJS2J_SB_EEEEEEENS4_39AutoVectorizingCopyWithAssumedAlignmentILi128EEENS4_14SM90_TMA_STOREES31_S33_S33_EEEvvEEEEvNT_6ParamsE,(.L_x_172 - _ZN7cutlass13device_kernelINS_4gemm6kernel13GemmUniversalIN4cute5tupleIJiiiiEEENS1_10collective13CollectiveMmaINS1_46MainloopSm100TmaUmmaWarpSpecializedBlockScaledILi2ELi2ELi1ENS5_IJNS4_1CILi1EEESB_SB_EEEEENS5_IJNSA_ILi128EEENSA_ILi256EEESF_EEENS5_IJNS_12float_e2m1_tENS_13float_ue4m3_tEEEENS5_IJNS5_IJlSB_lEEENS4_6LayoutINS5_IJNS5_IJNS5_IJNSA_ILi32EEENSA_ILi4EEEEEEiEEENS5_IJNS5_IJNSA_ILi16EEESN_EEEiEEENS5_IJSB_iEEEEEENS5_IJSS_NS5_IJNS5_IJNSA_ILi0EEESB_EEENSA_ILi512EEEEEENS5_IJSV_iEEEEEEEEEEESJ_S12_NS4_8TiledMMAINS4_8MMA_AtomIJNS4_17SM100_MMA_MXF4_SSISH_SH_fSI_Li128ELi256ELi16ELNS4_4UMMA5MajorE0ELS17_0ELNS16_7ScaleInE0ELS18_0EEEEEENSL_ISC_NS5_IJSV_SV_SV_EEEEENS5_IJNS4_10UnderscoreES1D_S1D_EEEEENS5_IJNS4_13SM90_TMA_LOADES1G_EEENS5_IJNS4_14ComposedLayoutINS4_7SwizzleILi3ELi4ELi3EEENS4_18smem_ptr_flag_bitsILi4EEENSL_INS5_IJNSA_ILi8EEESF_EEENS5_IJSF_SB_EEEEEEENSL_INS5_IJNS5_IJNS5_IJSO_SB_EEESR_EEESB_NS5_IJSB_SN_EEEEEENS5_IJNS5_IJNS5_IJSR_SX_EEESW_EEESV_NS5_IJSN_SX_EEEEEEEEEEEvNS4_8identityES1H_NS5_IJS1R_NSL_INS5_IJNS5_IJNS5_IJSO_NSA_ILi2EEEEEESR_EEESB_S1U_EEENS5_IJS1X_SV_NS5_IJSN_NSA_ILi1024EEEEEEEEEEEEEEvS22_EENS_8epilogue10collective18CollectiveEpilogueINS2D_23Sm100TmaWarpSpecializedILi4ELi2ELi64ELb1ELb0EEEJSG_NS5_IJNSL_ISE_SB_EENSL_INSA_ILi64EEESB_EEEEENS_10bfloat16_tESK_S2M_SK_NS2D_6fusion15FusionCallbacksIS2H_NS2N_17LinearCombinationIS2M_fS2M_fLNS_15FloatRoundStyleE2EEESG_S2L_JEEENS4_5SM1004TMEM4LOAD26SM100_TMEM_LOAD_32dp32b64xES1G_NS1I_IS1K_NS1L_ILi16EEENSL_INS5_IJS1N_S2J_EEENS5_IJS2J_SB_EEEEEEENS4_39AutoVectorizingCopyWithAssumedAlignmentILi128EEENS4_14SM90_TMA_STOREES31_S33_S33_EEEvvEEEEvNT_6ParamsE)
        .other          _ZN7cutlass13device_kernelINS_4gemm6kernel13GemmUniversalIN4cute5tupleIJiiiiEEENS1_10collective13CollectiveMmaINS1_46MainloopSm100TmaUmmaWarpSpecializedBlockScaledILi2ELi2ELi1ENS5_IJNS4_1CILi1EEESB_SB_EEEEENS5_IJNSA_ILi128EEENSA_ILi256EEESF_EEENS5_IJNS_12float_e2m1_tENS_13float_ue4m3_tEEEENS5_IJNS5_IJlSB_lEEENS4_6LayoutINS5_IJNS5_IJNS5_IJNSA_ILi32EEENSA_ILi4EEEEEEiEEENS5_IJNS5_IJNSA_ILi16EEESN_EEEiEEENS5_IJSB_iEEEEEENS5_IJSS_NS5_IJNS5_IJNSA_ILi0EEESB_EEENSA_ILi512EEEEEENS5_IJSV_iEEEEEEEEEEESJ_S12_NS4_8TiledMMAINS4_8MMA_AtomIJNS4_17SM100_MMA_MXF4_SSISH_SH_fSI_Li128ELi256ELi16ELNS4_4UMMA5MajorE0ELS17_0ELNS16_7ScaleInE0ELS18_0EEEEEENSL_ISC_NS5_IJSV_SV_SV_EEEEENS5_IJNS4_10UnderscoreES1D_S1D_EEEEENS5_IJNS4_13SM90_TMA_LOADES1G_EEENS5_IJNS4_14ComposedLayoutINS4_7SwizzleILi3ELi4ELi3EEENS4_18smem_ptr_flag_bitsILi4EEENSL_INS5_IJNSA_ILi8EEESF_EEENS5_IJSF_SB_EEEEEEENSL_INS5_IJNS5_IJNS5_IJSO_SB_EEESR_EEESB_NS5_IJSB_SN_EEEEEENS5_IJNS5_IJNS5_IJSR_SX_EEESW_EEESV_NS5_IJSN_SX_EEEEEEEEEEEvNS4_8identityES1H_NS5_IJS1R_NSL_INS5_IJNS5_IJNS5_IJSO_NSA_ILi2EEEEEESR_EEESB_S1U_EEENS5_IJS1X_SV_NS5_IJSN_NSA_ILi1024EEEEEEEEEEEEEEvS22_EENS_8epilogue10collective18CollectiveEpilogueINS2D_23Sm100TmaWarpSpecializedILi4ELi2ELi64ELb1ELb0EEEJSG_NS5_IJNSL_ISE_SB_EENSL_INSA_ILi64EEESB_EEEEENS_10bfloat16_tESK_S2M_SK_NS2D_6fusion15FusionCallbacksIS2H_NS2N_17LinearCombinationIS2M_fS2M_fLNS_15FloatRoundStyleE2EEESG_S2L_JEEENS4_5SM1004TMEM4LOAD26SM100_TMEM_LOAD_32dp32b64xES1G_NS1I_IS1K_NS1L_ILi16EEENSL_INS5_IJS1N_S2J_EEENS5_IJS2J_SB_EEEEEEENS4_39AutoVectorizingCopyWithAssumedAlignmentILi128EEENS4_14SM90_TMA_STOREES31_S33_S33_EEEvvEEEEvNT_6ParamsE,@"STO_CUDA_ENTRY STV_DEFAULT"
_ZN7cutlass13device_kernelINS_4gemm6kernel13GemmUniversalIN4cute5tupleIJiiiiEEENS1_10collective13CollectiveMmaINS1_46MainloopSm100TmaUmmaWarpSpecializedBlockScaledILi2ELi2ELi1ENS5_IJNS4_1CILi1EEESB_SB_EEEEENS5_IJNSA_ILi128EEENSA_ILi256EEESF_EEENS5_IJNS_12float_e2m1_tENS_13float_ue4m3_tEEEENS5_IJNS5_IJlSB_lEEENS4_6LayoutINS5_IJNS5_IJNS5_IJNSA_ILi32EEENSA_ILi4EEEEEEiEEENS5_IJNS5_IJNSA_ILi16EEESN_EEEiEEENS5_IJSB_iEEEEEENS5_IJSS_NS5_IJNS5_IJNSA_ILi0EEESB_EEENSA_ILi512EEEEEENS5_IJSV_iEEEEEEEEEEESJ_S12_NS4_8TiledMMAINS4_8MMA_AtomIJNS4_17SM100_MMA_MXF4_SSISH_SH_fSI_Li128ELi256ELi16ELNS4_4UMMA5MajorE0ELS17_0ELNS16_7ScaleInE0ELS18_0EEEEEENSL_ISC_NS5_IJSV_SV_SV_EEEEENS5_IJNS4_10UnderscoreES1D_S1D_EEEEENS5_IJNS4_13SM90_TMA_LOADES1G_EEENS5_IJNS4_14ComposedLayoutINS4_7SwizzleILi3ELi4ELi3EEENS4_18smem_ptr_flag_bitsILi4EEENSL_INS5_IJNSA_ILi8EEESF_EEENS5_IJSF_SB_EEEEEEENSL_INS5_IJNS5_IJNS5_IJSO_SB_EEESR_EEESB_NS5_IJSB_SN_EEEEEENS5_IJNS5_IJNS5_IJSR_SX_EEESW_EEESV_NS5_IJSN_SX_EEEEEEEEEEEvNS4_8identityES1H_NS5_IJS1R_NSL_INS5_IJNS5_IJNS5_IJSO_NSA_ILi2EEEEEESR_EEESB_S1U_EEENS5_IJS1X_SV_NS5_IJSN_NSA_ILi1024EEEEEEEEEEEEEEvS22_EENS_8epilogue10collective18CollectiveEpilogueINS2D_23Sm100TmaWarpSpecializedILi4ELi2ELi64ELb1ELb0EEEJSG_NS5_IJNSL_ISE_SB_EENSL_INSA_ILi64EEESB_EEEEENS_10bfloat16_tESK_S2M_SK_NS2D_6fusion15FusionCallbacksIS2H_NS2N_17LinearCombinationIS2M_fS2M_fLNS_15FloatRoundStyleE2EEESG_S2L_JEEENS4_5SM1004TMEM4LOAD26SM100_TMEM_LOAD_32dp32b64xES1G_NS1I_IS1K_NS1L_ILi16EEENSL_INS5_IJS1N_S2J_EEENS5_IJS2J_SB_EEEEEEENS4_39AutoVectorizingCopyWithAssumedAlignmentILi128EEENS4_14SM90_TMA_STOREES31_S33_S33_EEEvvEEEEvNT_6ParamsE:
[----:B------:R-:W1:Y:S01]  /*0000*/  LDC R1, c[0x0][0x37c] ;  /* 0x0000df00ff017b82 */ /* 0x000e620000000800 */
[----:B------:R-:W2:Y:S01]  /*0010*/  S2R R165, SR_TID.X ;  /* 0x0000000000a57919 */ /* 0x000ea20000002100 */
[----:B------:R-:W3:Y:S01]  /*0020*/  LDCU.64 UR4, c[0x0][0xc90] ;  /* 0x00019200ff0477ac */ /* 0x000ee20008000a00 */
[----:B------:R-:W-:Y:S02]  /*0030*/  PRMT R151, RZ, 0x7610, R151 ;  /* 0x00007610ff977816 */ /* 0x000fe40000000097 */
[----:B------:R-:W-:Y:S01]  /*0040*/  ELECT P5, URZ, PT ;  /* 0x0000000000ff782f */ /* 0x000fe200038a0000 */
[----:B------:R-:W4:Y:S01]  /*0050*/  LDCU.64 UR42, c[0x0][0x358] ;  /* 0x00006b00ff2a77ac */ /* 0x000f220008000a00 */
[----:B---3--:R-:W-:-:S04]  /*0060*/  UISETP.NE.U32.AND UP0, UPT, UR4, URZ, UPT ;  /* 0x000000ff0400728c */ /* 0x008fc8000bf05070 */
[----:B------:R-:W-:Y:S01]  /*0070*/  UISETP.NE.AND.EX UP0, UPT, UR5, URZ, UPT, UP0 ;  /* 0x000000ff0500728c */ /* 0x000fe2000bf05300 */
[----:B--2---:R-:W-:-:S05]  /*0080*/  SHF.R.U32.HI R158, RZ, 0x5, R165 ;  /* 0x00000005ff9e7819 */ /* 0x004fca00000116a5 */
[----:B------:R-:W2:Y:S02]  /*0090*/  SHFL.IDX PT, R0, R158, RZ, 0x1f ;  /* 0x00001fff9e007589 */ /* 0x000ea400000e0000 */
[----:B--2---:R-:W-:Y:S01]  /*00a0*/  R2UR UR8, R0 ;  /* 0x00000000000872ca */ /* 0x004fe200000e0000 */
[----:B-1--4-:R-:W-:-:S14]  /*00b0*/  BRA.U UP0, `(.L_x_0) ;  /* 0x00000001002c7547 */ /* 0x012fdc000b800000 */
[----:B------:R-:W1:Y:S02]  /*00c0*/  LDCU.64 UR6, c[0x0][0xc88] ;  /* 0x00019100ff0677ac */ /* 0x000e640008000a00 */
[----:B-1----:R-:W-:-:S04]  /*00d0*/  UISETP.NE.U32.AND UP0, UPT, UR6, URZ, UPT ;  /* 0x000000ff0600728c */ /* 0x002fc8000bf05070 */
[----:B------:R-:W-:-:S09]  /*00e0*/  UISETP.NE.AND.EX UP0, UPT, UR7, URZ, UPT, UP0 ;  /* 0x000000ff0700728c */ /* 0x000fd2000bf05300 */
[----:B------:R-:W-:Y:S05]  /*00f0*/  BRA.U !UP0, `(.L_x_1) ;  /* 0x0000000108107547 */ /* 0x000fea000b800000 */
[----:B------:R-:W1:Y:S02]  /*0100*/  LDC.64 R2, c[0x0][0xc88] ;  /* 0x00032200ff027b82 */ /* 0x000e640000000a00 */
[----:B-1----:R1:W5:Y:S01]  /*0110*/  LDG.E R83, desc[UR42][R2.64] ;  /* 0x0000002a02537981 */ /* 0x002362000c1e1900 */
[----:B------:R-:W-:Y:S01]  /*0120*/  HFMA2 R151, -RZ, RZ, 0, 5.9604644775390625e-08 ;  /* 0x00000001ff977431 */ /* 0x000fe200000001ff */
[----:B------:R-:W-:Y:S05]  /*0130*/  BRA `(.L_x_0) ;  /* 0x00000000000c7947 */ /* 0x000fea0003800000 */
.L_x_1:
[----:B------:R-:W1:Y:S01]  /*0140*/  LDCU UR6, c[0x0][0xc80] ;  /* 0x00019000ff0677ac */ /* 0x000e620008000800 */
[----:B------:R-:W-:Y:S01]  /*0150*/  HFMA2 R151, -RZ, RZ, 0, 5.9604644775390625e-08 ;  /* 0x00000001ff977431 */ /* 0x000fe200000001ff */
[----:B-1----:R-:W-:-:S07]  /*0160*/  MOV R83, UR6 ;  /* 0x0000000600537c02 */ /* 0x002fce0008000f00 */
.L_x_0:
[----:B------:R-:W2:Y:S02]  /*0170*/  LDCU.64 UR6, c[0x0][0xcb0] ;  /* 0x00019600ff0677ac */ /* 0x000ea40008000a00 */
[----:B--2---:R-:W-:-:S04]  /*0180*/  UISETP.NE.U32.AND UP0, UPT, UR6, URZ, UPT ;  /* 0x000000ff0600728c */ /* 0x004fc8000bf05070 */
[----:B------:R-:W-:-:S09]  /*0190*/  UISETP.NE.AND.EX UP0, UPT, UR7, URZ, UPT, UP0 ;  /* 0x000000ff0700728c */ /* 0x000fd2000bf05300 */
[----:B------:R-:W-:Y:S05]  /*01a0*/  BRA.U UP0, `(.L_x_2) ;  /* 0x0000000100247547 */ /* 0x000fea000b800000 */
[----:B------:R-:W2:Y:S02]  /*01b0*/  LDCU.64 UR6, c[0x0][0xca8] ;  /* 0x00019500ff0677ac */ /* 0x000ea40008000a00 */
[----:B--2---:R-:W-:-:S04]  /*01c0*/  UISETP.NE.U32.AND UP0, UPT, UR6, URZ, UPT ;  /* 0x000000ff0600728c */ /* 0x004fc8000bf05070 */
[----:B------:R-:W-:-:S09]  /*01d0*/  UISETP.NE.AND.EX UP0, UPT, UR7, URZ, UPT, UP0 ;  /* 0x000000ff0700728c */ /* 0x000fd2000bf05300 */
[----:B------:R-:W-:Y:S05]  /*01e0*/  BRA.U !UP0, `(.L_x_3) ;  /* 0x00000001080c7547 */ /* 0x000fea000b800000 */
[----:B------:R-:W2:Y:S02]  /*01f0*/  LDC.64 R76, c[0x0][0xca8] ;  /* 0x00032a00ff4c7b82 */ /* 0x000ea40000000a00 */
[----:B--2---:R2:W5:Y:S01]  /*0200*/  LDG.E R76, desc[UR42][R76.64] ;  /* 0x0000002a4c4c7981 */ /* 0x004562000c1e1900 */
[----:B------:R-:W-:Y:S05]  /*0210*/  BRA `(.L_x_2) ;  /* 0x0000000000087947 */ /* 0x000fea0003800000 */
.L_x_3:
[----:B------:R-:W2:Y:S02]  /*0220*/  LDCU UR6, c[0x0][0xca0] ;  /* 0x00019400ff0677ac */ /* 0x000ea40008000800 */
[----:B--2---:R-:W-:Y:S02]  /*0230*/  MOV R76, UR6 ;  /* 0x00000006004c7c02 */ /* 0x004fe40008000f00 */
.L_x_2:
[----:B------:R-:W-:Y:S01]  /*0240*/  IMAD.U32 R0, RZ, RZ, UR8 ;  /* 0x00000008ff007e24 */ /* 0x000fe2000f8e00ff */
[----:B------:R-:W-:Y:S04]  /*0250*/  BSSY.RECONVERGENT B0, `(.L_x_4) ;  /* 0x0000012000007945 */ /* 0x000fe80003800200 */
[C---:B------:R-:W-:Y:S02]  /*0260*/  ISETP.NE.OR P1, PT, R0.reuse, 0x1, !P5 ;  /* 0x000000010000780c */ /* 0x040fe40006f25670 */
[----:B------:R-:W-:-:S11]  /*0270*/  ISETP.NE.OR P0, PT, R0, 0x3, !P5 ;  /* 0x000000030000780c */ /* 0x000fd60006f05670 */
[----:B------:R-:W-:Y:S05]  /*0280*/  @P1 BRA `(.L_x_5) ;  /* 0x0000000000381947 */ /* 0x000fea0003800000 */
[----:B------:R-:W3:Y:S02]  /*0290*/  LDCU.64 UR6, c[0x0][0x348] ;  /* 0x00006900ff0677ac */ /* 0x000ee40008000a00 */
[----:B---3--:R-:W-:Y:S02]  /*02a0*/  UIADD3 UR14, UP3, UPT, UR6, 0x80, URZ ;  /* 0x00000080060e7890 */ /* 0x008fe4000ff7e0ff */
[----:B------:R-:W-:Y:S02]  /*02b0*/  UIADD3 UR12, UP2, UPT, UR6, 0x180, URZ ;  /* 0x00000180060c7890 */ /* 0x000fe4000ff5e0ff */
[----:B------:R-:W-:Y:S02]  /*02c0*/  UIADD3 UR10, UP1, UPT, UR6, 0x280, URZ ;  /* 0x00000280060a7890 */ /* 0x000fe4000ff3e0ff */
[----:B------:R-:W-:Y:S02]  /*02d0*/  UIADD3 UR6, UP0, UPT, UR6, 0x380, URZ ;  /* 0x0000038006067890 */ /* 0x000fe4000ff1e0ff */
[----:B------:R-:W-:-:S02]  /*02e0*/  UIADD3.X UR15, UPT, UPT, URZ, UR7, URZ, UP3, !UPT ;  /* 0x00000007ff0f7290 */ /* 0x000fc40009ffe4ff */
[----:B------:R-:W-:Y:S02]  /*02f0*/  UIADD3.X UR13, UPT, UPT, URZ, UR7, URZ, UP2, !UPT ;  /* 0x00000007ff0d7290 */ /* 0x000fe400097fe4ff */
[----:B------:R-:W-:Y:S02]  /*0300*/  UIADD3.X UR11, UPT, UPT, URZ, UR7, URZ, UP1, !UPT ;  /* 0x00000007ff0b7290 */ /* 0x000fe40008ffe4ff */
[----:B------:R-:W-:-:S03]  /*0310*/  UIADD3.X UR7, UPT, UPT, URZ, UR7, URZ, UP0, !UPT ;  /* 0x00000007ff077290 */ /* 0x000fc600087fe4ff */
[----:B------:R3:W-:Y:S02]  /*0320*/  UTMACCTL.PF [UR14] ;  /* 0x000000000e0079b9 */ /* 0x0007e40008040000 */
[----:B------:R3:W-:Y:S02]  /*0330*/  UTMACCTL.PF [UR12] ;  /* 0x000000000c0079b9 */ /* 0x0007e40008040000 */
[----:B------:R3:W-:Y:S02]  /*0340*/  UTMACCTL.PF [UR10] ;  /* 0x000000000a0079b9 */ /* 0x0007e40008040000 */
[----:B------:R3:W-:Y:S02]  /*0350*/  UTMACCTL.PF [UR6] ;  /* 0x00000000060079b9 */ /* 0x0007e40008040000 */
[----:B---3--:R-:W-:Y:S01]  /*0360*/  NOP ;  /* 0x0000000000007918 */ /* 0x008fe20000000000 */
.L_x_5:
[----:B------:R-:W-:Y:S05]  /*0370*/  BSYNC.RECONVERGENT B0 ;  /* 0x0000000000007941 */ /* 0x000fea0003800200 */
.L_x_4:
[----:B------:R-:W-:Y:S04]  /*0380*/  BSSY.RECONVERGENT B0, `(.L_x_6) ;  /* 0x000000a000007945 */ /* 0x000fe80003800200 */
[----:B------:R-:W-:Y:S05]  /*0390*/  @P0 BRA `(.L_x_7) ;  /* 0x0000000000200947 */ /* 0x000fea0003800000 */
[----:B------:R-:W3:Y:S02]  /*03a0*/  LDCU.64 UR6, c[0x0][0x348] ;  /* 0x00006900ff0677ac */ /* 0x000ee40008000a00 */
[----:B---3--:R-:W-:Y:S02]  /*03b0*/  UIADD3 UR10, UP1, UPT, UR6, 0x980, URZ ;  /* 0x00000980060a7890 */ /* 0x008fe4000ff3e0ff */
[----:B------:R-:W-:Y:S02]  /*03c0*/  UIADD3 UR6, UP0, UPT, UR6, 0xa80, URZ ;  /* 0x00000a8006067890 */ /* 0x000fe4000ff1e0ff */
[----:B------:R-:W-:Y:S02]  /*03d0*/  UIADD3.X UR11, UPT, UPT, URZ, UR7, URZ, UP1, !UPT ;  /* 0x00000007ff0b7290 */ /* 0x000fe40008ffe4ff */
[----:B------:R-:W-:-:S07]  /*03e0*/  UIADD3.X UR7, UPT, UPT, URZ, UR7, URZ, UP0, !UPT ;  /* 0x00000007ff077290 */ /* 0x000fce00087fe4ff */
[----:B------:R3:W-:Y:S02]  /*03f0*/  UTMACCTL.PF [UR10] ;  /* 0x000000000a0079b9 */ /* 0x0007e40008040000 */
[----:B------:R3:W-:Y:S02]  /*0400*/  UTMACCTL.PF [UR6] ;  /* 0x00000000060079b9 */ /* 0x0007e40008040000 */
[----:B---3--:R-:W-:Y:S01]  /*0410*/  NOP ;  /* 0x0000000000007918 */ /* 0x008fe20000000000 */
.L_x_7:
[----:B------:R-:W-:Y:S05]  /*0420*/  BSYNC.RECONVERGENT B0 ;  /* 0x0000000000007941 */ /* 0x000fea0003800200 */
.L_x_6:
[----:B------:R-:W3:Y:S01]  /*0430*/  LDCU.64 UR6, c[0x0][0xc88] ;  /* 0x00019100ff0677ac */ /* 0x000ee20008000a00 */
[----:B------:R-:W-:Y:S02]  /*0440*/  UISETP.EQ.U32.AND UP1, UPT, UR4, URZ, UPT ;  /* 0x000000ff0400728c */ /* 0x000fe4000bf22070 */
[----:B------:R-:W-:Y:S02]  /*0450*/  UPLOP3.LUT UP2, UPT, UPT, UPT, UPT, 0x80, 0x8 ;  /* 0x000000000008789c */ /* 0x000fe40003f4f070 */
[----:B---3--:R-:W-:-:S04]  /*0460*/  UISETP.NE.U32.AND UP0, UPT, UR6, URZ, UPT ;  /* 0x000000ff0600728c */ /* 0x008fc8000bf05070 */
[----:B------:R-:W-:-:S04]  /*0470*/  UISETP.NE.AND.EX UP0, UPT, UR7, URZ, UPT, UP0 ;  /* 0x000000ff0700728c */ /* 0x000fc8000bf05300 */
[----:B------:R-:W-:-:S04]  /*0480*/  UISETP.EQ.OR.EX UP3, UPT, UR5, URZ, !UP0, UP1 ;  /* 0x000000ff0500728c */ /* 0x000fc8000c762710 */
[----:B------:R-:W-:-:S05]  /*0490*/  UP2UR UR50, UPR, URZ, 0x8 ;  /* 0x00000008ff327883 */ /* 0x000fca0008000000 */
[----:B------:R-:W-:Y:S07]  /*04a0*/  BRA.U !UP3, `(.L_x_8) ;  /* 0x000000010b207547 */ /* 0x000fee000b800000 */
[----:B------:R-:W-:Y:S01]  /*04b0*/  UISETP.NE.U32.AND UP2, UPT, UR4, URZ, UPT ;  /* 0x000000ff0400728c */ /* 0x000fe2000bf45070 */
[----:B-----5:R-:W-:Y:S01]  /*04c0*/  FSETP.NEU.AND P0, PT, R83, RZ, PT ;  /* 0x000000ff5300720b */ /* 0x020fe20003f0d000 */
[----:B------:R-:W-:Y:S02]  /*04d0*/  USEL UR4, URZ, 0xffffffff, UP0 ;  /* 0xffffffffff047887 */ /* 0x000fe40008000000 */
[----:B------:R-:W-:-:S10]  /*04e0*/  UISETP.NE.AND.EX UP2, UPT, UR5, URZ, UPT, UP2 ;  /* 0x000000ff0500728c */ /* 0x000fd4000bf45320 */
[----:B------:R-:W-:Y:S01]  /*04f0*/  VOTEU.ANY UP1, P0 ;  /* 0x0000000000ff7886 */ /* 0x000fe20000020100 */
[----:B------:R-:W-:-:S04]  /*0500*/  @!UP2 USEL UR4, URZ, 0xffffffff, UP1 ;  /* 0xffffffffff04a887 */ /* 0x000fc80008800000 */
[----:B------:R-:W-:-:S04]  /*0510*/  ULOP3.LUT UR4, UR4, 0x1, URZ, 0xc0, !UPT ;  /* 0x0000000104047892 */ /* 0x000fc8000f8ec0ff */
[----:B------:R-:W-:-:S11]  /*0520*/  UISETP.NE.U32.AND UP2, UPT, UR4, 0x1, UPT ;  /* 0x000000010400788c */ /* 0x000fd6000bf45070 */
.L_x_8:
[----:B-1----:R-:W1:Y:S01]  /*0530*/  SHFL.IDX PT, R2, R158, RZ, 0x1f ;  /* 0x00001fff9e027589 */ /* 0x002e6200000e0000 */
[----:B------:R-:W-:-:S04]  /*0540*/  UISETP.NE.AND UP1, UPT, UR8, 0x2, UPT ;  /* 0x000000020800788c */ /* 0x000fc8000bf25270 */
[----:B------:R-:W-:Y:S01]  /*0550*/  USEL UR6, URZ, 0x1, UP1 ;  /* 0x00000001ff067887 */ /* 0x000fe20008800000 */
[----:B-1----:R-:W-:-:S13]  /*0560*/  ISETP.NE.AND P0, PT, R2, RZ, PT ;  /* 0x000000ff0200720c */ /* 0x002fda0003f05270 */
[----:B------:R-:W-:Y:S05]  /*0570*/  @P0 BRA `(.L_x_9) ;  /* 0x0000000000380947 */ /* 0x000fea0003800000 */
[----:B------:R-:W1:Y:S01]  /*0580*/  S2UR UR5, SR_CgaCtaId ;  /* 0x00000000000579c3 */ /* 0x000e620000008800 */
[----:B------:R-:W-:Y:S01]  /*0590*/  UMOV UR7, 0x400 ;  /* 0x0000040000077882 */ /* 0x000fe20000000000 */
[----:B------:R-:W-:Y:S01]  /*05a0*/  UMOV UR4, 0x1 ;  /* 0x0000000100047882 */ /* 0x000fe20000000000 */
[----:B------:R-:W-:Y:S01]  /*05b0*/  ELECT P0, URZ, PT ;  /* 0x0000000000ff782f */ /* 0x000fe20003800000 */
[----:B------:R-:W-:-:S04]  /*05c0*/  UIADD3 UR10, UPT, UPT, -UR4, 0x100000, URZ ;  /* 0x00100000040a7890 */ /* 0x000fc8000fffe1ff */
[----:B------:R-:W-:Y:S02]  /*05d0*/  USHF.L.U32 UR11, UR10, 0xb, URZ ;  /* 0x0000000b0a0b7899 */ /* 0x000fe400080006ff */
[----:B------:R-:W-:Y:S02]  /*05e0*/  USHF.L.U32 UR10, UR10, 0x1, URZ ;  /* 0x000000010a0a7899 */ /* 0x000fe400080006ff */
[----:B-1----:R-:W-:Y:S01]  /*05f0*/  ULEA UR5, UR5, UR7, 0x18 ;  /* 0x0000000705057291 */ /* 0x002fe2000f8ec0ff */
[----:B------:R-:W1:Y:S11]  /*0600*/  FENCE.VIEW.ASYNC.S ;  /* 0x00000000000073c6 */ /* 0x000e760000000000 */
[----:B-1----:R1:W3:Y:S01]  /*0610*/  SYNCS.EXCH.64 URZ, [UR5], UR10 ;  /* 0x0000000a05ff75b2 */ /* 0x0022e20008000100 */
[----:B------:R1:W4:Y:S01]  /*0620*/  SYNCS.EXCH.64 URZ, [UR5+0x10], UR10 ;  /* 0x0000100a05ff75b2 */ /* 0x0003220008000100 */
[----:B------:R1:W1:Y:S01]  /*0630*/  SYNCS.EXCH.64 URZ, [UR5+0x8], UR10 ;  /* 0x0000080a05ff75b2 */ /* 0x0002620008000100 */
[----:B------:R1:W1:Y:S01]  /*0640*/  SYNCS.EXCH.64 URZ, [UR5+0x18], UR10 ;  /* 0x0000180a05ff75b2 */ /* 0x0002620008000100 */
[----:B------:R-:W-:Y:S01]  /*0650*/  NOP ;  /* 0x0000000000007918 */ /* 0x000fe20000000000 */
.L_x_9:
[----:B------:R-:W2:Y:S01]  /*0660*/  SHFL.IDX PT, R2, R158, RZ, 0x1f ;  /* 0x00001fff9e027589 */ /* 0x000ea200000e0000 */
[----:B------:R-:W-:Y:S01]  /*0670*/  NOP ;  /* 0x0000000000007918 */ /* 0x000fe20000000000 */
[----:B--2---:R-:W-:-:S13]  /*0680*/  ISETP.NE.AND P0, PT, R2, 0x1, PT ;  /* 0x000000010200780c */ /* 0x004fda0003f05270 */
[----:B------:R-:W-:Y:S05]  /*0690*/  @P0 BRA `(.L_x_10) ;  /* 0x0000000000580947 */ /* 0x000fea0003800000 */
[----:B------:R-:W2:Y:S01]  /*06a0*/  S2UR UR7, SR_CgaCtaId ;  /* 0x00000000000779c3 */ /* 0x000ea20000008800 */
[----:B------:R-:W-:Y:S01]  /*06b0*/  UMOV UR9, 0x400 ;  /* 0x0000040000097882 */ /* 0x000fe20000000000 */
[----:B-1----:R-:W-:Y:S01]  /*06c0*/  UMOV UR5, 0x20 ;  /* 0x0000002000057882 */ /* 0x002fe20000000000 */
[----:B------:R-:W-:Y:S01]  /*06d0*/  UMOV UR4, 0x80 ;  /* 0x0000008000047882 */ /* 0x000fe20000000000 */
[----:B------:R-:W-:-:S04]  /*06e0*/  UIADD3 UR10, UPT, UPT, -UR5, 0x100000, URZ ;  /* 0x00100000050a7890 */ /* 0x000fc8000fffe1ff */
[----:B------:R-:W-:Y:S02]  /*06f0*/  USHF.L.U32 UR11, UR10, 0xb, URZ ;  /* 0x0000000b0a0b7899 */ /* 0x000fe400080006ff */
[----:B------:R-:W-:Y:S02]  /*0700*/  USHF.L.U32 UR10, UR10, 0x1, URZ ;  /* 0x000000010a0a7899 */ /* 0x000fe400080006ff */
[----:B------:R-:W-:-:S04]  /*0710*/  UIADD3 UR4, UPT, UPT, -UR4, 0x100000, URZ ;  /* 0x0010000004047890 */ /* 0x000fc8000fffe1ff */
[----:B------:R-:W-:Y:S02]  /*0720*/  USHF.L.U32 UR5, UR4, 0xb, URZ ;  /* 0x0000000b04057899 */ /* 0x000fe400080006ff */
[----:B------:R-:W-:Y:S01]  /*0730*/  USHF.L.U32 UR4, UR4, 0x1, URZ ;  /* 0x0000000104047899 */ /* 0x000fe200080006ff */
[----:B------:R-:W-:Y:S01]  /*0740*/  ELECT P0, URZ, PT ;  /* 0x0000000000ff782f */ /* 0x000fe20003800000 */
[----:B--2---:R-:W-:Y:S01]  /*0750*/  ULEA UR7, UR7, UR9, 0x18 ;  /* 0x0000000907077291 */ /* 0x004fe2000f8ec0ff */
[----:B------:R-:W1:Y:S11]  /*0760*/  FENCE.VIEW.ASYNC.S ;  /* 0x00000000000073c6 */ /* 0x000e760000000000 */
[----:B-1----:R2:W1:Y:S01]  /*0770*/  SYNCS.EXCH.64 URZ, [UR7+0x20], UR10 ;  /* 0x0000200a07ff75b2 */ /* 0x0024620008000100 */
[----:B------:R2:W1:Y:S01]  /*0780*/  SYNCS.EXCH.64 URZ, [UR7+0x40], UR4 ;  /* 0x0000400407ff75b2 */ /* 0x0004620008000100 */
[----:B------:R2:W1:Y:S01]  /*0790*/  SYNCS.EXCH.64 URZ, [UR7+0x28], UR10 ;  /* 0x0000280a07ff75b2 */ /* 0x0004620008000100 */
[----:B------:R2:W1:Y:S01]  /*07a0*/  SYNCS.EXCH.64 URZ, [UR7+0x48], UR4 ;  /* 0x0000480407ff75b2 */ /* 0x0004620008000100 */
[----:B------:R2:W1:Y:S01]  /*07b0*/  SYNCS.EXCH.64 URZ, [UR7+0x30], UR10 ;  /* 0x0000300a07ff75b2 */ /* 0x0004620008000100 */
[----:B------:R2:W1:Y:S01]  /*07c0*/  SYNCS.EXCH.64 URZ, [UR7+0x50], UR4 ;  /* 0x0000500407ff75b2 */ /* 0x0004620008000100 */
[----:B------:R2:W1:Y:S01]  /*07d0*/  SYNCS.EXCH.64 URZ, [UR7+0x38], UR10 ;  /* 0x0000380a07ff75b2 */ /* 0x0004620008000100 */
[----:B------:R2:W1:Y:S02]  /*07e0*/  SYNCS.EXCH.64 URZ, [UR7+0x58], UR4 ;  /* 0x0000580407ff75b2 */ /* 0x0004640008000100 */
[----:B--2---:R-:W-:Y:S01]  /*07f0*/  NOP ;  /* 0x0000000000007918 */ /* 0x004fe20000000000 */
.L_x_10:
[----:B------:R-:W2:Y:S01]  /*0800*/  SHFL.IDX PT, R2, R158, RZ, 0x1f ;  /* 0x00001fff9e027589 */ /* 0x000ea200000e0000 */
[----:B------:R-:W-:Y:S01]  /*0810*/  NOP ;  /* 0x0000000000007918 */ /* 0x000fe20000000000 */
[----:B--2---:R-:W-:-:S13]  /*0820*/  ISETP.NE.AND P0, PT, R2, 0x3, PT ;  /* 0x000000030200780c */ /* 0x004fda0003f05270 */
[----:B------:R-:W-:Y:S05]  /*0830*/  @P0 BRA `(.L_x_11) ;  /* 0x0000000000300947 */ /* 0x000fea0003800000 */
[----:B-1----:R-:W1:Y:S01]  /*0840*/  S2UR UR5, SR_CgaCtaId ;  /* 0x00000000000579c3 */ /* 0x002e620000008800 */
        /* <DEDUP_REMOVED lines=8> */
[----:B-1----:R2:W1:Y:S01]  /*08d0*/  SYNCS.EXCH.64 URZ, [UR5+0x60], UR10 ;  /* 0x0000600a05ff75b2 */ /* 0x0024620008000100 */
[----:B------:R2:W1:Y:S02]  /*08e0*/  SYNCS.EXCH.64 URZ, [UR5+0x68], UR10 ;  /* 0x0000680a05ff75b2 */ /* 0x0004640008000100 */
[----:B--2---:R-:W-:Y:S01]  /*08f0*/  NOP ;  /* 0x0000000000007918 */ /* 0x004fe20000000000 */
.L_x_11:
[----:B------:R-:W2:Y:S01]  /*0900*/  SHFL.IDX PT, R2, R158, RZ, 0x1f ;  /* 0x00001fff9e027589 */ /* 0x000ea200000e0000 */
[----:B------:R-:W-:Y:S01]  /*0910*/  NOP ;  /* 0x0000000000007918 */ /* 0x000fe20000000000 */
[----:B--2---:R-:W-:-:S13]  /*0920*/  ISETP.NE.AND P0, PT, R2, 0x4, PT ;  /* 0x000000040200780c */ /* 0x004fda0003f05270 */
[----:B------:R-:W-:Y:S05]  /*0930*/  @P0 BRA `(.L_x_12) ;  /* 0x00000000004c0947 */ /* 0x000fea0003800000 */
[----:B-1----:R-:W1:Y:S01]  /*0940*/  S2UR UR5, SR_CgaCtaId ;  /* 0x00000000000579c3 */ /* 0x002e620000008800 */
[----:B------:R-:W-:Y:S01]  /*0950*/  UMOV UR9, 0x100 ;  /* 0x0000010000097882 */ /* 0x000fe20000000000 */
[----:B------:R-:W-:Y:S01]  /*0960*/  UMOV UR7, 0x400 ;  /* 0x0000040000077882 */ /* 0x000fe20000000000 */
[----:B------:R-:W-:Y:S01]  /*0970*/  USEL UR9, UR9, 0xe0, UP2 ;  /* 0x000000e009097887 */ /* 0x000fe20009000000 */
[----:B------:R-:W-:Y:S01]  /*0980*/  UMOV UR4, 0x1 ;  /* 0x0000000100047882 */ /* 0x000fe20000000000 */
[----:B------:R-:W-:Y:S01]  /*0990*/  ELECT P0, URZ, PT ;  /* 0x0000000000ff782f */ /* 0x000fe20003800000 */
[----:B------:R-:W-:-:S04]  /*09a0*/  UIADD3 UR10, UPT, UPT, -UR4, 0x100000, URZ ;  /* 0x00100000040a7890 */ /* 0x000fc8000fffe1ff */
[----:B------:R-:W-:Y:S02]  /*09b0*/  USHF.L.U32 UR11, UR10, 0xb, URZ ;  /* 0x0000000b0a0b7899 */ /* 0x000fe400080006ff */
[----:B------:R-:W-:Y:S02]  /*09c0*/  USHF.L.U32 UR10, UR10, 0x1, URZ ;  /* 0x000000010a0a7899 */ /* 0x000fe400080006ff */
[----:B------:R-:W-:-:S04]  /*09d0*/  UIADD3 UR12, UPT, UPT, -UR9, 0x100000, URZ ;  /* 0x00100000090c7890 */ /* 0x000fc8000fffe1ff */
[----:B------:R-:W-:Y:S02]  /*09e0*/  USHF.L.U32 UR13, UR12, 0xb, URZ ;  /* 0x0000000b0c0d7899 */ /* 0x000fe400080006ff */
[----:B------:R-:W-:Y:S02]  /*09f0*/  USHF.L.U32 UR12, UR12, 0x1, URZ ;  /* 0x000000010c0c7899 */ /* 0x000fe400080006ff */
[----:B-1----:R-:W-:Y:S01]  /*0a00*/  ULEA UR5, UR5, UR7, 0x18 ;  /* 0x0000000705057291 */ /* 0x002fe2000f8ec0ff */
[----:B------:R-:W1:Y:S11]  /*0a10*/  FENCE.VIEW.ASYNC.S ;  /* 0x00000000000073c6 */ /* 0x000e760000000000 */
[----:B-1----:R2:W1:Y:S01]  /*0a20*/  SYNCS.EXCH.64 URZ, [UR5+0x70], UR10 ;  /* 0x0000700a05ff75b2 */ /* 0x0024620008000100 */
[----:B------:R2:W1:Y:S01]  /*0a30*/  SYNCS.EXCH.64 URZ, [UR5+0x80], UR12 ;  /* 0x0000800c05ff75b2 */ /* 0x0004620008000100 */
[----:B------:R2:W1:Y:S01]  /*0a40*/  SYNCS.EXCH.64 URZ, [UR5+0x78], UR10 ;  /* 0x0000780a05ff75b2 */ /* 0x0004620008000100 */
[----:B------:R2:W1:Y:S02]  /*0a50*/  SYNCS.EXCH.64 URZ, [UR5+0x88], UR12 ;  /* 0x0000880c05ff75b2 */ /* 0x0004640008000100 */
[----:B--2---:R-:W-:Y:S01]  /*0a60*/  NOP ;  /* 0x0000000000007918 */ /* 0x004fe20000000000 */
.L_x_12:
        /* <DEDUP_REMOVED lines=18> */
[----:B------:R2:W1:Y:S02]  /*0b90*/  SYNCS.EXCH.64 URZ, [UR7+0x98], UR4 ;  /* 0x0000980407ff75b2 */ /* 0x0004640008000100 */
[----:B--2---:R-:W-:Y:S01]  /*0ba0*/  NOP ;  /* 0x0000000000007918 */ /* 0x004fe20000000000 */
.L_x_13:
[----:B------:R-:W2:Y:S01]  /*0bb0*/  SHFL.IDX PT, R2, R158, RZ, 0x1f ;  /* 0x00001fff9e027589 */ /* 0x000ea200000e0000 */
[----:B------:R-:W1:Y:S01]  /*0bc0*/  S2UR UR20, SR_CTAID.X ;  /* 0x00000000001479c3 */ /* 0x000e620000002500 */
[----:B------:R-:W-:Y:S01]  /*0bd0*/  NOP ;  /* 0x0000000000007918 */ /* 0x000fe20000000000 */
[----:B--2---:R-:W-:-:S13]  /*0be0*/  ISETP.NE.AND P0, PT, R2, 0x3, PT ;  /* 0x000000030200780c */ /* 0x004fda0003f05270 */
[----:B-1----:R-:W-:Y:S05]  /*0bf0*/  @P0 BRA `(.L_x_14) ;  /* 0x0000000000380947 */ /* 0x002fea0003800000 */
        /* <DEDUP_REMOVED lines=9> */
[----:B-1----:R1:W2:Y:S01]  /*0c90*/  SYNCS.EXCH.64 URZ, [UR5+0xa0], UR10 ;  /* 0x0000a00a05ff75b2 */ /* 0x0022a20008000100 */
[----:B------:R1:W1:Y:S01]  /*0ca0*/  SYNCS.EXCH.64 URZ, [UR5+0xb0], UR10 ;  /* 0x0000b00a05ff75b2 */ /* 0x0002620008000100 */
[----:B------:R1:W1:Y:S01]  /*0cb0*/  SYNCS.EXCH.64 URZ, [UR5+0xa8], UR10 ;  /* 0x0000a80a05ff75b2 */ /* 0x0002620008000100 */
[----:B------:R1:W1:Y:S01]  /*0cc0*/  SYNCS.EXCH.64 URZ, [UR5+0xb8], UR10 ;  /* 0x0000b80a05ff75b2 */ /* 0x0002620008000100 */
[----:B------:R-:W-:Y:S01]  /*0cd0*/  NOP ;  /* 0x0000000000007918 */ /* 0x000fe20000000000 */
.L_x_14:
[----:B------:R-:W-:Y:S01]  /*0ce0*/  ISETP.NE.OR P1, PT, RZ, UR8, !P5 ;  /* 0x00000008ff007c0c */ /* 0x000fe2000ef25670 */
[----:B-1----:R-:W1:Y:S01]  /*0cf0*/  S2UR UR5, SR_CTAID.Y ;  /* 0x00000000000579c3 */ /* 0x002e620000002600 */
[----:B------:R-:W-:-:S05]  /*0d00*/  CS2R.32 R152, SR_CgaSize ;  /* 0x0000000000987805 */ /* 0x000fca0000008a00 */
[----:B------:R-:W-:-:S05]  /*0d10*/  IMAD R152, R152, -0xa0, RZ ;  /* 0xffffff6098987824 */ /* 0x000fca00078e02ff */
[----:B------:R-:W-:-:S14]  /*0d20*/  R2UR UR7, R152 ;  /* 0x00000000980772ca */ /* 0x000fdc00000e0000 */
[----:B------:R-:W3:Y:S01]  /*0d30*/  LDCU UR7, c[0x0][UR7+0x2b4] ;  /* 0x00005680070777ac */ /* 0x000ee20008000800 */
[----:B------:R-:W-:Y:S01]  /*0d40*/  I2FP.F32.U32 R4, UR20 ;  /* 0x0000001400047c45 */ /* 0x000fe20008201000 */
[----:B------:R-:W-:Y:S01]  /*0d50*/  NOP ;  /* 0x0000000000007918 */ /* 0x000fe20000000000 */
[----:B------:R-:W-:-:S05]  /*0d60*/  CS2R.32 R152, SR_CgaSize ;  /* 0x0000000000987805 */ /* 0x000fca0000008a00 */
[----:B------:R-:W-:-:S05]  /*0d70*/  IMAD R152, R152, -0xa0, RZ ;  /* 0xffffff6098987824 */ /* 0x000fca00078e02ff */
[----:B------:R-:W-:-:S14]  /*0d80*/  R2UR UR9, R152 ;  /* 0x00000000980972ca */ /* 0x000fdc00000e0000 */
[----:B------:R-:W4:Y:S01]  /*0d90*/  LDCU UR9, c[0x0][UR9+0x2b0] ;  /* 0x00005600090977ac */ /* 0x000f220008000800 */
[----:B------:R-:W2:Y:S01]  /*0da0*/  LDC R10, c[0x0][0xf24] ;  /* 0x0003c900ff0a7b82 */ /* 0x000ea20000000800 */
[----:B------:R-:W-:Y:S01]  /*0db0*/  UMOV UR10, 0x80 ;  /* 0x00000080000a7882 */ /* 0x000fe20000000000 */
[----:B------:R-:W-:Y:S01]  /*0dc0*/  VOTEU.ALL UP1, P1 ;  /* 0x0000000000ff7886 */ /* 0x000fe20000820000 */
[----:B------:R-:W-:-:S05]  /*0dd0*/  CS2R.32 R3, SR_CgaSize ;  /* 0x0000000000037805 */ /* 0x000fca0000008a00 */
[----:B------:R-:W-:-:S06]  /*0de0*/  IMAD R3, R3, -0xa0, RZ ;  /* 0xffffff6003037824 */ /* 0x000fcc00078e02ff */
[----:B------:R-:W2:Y:S01]  /*0df0*/  LDC R3, c[0x0][R3+0x2a4] ;  /* 0x0000a90003037b82 */ /* 0x000ea20000000800 */
[----:B------:R-:W-:-:S04]  /*0e00*/  @!UP1 UIADD3 UR10, UPT, UPT, -UR10, 0x100000, URZ ;  /* 0x001000000a0a9890 */ /* 0x000fc8000fffe1ff */
[----:B------:R-:W-:Y:S02]  /*0e10*/  @!UP1 USHF.L.U32 UR11, UR10, 0xb, URZ ;  /* 0x0000000b0a0b9899 */ /* 0x000fe400080006ff */
[----:B------:R-:W-:Y:S01]  /*0e20*/  @!UP1 USHF.L.U32 UR10, UR10, 0x1, URZ ;  /* 0x000000010a0a9899 */ /* 0x000fe200080006ff */
[----:B----4-:R-:W-:Y:S01]  /*0e30*/  FMUL R4, R4, UR9 ;  /* 0x0000000904047c20 */ /* 0x010fe20008400000 */
[----:B------:R-:W4:Y:S01]  /*0e40*/  @!UP1 S2UR UR4, SR_CgaCtaId ;  /* 0x00000000000499c3 */ /* 0x000f220000008800 */
[----:B-1----:R-:W-:Y:S02]  /*0e50*/  I2FP.F32.U32 R2, UR5 ;  /* 0x0000000500027c45 */ /* 0x002fe40008201000 */
[----:B------:R-:W1:Y:S01]  /*0e60*/  F2I.U32.TRUNC.NTZ R152, R4 ;  /* 0x0000000400987305 */ /* 0x000e62000020f000 */
[----:B------:R-:W-:Y:S02]  /*0e70*/  MOV R20, UR5 ;  /* 0x0000000500147c02 */ /* 0x000fe40008000f00 */
[----:B---3--:R-:W-:Y:S01]  /*0e80*/  FMUL R2, R2, UR7 ;  /* 0x0000000702027c20 */ /* 0x008fe20008400000 */
[----:B------:R-:W-:Y:S01]  /*0e90*/  @!UP1 UMOV UR7, 0x400 ;  /* 0x0000040000079882 */ /* 0x000fe20000000000 */
[----:B------:R-:W-:-:S05]  /*0ea0*/  CS2R.32 R5, SR_CgaSize ;  /* 0x0000000000057805 */ /* 0x000fca0000008a00 */
[----:B------:R-:W-:-:S06]  /*0eb0*/  IMAD R5, R5, -0xa0, RZ ;  /* 0xffffff6005057824 */ /* 0x000fcc00078e02ff */
[----:B------:R-:W3:Y:S01]  /*0ec0*/  LDC R5, c[0x0][R5+0x2a0] ;  /* 0x0000a80005057b82 */ /* 0x000ee20000000800 */
[----:B--2---:R-:W-:Y:S01]  /*0ed0*/  ISETP.GE.AND P0, PT, R10, 0x1, PT ;  /* 0x000000010a00780c */ /* 0x004fe20003f06270 */
[----:B------:R-:W2:Y:S06]  /*0ee0*/  F2I.U32.TRUNC.NTZ R150, R2 ;  /* 0x0000000200967305 */ /* 0x000eac000020f000 */
[----:B------:R-:W3:Y:S01]  /*0ef0*/  S2UR UR36, SR_CTAID.Z ;  /* 0x00000000002479c3 */ /* 0x000ee20000002700 */
[----:B-1----:R-:W-:Y:S01]  /*0f00*/  IADD3 R152, PT, PT, -R152, RZ, RZ ;  /* 0x000000ff98987210 */ /* 0x002fe20007ffe1ff */
[----:B----4-:R-:W-:Y:S01]  /*0f10*/  @!UP1 ULEA UR4, UR4, UR7, 0x18 ;  /* 0x0000000704049291 */ /* 0x010fe2000f8ec0ff */
[----:B------:R-:W-:Y:S01]  /*0f20*/  VOTEU.ALL UP1, P1 ;  /* 0x0000000000ff7886 */ /* 0x000fe20000820000 */
[----:B--2---:R-:W-:-:S05]  /*0f30*/  IADD3 R150, PT, PT, -R150, RZ, RZ ;  /* 0x000000ff96967210 */ /* 0x004fca0007ffe1ff */
[----:B------:R-:W-:Y:S02]  /*0f40*/  IMAD R150, R3, R150, UR5 ;  /* 0x0000000503967e24 */ /* 0x000fe4000f8e0296 */
[----:B---3--:R-:W-:Y:S01]  /*0f50*/  IMAD R152, R5, R152, UR20 ;  /* 0x0000001405987e24 */ /* 0x008fe2000f8e0298 */
[----:B------:R-:W1:Y:S02]  /*0f60*/  FENCE.VIEW.ASYNC.S ;  /* 0x00000000000073c6 */ /* 0x000e640000000000 */
[----:B-1----:R1:W2:Y:S02]  /*0f70*/  @!UP1 SYNCS.EXCH.64 URZ, [UR4+0xc0], UR10 ;  /* 0x0000c00a04ff95b2 */ /* 0x0022a40008000100 */
[----:B--2---:R-:W-:Y:S06]  /*0f80*/  BAR.SYNC.DEFER_BLOCKING 0x0 ;  /* 0x0000000000007b1d */ /* 0x004fec0000010000 */
[----:B------:R-:W-:Y:S05]  /*0f90*/  @!P0 BRA `(.L_x_15) ;  /* 0x0000000000c08947 */ /* 0x000fea0003800000 */
[----:B------:R-:W2:Y:S01]  /*0fa0*/  LDC.64 R4, c[0x0][0xf18] ;  /* 0x0003c600ff047b82 */ /* 0x000ea20000000a00 */
[----:B------:R-:W-:-:S07]  /*0fb0*/  ISETP.NE.AND P0, PT, R10, 0x1, PT ;  /* 0x000000010a00780c */ /* 0x000fce0003f05270 */
[----:B------:R-:W3:Y:S08]  /*0fc0*/  LDC R9, c[0x0][0xf0c] ;  /* 0x0003c300ff097b82 */ /* 0x000ef00000000800 */
[----:B------:R-:W4:Y:S08]  /*0fd0*/  LDC R13, c[0x0][0x370] ;  /* 0x0000dc00ff0d7b82 */ /* 0x000f300000000800 */
[----:B------:R-:W1:Y:S01]  /*0fe0*/  LDC R11, c[0x0][0x374] ;  /* 0x0000dd00ff0b7b82 */ /* 0x000e620000000800 */
[----:B--2---:R-:W-:-:S07]  /*0ff0*/  ISETP.NE.AND P1, PT, R4, 0x1, PT ;  /* 0x000000010400780c */ /* 0x004fce0003f25270 */
[----:B------:R-:W4:Y:S01]  /*1000*/  LDC.64 R6, c[0x0][0xf10] ;  /* 0x0003c400ff067b82 */ /* 0x000f220000000a00 */
[----:B---3--:R-:W-:-:S07]  /*1010*/  ISETP.NE.AND P2, PT, R9, 0x1, PT ;  /* 0x000000010900780c */ /* 0x008fce0003f45270 */
[----:B------:R-:W2:Y:S08]  /*1020*/  LDC R8, c[0x0][0xf20] ;  /* 0x0003c800ff087b82 */ /* 0x000eb00000000800 */
[----:B------:R-:W3:Y:S01]  /*1030*/  LDC.64 R2, c[0x0][0xf28] ;  /* 0x0003ca00ff027b82 */ /* 0x000ee20000000a00 */
[----:B-1----:R-:W-:-:S04]  /*1040*/  IMAD.HI.U32 R15, R11, R5, RZ ;  /* 0x000000050b0f7227 */ /* 0x002fc800078e00ff */
[----:B------:R-:W-:-:S04]  /*1050*/  IMAD.HI.U32 R5, R20, R5, RZ ;  /* 0x0000000514057227 */ /* 0x000fc800078e00ff */
[----:B----4-:R-:W-:-:S04]  /*1060*/  IMAD.HI.U32 R12, R13, R6, RZ ;  /* 0x000000060d0c7227 */ /* 0x010fc800078e00ff */
[----:B------:R-:W-:Y:S01]  /*1070*/  IMAD.HI.U32 R6, R6, UR20, RZ ;  /* 0x0000001406067c27 */ /* 0x000fe2000f8e00ff */
[-C--:B------:R-:W-:Y:S02]  /*1080*/  @P2 SHF.R.U32.HI R13, RZ, R7.reuse, R12 ;  /* 0x00000007ff0d2219 */ /* 0x080fe4000001160c */
[-C--:B--2---:R-:W-:Y:S02]  /*1090*/  @P1 SHF.R.U32.HI R11, RZ, R8.reuse, R15 ;  /* 0x00000008ff0b1219 */ /* 0x084fe4000001160f */
[----:B------:R-:W-:Y:S01]  /*10a0*/  SHF.R.U32.HI R6, RZ, R7, R6 ;  /* 0x00000007ff067219 */ /* 0x000fe20000011606 */
[----:B------:R-:W-:Y:S01]  /*10b0*/  IMAD.U32 R7, RZ, RZ, UR20 ;  /* 0x00000014ff077e24 */ /* 0x000fe2000f8e00ff */
[----:B------:R-:W-:Y:S01]  /*10c0*/  SHF.R.U32.HI R5, RZ, R8, R5 ;  /* 0x00000008ff057219 */ /* 0x000fe20000011605 */
[----:B---3--:R-:W-:-:S03]  /*10d0*/  IMAD.HI.U32 R12, R11, R2, RZ ;  /* 0x000000020b0c7227 */ /* 0x008fc600078e00ff */
[----:B------:R-:W-:Y:S02]  /*10e0*/  SEL R5, R20, R5, !P1 ;  /* 0x0000000514057207 */ /* 0x000fe40004800000 */
[----:B------:R-:W-:Y:S01]  /*10f0*/  SEL R7, R7, R6, !P2 ;  /* 0x0000000607077207 */ /* 0x000fe20005000000 */
[----:B------:R-:W-:Y:S01]  /*1100*/  IMAD.HI.U32 R14, R13, R2, RZ ;  /* 0x000000020d0e7227 */ /* 0x000fe200078e00ff */
[----:B------:R-:W-:-:S04]  /*1110*/  @P0 SHF.R.U32.HI R11, RZ, R3, R12 ;  /* 0x00000003ff0b0219 */ /* 0x000fc8000001160c */
[----:B------:R-:W-:Y:S01]  /*1120*/  @P0 SHF.R.U32.HI R13, RZ, R3, R14 ;  /* 0x00000003ff0d0219 */ /* 0x000fe2000001160e */
[----:B------:R-:W-:-:S04]  /*1130*/  IMAD R11, R11, R10, RZ ;  /* 0x0000000a0b0b7224 */ /* 0x000fc800078e02ff */
[----:B------:R-:W-:Y:S01]  /*1140*/  IMAD R6, R13, R10, RZ ;  /* 0x0000000a0d067224 */ /* 0x000fe200078e02ff */
[----:B------:R-:W-:-:S04]  /*1150*/  ISETP.GE.AND P1, PT, R5, R11, PT ;  /* 0x0000000b0500720c */ /* 0x000fc80003f26270 */
[----:B------:R-:W-:Y:S01]  /*1160*/  ISETP.GE.OR P1, PT, R7, R6, P1 ;  /* 0x000000060700720c */ /* 0x000fe20000f26670 */
[----:B------:R-:W-:-:S05]  /*1170*/  IMAD.HI.U32 R6, R5, R2, RZ ;  /* 0x0000000205067227 */ /* 0x000fca00078e00ff */
[----:B------:R-:W-:-:S04]  /*1180*/  SHF.R.U32.HI R6, RZ, R3, R6 ;  /* 0x00000003ff067219 */ /* 0x000fc80000011606 */
[----:B------:R-:W-:-:S03]  /*1190*/  SEL R6, R5, R6, !P0 ;  /* 0x0000000605067207 */ /* 0x000fc60004000000 */
[----:B------:R-:W-:-:S04]  /*11a0*/  @!P1 IMAD.HI.U32 R8, R7, R2, RZ ;  /* 0x0000000207089227 */ /* 0x000fc800078e00ff */
[----:B------:R-:W-:Y:S01]  /*11b0*/  IMAD.MOV R2, RZ, RZ, -R6 ;  /* 0x000000ffff027224 */ /* 0x000fe200078e0a06 */
[----:B------:R-:W-:-:S03]  /*11c0*/  @!P1 SHF.R.U32.HI R8, RZ, R3, R8 ;  /* 0x00000003ff089219 */ /* 0x000fc60000011608 */
[----:B------:R-:W-:Y:S01]  /*11d0*/  IMAD R2, R10, R2, R5 ;  /* 0x000000020a027224 */ /* 0x000fe200078e0205 */
[----:B------:R-:W-:-:S04]  /*11e0*/  @!P1 SEL R3, R7, R8, !P0 ;  /* 0x0000000807039207 */ /* 0x000fc80004000000 */
[----:B------:R-:W-:Y:S01]  /*11f0*/  @!P1 IADD3 R6, PT, PT, R6, -R3, RZ ;  /* 0x8000000306069210 */ /* 0x000fe20007ffe0ff */
[----:B------:R-:W-:Y:S01]  /*1200*/  @!P1 IMAD R13, R2, R13, R3 ;  /* 0x0000000d020d9224 */ /* 0x000fe200078e0203 */
[----:B------:R-:W-:Y:S01]  /*1210*/  IADD3 R3, PT, PT, -R5, RZ, RZ ;  /* 0x000000ff05037210 */ /* 0x000fe20007ffe1ff */
[--C-:B------:R-:W-:Y:S02]  /*1220*/  IMAD.MOV R2, RZ, RZ, -R7.reuse ;  /* 0x000000ffff027224 */ /* 0x100fe400078e0a07 */
[----:B------:R-:W-:Y:S01]  /*1230*/  @!P1 IMAD R5, R6, R10, R7 ;  /* 0x0000000a06059224 */ /* 0x000fe200078e0207 */
[----:B------:R-:W-:Y:S01]  /*1240*/  @!P1 MOV R7, R13 ;  /* 0x0000000d00079202 */ /* 0x000fe20000000f00 */
[----:B------:R-:W-:Y:S02]  /*1250*/  IMAD R2, R9, R2, UR20 ;  /* 0x0000001409027e24 */ /* 0x000fe4000f8e0202 */
[----:B------:R-:W-:Y:S02]  /*1260*/  IMAD R3, R4, R3, R20 ;  /* 0x0000000304037224 */ /* 0x000fe400078e0214 */
[----:B------:R-:W-:-:S02]  /*1270*/  IMAD R2, R7, R9, R2 ;  /* 0x0000000907027224 */ /* 0x000fc400078e0202 */
[----:B------:R-:W-:-:S03]  /*1280*/  IMAD R20, R5, R4, R3 ;  /* 0x0000000405147224 */ /* 0x000fc600078e0203 */
[----:B------:R-:W-:Y:S02]  /*1290*/  R2UR UR20, R2 ;  /* 0x00000000021472ca */ /* 0x000fe400000e0000 */
.L_x_15:
[----:B-1----:R-:W1:Y:S01]  /*12a0*/  LDCU UR4, c[0x0][0xf30] ;  /* 0x0001e600ff0477ac */ /* 0x002e620008000800 */
[----:B------:R-:W2:Y:S08]  /*12b0*/  S2UR UR37, SR_CgaCtaId ;  /* 0x00000000002579c3 */ /* 0x000eb00000008800 */
[----:B------:R-:W3:Y:S01]  /*12c0*/  LDC R72, c[0x0][0xf24] ;  /* 0x0003c900ff487b82 */ /* 0x000ee20000000800 */
[----:B-1----:R-:W-:-:S09]  /*12d0*/  UISETP.NE.AND UP1, UPT, UR4, 0x1, UPT ;  /* 0x000000010400788c */ /* 0x002fd2000bf25270 */
[----:B--2---:R-:W-:Y:S05]  /*12e0*/  BRA.U UP1, `(.L_x_16) ;  /* 0x0000000101487547 */ /* 0x004fea000b800000 */
[----:B------:R-:W1:Y:S08]  /*12f0*/  LDC.64 R4, c[0x0][0xf10] ;  /* 0x0003c400ff047b82 */ /* 0x000e700000000a00 */
[----:B------:R-:W2:Y:S08]  /*1300*/  LDC.64 R2, c[0x0][0xf18] ;  /* 0x0003c600ff027b82 */ /* 0x000eb00000000a00 */
[----:B------:R-:W4:Y:S08]  /*1310*/  LDC R6, c[0x0][0xf20] ;  /* 0x0003c800ff067b82 */ /* 0x000f300000000800 */
[----:B------:R-:W3:Y:S01]  /*1320*/  LDC R7, c[0x0][0xf0c] ;  /* 0x0003c300ff077b82 */ /* 0x000ee20000000800 */
[----:B-1----:R-:W-:-:S05]  /*1330*/  IMAD.HI.U32 R4, R4, UR20, RZ ;  /* 0x0000001404047c27 */ /* 0x002fca000f8e00ff */
[----:B------:R-:W-:Y:S01]  /*1340*/  SHF.R.U32.HI R4, RZ, R5, R4 ;  /* 0x00000005ff047219 */ /* 0x000fe20000011604 */
[----:B--2---:R-:W-:Y:S01]  /*1350*/  IMAD.HI.U32 R3, R20, R3, RZ ;  /* 0x0000000314037227 */ /* 0x004fe200078e00ff */
[----:B------:R-:W-:-:S04]  /*1360*/  ISETP.NE.AND P0, PT, R2, 0x1, PT ;  /* 0x000000010200780c */ /* 0x000fc80003f05270 */
[----:B----4-:R-:W-:Y:S01]  /*1370*/  SHF.R.U32.HI R5, RZ, R6, R3 ;  /* 0x00000006ff057219 */ /* 0x010fe20000011603 */
[----:B------:R-:W-:Y:S01]  /*1380*/  IMAD.U32 R3, RZ, RZ, UR20 ;  /* 0x00000014ff037e24 */ /* 0x000fe2000f8e00ff */
[----:B---3--:R-:W-:-:S04]  /*1390*/  ISETP.NE.AND P1, PT, R7, 0x1, PT ;  /* 0x000000010700780c */ /* 0x008fc80003f25270 */
[----:B------:R-:W-:Y:S02]  /*13a0*/  SEL R3, R3, R4, !P1 ;  /* 0x0000000403037207 */ /* 0x000fe40004800000 */
[----:B------:R-:W-:-:S05]  /*13b0*/  SEL R4, R20, R5, !P0 ;  /* 0x0000000514047207 */ /* 0x000fca0004000000 */
[----:B------:R-:W-:Y:S02]  /*13c0*/  IMAD.IADD R6, R4, 0x1, -R3 ;  /* 0x0000000104067824 */ /* 0x000fe400078e0a03 */
[----:B------:R-:W-:Y:S02]  /*13d0*/  IMAD.IADD R3, R3, 0x1, -R4 ;  /* 0x0000000103037824 */ /* 0x000fe400078e0a04 */
[----:B------:R-:W-:Y:S02]  /*13e0*/  IMAD R6, R6, R7, UR20 ;  /* 0x0000001406067e24 */ /* 0x000fe4000f8e0207 */
[----:B------:R-:W-:-:S03]  /*13f0*/  IMAD R20, R3, R2, R20 ;  /* 0x0000000203147224 */ /* 0x000fc600078e0214 */
[----:B------:R-:W-:-:S15]  /*1400*/  R2UR UR20, R6 ;  /* 0x00000000061472ca */ /* 0x000fde00000e0000 */
.L_x_16:
[----:B------:R-:W-:Y:S01]  /*1410*/  BAR.SYNC.DEFER_BLOCKING 0x0 ;  /* 0x0000000000007b1d */ /* 0x000fe20000010000 */
[----:B------:R-:W-:Y:S01]  /*1420*/  UISETP.NE.AND UP1, UPT, UR8, 0x2, UPT ;  /* 0x000000020800788c */ /* 0x000fe2000bf25270 */
[----:B------:R-:W-:Y:S02]  /*1430*/  ISETP.NE.OR P5, PT, R0, 0x2, !P5 ;  /* 0x000000020000780c */ /* 0x000fe40006fa5670 */
[----:B------:R-:W-:-:S06]  /*1440*/  LOP3.LUT R2, R165, 0x1f, RZ, 0xc0, !PT ;  /* 0x0000001fa5027812 */ /* 0x000fcc00078ec0ff */
[----:B------:R-:W-:Y:S05]  /*1450*/  BRA.U UP1, `(.L_x_17) ;  /* 0x0000001101cc7547 */ /* 0x000fea000b800000 */
[----:B------:R-:W1:Y:S01]  /*1460*/  LDCU UR14, c[0x0][0x38c] ;  /* 0x00007180ff0e77ac */ /* 0x000e620008000800 */
[----:B------:R-:W2:Y:S01]  /*1470*/  LDC R9, c[0x0][0x370] ;  /* 0x0000dc00ff097b82 */ /* 0x000ea20000000800 */
[----:B------:R-:W-:Y:S01]  /*1480*/  PLOP3.LUT P1, PT, PT, PT, UP2, 0x80, 0x8 ;  /* 0x000000000008781c */ /* 0x000fe20003f2f028 */
[----:B------:R-:W-:Y:S01]  /*1490*/  HFMA2 R12, -RZ, RZ, 0, 0 ;  /* 0x00000000ff0c7431 */ /* 0x000fe200000001ff */
[----:B------:R-:W-:Y:S01]  /*14a0*/  ISETP.EQ.OR P4, PT, R2, RZ, P5 ;  /* 0x000000ff0200720c */ /* 0x000fe20002f82670 */
[----:B------:R-:W-:Y:S01]  /*14b0*/  IMAD.MOV.U32 R15, RZ, RZ, 0x1 ;  /* 0x00000001ff0f7424 */ /* 0x000fe200078e00ff */
[----:B------:R-:W-:Y:S01]  /*14c0*/  PLOP3.LUT P1, PT, P1, PT, PT, 0x8, 0x80 ;  /* 0x000000000080781c */ /* 0x000fe20000f2e170 */
[----:B------:R-:W-:Y:S01]  /*14d0*/  IMAD.MOV.U32 R14, RZ, RZ, RZ ;  /* 0x000000ffff0e7224 */ /* 0x000fe200078e00ff */
[----:B------:R-:W-:Y:S01]  /*14e0*/  MOV R8, 0x1 ;  /* 0x0000000100087802 */ /* 0x000fe20000000f00 */
[----:B------:R-:W4:Y:S01]  /*14f0*/  LDC R0, c[0x0][0x374] ;  /* 0x0000dd00ff007b82 */ /* 0x000f220000000800 */
[----:B------:R-:W-:Y:S01]  /*1500*/  IMAD.MOV.U32 R10, RZ, RZ, RZ ;  /* 0x000000ffff0a7224 */ /* 0x000fe200078e00ff */
[----:B------:R-:W2:Y:S01]  /*1510*/  LDCU.64 UR30, c[0x0][0x348] ;  /* 0x00006900ff1e77ac */ /* 0x000ea20008000a00 */
[----:B------:R-:W-:Y:S01]  /*1520*/  UMOV UR6, URZ ;  /* 0x000000ff00067c82 */ /* 0x000fe20008000000 */
[----:B-1----:R-:W-:-:S04]  /*1530*/  UIADD3 UR5, UPT, UPT, UR14, 0xff, URZ ;  /* 0x000000ff0e057890 */ /* 0x002fc8000fffe0ff */
[----:B------:R-:W-:-:S04]  /*1540*/  USHF.R.S32.HI UR4, URZ, 0x1f, UR5 ;  /* 0x0000001fff047899 */ /* 0x000fc80008011405 */
[----:B------:R-:W-:-:S04]  /*1550*/  ULEA.HI UR4, UR4, UR5, URZ, 0x8 ;  /* 0x0000000504047291 */ /* 0x000fc8000f8f40ff */
[----:B------:R-:W-:Y:S02]  /*1560*/  USHF.R.S32.HI UR22, URZ, 0x8, UR4 ;  /* 0x00000008ff167899 */ /* 0x000fe40008011404 */
[----:B------:R-:W-:Y:S02]  /*1570*/  UIADD3 UR4, UPT, UPT, UR14, -0x1, URZ ;  /* 0xffffffff0e047890 */ /* 0x000fe4000fffe0ff */
[----:B------:R-:W-:Y:S02]  /*1580*/  UISETP.LT.U32.AND UP0, UPT, UR22, 0x2, UPT ;  /* 0x000000021600788c */ /* 0x000fe4000bf01070 */
[----:B------:R-:W-:Y:S02]  /*1590*/  UISETP.GE.U32.AND UP1, UPT, UR4, -0x1ff, UPT ;  /* 0xfffffe010400788c */ /* 0x000fe4000bf26070 */
[----:B------:R-:W-:Y:S02]  /*15a0*/  USEL UR15, UR22, 0x2, UP0 ;  /* 0x00000002160f7887 */ /* 0x000fe40008000000 */
[----:B------:R-:W-:-:S02]  /*15b0*/  UIADD3 UR14, UPT, UPT, UR14, 0x1fe, URZ ;  /* 0x000001fe0e0e7890 */ /* 0x000fc4000fffe0ff */
[----:B------:R-:W-:Y:S02]  /*15c0*/  UIADD3 UR5, UPT, UPT, UR15, -0x1, URZ ;  /* 0xffffffff0f057890 */ /* 0x000fe4000fffe0ff */
[----:B------:R-:W-:-:S03]  /*15d0*/  UIADD3 UR7, UPT, UPT, UR22, -UR15, URZ ;  /* 0x8000000f16077290 */ /* 0x000fc6000fffe0ff */
[----:B------:R-:W-:-:S04]  /*15e0*/  @UP1 UIADD3 UR5, UPT, UPT, UR15, URZ, URZ ;  /* 0x000000ff0f051290 */ /* 0x000fc8000fffe0ff */
[----:B--2---:R-:W-:-:S12]  /*15f0*/  UIADD3 UR5, UPT, UPT, UR5, 0x1, URZ ;  /* 0x0000000105057890 */ /* 0x004fd8000fffe0ff */
.L_x_39:
[----:B------:R-:W-:Y:S01]  /*1600*/  UISETP.NE.AND UP0, UPT, UR37, URZ, UPT ;  /* 0x000000ff2500728c */ /* 0x000fe2000bf05270 */
[----:B------:R-:W1:Y:S08]  /*1610*/  S2UR UR37, SR_CgaCtaId ;  /* 0x00000000002579c3 */ /* 0x000e700000008800 */
[----:B------:R-:W-:Y:S05]  /*1620*/  BRA.U UP0, `(.L_x_18) ;  /* 0x0000000100347547 */ /* 0x000fea000b800000 */
[----:B------:R-:W2:Y:S01]  /*1630*/  S2R R2, SR_CgaCtaId ;  /* 0x0000000000027919 */ /* 0x000ea20000008800 */
[----:B------:R-:W-:-:S04]  /*1640*/  MOV R3, 0x400 ;  /* 0x0000040000037802 */ /* 0x000fc80000000f00 */
[----:B--2---:R-:W-:Y:S02]  /*1650*/  LEA R3, R2, R3, 0x18 ;  /* 0x0000000302037211 */ /* 0x004fe400078ec0ff */
[----:B------:R-:W-:-:S03]  /*1660*/  SHF.L.U32 R2, R8, 0x1f, RZ ;  /* 0x0000001f08027819 */ /* 0x000fc600000006ff */
[----:B------:R-:W-:-:S04]  /*1670*/  IMAD R3, R10, 0x8, R3 ;  /* 0x000000080a037824 */ /* 0x000fc800078e0203 */
[----:B------:R-:W2:Y:S02]  /*1680*/  SYNCS.PHASECHK.TRANS64.TRYWAIT P0, [R3+URZ+0xb0], R2 ;  /* 0x0000b002030075a7 */ /* 0x000ea400080011ff */
[----:B--2---:R-:W-:Y:S05]  /*1690*/  @!P0 BRA `(.L_x_19) ;  /* 0x000000a000f88947 */ /* 0x004fea0003800000 */
.L_x_136:
[----:B------:R-:W-:Y:S01]  /*16a0*/  VIADD R10, R10, 0x1 ;  /* 0x000000010a0a7836 */ /* 0x000fe20000000000 */
[----:B------:R2:W-:Y:S04]  /*16b0*/  SYNCS.ARRIVE.TRANS64.A1T0 RZ, [R3+URZ+0xa0], RZ ;  /* 0x0000a0ff03ff79a7 */ /* 0x0005e800081000ff */
[----:B------:R-:W-:-:S04]  /*16c0*/  ISETP.NE.AND P0, PT, R10, 0x2, PT ;  /* 0x000000020a00780c */ /* 0x000fc80003f05270 */
[----:B------:R-:W-:Y:S02]  /*16d0*/  SEL R10, R10, RZ, P0 ;  /* 0x000000ff0a0a7207 */ /* 0x000fe40000000000 */
[----:B--2---:R-:W-:-:S04]  /*16e0*/  SEL R3, RZ, 0x1, P0 ;  /* 0x00000001ff037807 */ /* 0x004fc80000000000 */
[----:B------:R-:W-:Y:S02]  /*16f0*/  LOP3.LUT R8, R8, R3, RZ, 0x3c, !PT ;  /* 0x0000000308087212 */ /* 0x000fe400078e3cff */
.L_x_18:
[----:B------:R-:W-:Y:S01]  /*1700*/  UMOV UR4, 0x400 ;  /* 0x0000040000047882 */ /* 0x000fe20000000000 */
[----:B------:R-:W-:Y:S01]  /*1710*/  SHF.L.U32 R2, R15, 0x1f, RZ ;  /* 0x0000001f0f027819 */ /* 0x000fe200000006ff */
[----:B-1----:R-:W-:Y:S01]  /*1720*/  ULEA UR4, UR37, UR4, 0x18 ;  /* 0x0000000425047291 */ /* 0x002fe2000f8ec0ff */
[----:B------:R-:W-:Y:S01]  /*1730*/  R2UR UR11, R20 ;  /* 0x00000000140b72ca */ /* 0x000fe200000e0000 */
[----:B------:R-:W-:Y:S02]  /*1740*/  UISETP.GE.U32.AND UP0, UPT, UR14, 0x1ff, UPT ;  /* 0x000001ff0e00788c */ /* 0x000fe4000bf06070 */
[----:B------:R-:W-:Y:S02]  /*1750*/  ULEA UR8, UR6, UR4, 0x3 ;  /* 0x0000000406087291 */ /* 0x000fe4000f8e18ff */
[----:B------:R-:W-:Y:S01]  /*1760*/  USHF.L.U32 UR35, UR20, 0x7, URZ ;  /* 0x0000000714237899 */ /* 0x000fe200080006ff */
[----:B------:R-:W-:-:S06]  /*1770*/  UMOV UR38, URZ ;  /* 0x000000ff00267c82 */ /* 0x000fcc0008000000 */
[----:B------:R1:W2:Y:S01]  /*1780*/  SYNCS.PHASECHK.TRANS64.TRYWAIT P2, [UR8+0x10], R2 ;  /* 0x00001002ff0075a7 */ /* 0x0002a20008041108 */
[----:B------:R-:W-:Y:S02]  /*1790*/  USHF.L.U32 UR27, UR11, 0x8, URZ ;  /* 0x000000080b1b7899 */ /* 0x000fe400080006ff */
[----:B------:R-:W-:Y:S01]  /*17a0*/  USHF.L.U32 UR11, UR11, 0x1, URZ ;  /* 0x000000010b0b7899 */ /* 0x000fe200080006ff */
[----:B------:R-:W-:Y:S11]  /*17b0*/  BRA.U !UP0, `(.L_x_20) ;  /* 0x0000000508047547 */ /* 0x000ff6000b800000 */
[----:B------:R-:W-:Y:S01]  /*17c0*/  UMOV UR29, URZ ;  /* 0x000000ff001d7c82 */ /* 0x000fe20008000000 */
[----:B------:R-:W-:-:S05]  /*17d0*/  UMOV UR23, UR6 ;  /* 0x0000000600177c82 */ /* 0x000fca0008000000 */
.L_x_27:
[----:B------:R-:W-:Y:S01]  /*17e0*/  ULEA UR33, UR23, UR4, 0x3 ;  /* 0x0000000417217291 */ /* 0x000fe2000f8e18ff */
[----:B--2---:R-:W-:Y:S01]  /*17f0*/  @!P5 MOV R3, 0xd800 ;  /* 0x0000d8000003d802 */ /* 0x004fe20000000f00 */
[----:B--2---:R-:W-:Y:S10]  /*1800*/  @P2 BRA `(.L_x_21) ;  /* 0x00000000000c2947 */ /* 0x004ff40003800000 */
[----:B------:R-:W-:-:S04]  /*1810*/  SHF.L.U32 R5, R15, 0x1f, RZ ;  /* 0x0000001f0f057819 */ /* 0x000fc800000006ff */
[----:B------:R-:W2:Y:S02]  /*1820*/  SYNCS.PHASECHK.TRANS64.TRYWAIT P0, [UR33+0x10], R5 ;  /* 0x00001005ff0075a7 */ /* 0x000ea40008001121 */
[----:B--2---:R-:W-:Y:S05]  /*1830*/  @!P0 BRA `(.L_x_22) ;  /* 0x000000a000a48947 */ /* 0x004fea0003800000 */
.L_x_21:
[----:B------:R2:W-:Y:S01]  /*1840*/  @!P5 SYNCS.ARRIVE.TRANS64 RZ, [UR33], R3 ;  /* 0x00000003ffffd9a7 */ /* 0x0005e20008000021 */
[----:B------:R-:W-:Y:S04]  /*1850*/  BSSY.RECONVERGENT B0, `(.L_x_23) ;  /* 0x0000003000007945 */ /* 0x000fe80003800200 */
[----:B------:R-:W-:Y:S05]  /*1860*/  @P4 BRA `(.L_x_24) ;  /* 0x0000000000044947 */ /* 0x000fea0003800000 */
[----:B------:R-:W-:Y:S05]  /*1870*/  BPT.TRAP 0x1 ;  /* 0x000000040000795c */ /* 0x000fea0000300000 */
.L_x_24:
[----:B------:R-:W-:Y:S05]  /*1880*/  BSYNC.RECONVERGENT B0 ;  /* 0x0000000000007941 */ /* 0x000fea0003800200 */
.L_x_23:
[----:B------:R-:W-:Y:S01]  /*1890*/  UIADD3 UR6, UPT, UPT, UR23, 0x1, URZ ;  /* 0x0000000117067890 */ /* 0x000fe2000fffe0ff */
[----:B------:R-:W-:Y:S01]  /*18a0*/  BSSY.RECONVERGENT B0, `(.L_x_25) ;  /* 0x000002d000007945 */ /* 0x000fe20003800200 */
[----:B------:R-:W-:Y:S02]  /*18b0*/  ELECT P0, URZ, PT ;  /* 0x0000000000ff782f */ /* 0x000fe40003800000 */
[----:B------:R-:W-:-:S04]  /*18c0*/  UISETP.NE.AND UP0, UPT, UR6, 0x2, UPT ;  /* 0x000000020600788c */ /* 0x000fc8000bf05270 */
[----:B------:R-:W-:Y:S02]  /*18d0*/  USEL UR9, URZ, 0x1, UP0 ;  /* 0x00000001ff097887 */ /* 0x000fe40008000000 */
[----:B------:R-:W-:-:S04]  /*18e0*/  USEL UR6, UR6, URZ, UP0 ;  /* 0x000000ff06067287 */ /* 0x000fc80008000000 */
[----:B------:R-:W-:Y:S01]  /*18f0*/  ULEA UR8, UR6, UR4, 0x3 ;  /* 0x0000000406087291 */ /* 0x000fe2000f8e18ff */
[----:B------:R-:W-:-:S04]  /*1900*/  LOP3.LUT R15, R15, UR9, RZ, 0x3c, !PT ;  /* 0x000000090f0f7c12 */ /* 0x000fc8000f8e3cff */
[----:B-1----:R-:W-:-:S04]  /*1910*/  SHF.L.U32 R2, R15, 0x1f, RZ ;  /* 0x0000001f0f027819 */ /* 0x002fc800000006ff */
[----:B------:R1:W1:Y:S01]  /*1920*/  SYNCS.PHASECHK.TRANS64.TRYWAIT P2, [UR8+0x10], R2 ;  /* 0x00001002ff0075a7 */ /* 0x0002620008041108 */
[----:B------:R-:W-:Y:S05]  /*1930*/  @!P0 BRA `(.L_x_26) ;  /* 0x00000000008c8947 */ /* 0x000fea0003800000 */
[----:B------:R-:W-:Y:S02]  /*1940*/  ULEA UR32, UR23, UR4, 0xe ;  /* 0x0000000417207291 */ /* 0x000fe4000f8e70ff */
[----:B------:R-:W-:Y:S02]  /*1950*/  UIADD3 UR46, UP3, UPT, UR30, 0x80, URZ ;  /* 0x000000801e2e7890 */ /* 0x000fe4000ff7e0ff */
[----:B------:R-:W-:Y:S02]  /*1960*/  ULEA UR24, UR23, UR4, 0xf ;  /* 0x0000000417187291 */ /* 0x000fe4000f8e78ff */
[----:B------:R-:W-:Y:S02]  /*1970*/  UIADD3 UR44, UP2, UPT, UR30, 0x180, URZ ;  /* 0x000001801e2c7890 */ /* 0x000fe4000ff5e0ff */
[----:B------:R-:W-:Y:S02]  /*1980*/  ULEA UR16, UR23, UR4, 0xb ;  /* 0x0000000417107291 */ /* 0x000fe4000f8e58ff */
[----:B------:R-:W-:-:S02]  /*1990*/  UIADD3 UR42, UP1, UPT, UR30, 0x280, URZ ;  /* 0x000002801e2a7890 */ /* 0x000fc4000ff3e0ff */
[----:B------:R-:W-:Y:S02]  /*19a0*/  ULEA UR8, UR23, UR4, 0xc ;  /* 0x0000000417087291 */ /* 0x000fe4000f8e60ff */
[----:B------:R-:W-:Y:S02]  /*19b0*/  UIADD3 UR40, UP0, UPT, UR30, 0x380, URZ ;  /* 0x000003801e287890 */ /* 0x000fe4000ff1e0ff */
[----:B------:R-:W-:Y:S02]  /*19c0*/  USHF.L.U32 UR34, UR29, 0x8, URZ ;  /* 0x000000081d227899 */ /* 0x000fe400080006ff */
[----:B------:R-:W-:Y:S02]  /*19d0*/  UIADD3.X UR47, UPT, UPT, URZ, UR31, URZ, UP3, !UPT ;  /* 0x0000001fff2f7290 */ /* 0x000fe40009ffe4ff */
[----:B------:R-:W-:Y:S02]  /*19e0*/  UIADD3 UR32, UPT, UPT, UR32, 0x10800, URZ ;  /* 0x0001080020207890 */ /* 0x000fe4000fffe0ff */
[----:B------:R-:W-:-:S02]  /*19f0*/  UIADD3.X UR45, UPT, UPT, URZ, UR31, URZ, UP2, !UPT ;  /* 0x0000001fff2d7290 */ /* 0x000fc400097fe4ff */
[----:B------:R-:W-:Y:S02]  /*1a00*/  UIADD3 UR24, UPT, UPT, UR24, 0x18800, URZ ;  /* 0x0001880018187890 */ /* 0x000fe4000fffe0ff */
[----:B------:R-:W-:Y:S02]  /*1a10*/  USHF.L.U32 UR19, UR29, 0x2, URZ ;  /* 0x000000021d137899 */ /* 0x000fe400080006ff */
[----:B------:R-:W-:Y:S02]  /*1a20*/  UIADD3.X UR43, UPT, UPT, URZ, UR31, URZ, UP1, !UPT ;  /* 0x0000001fff2b7290 */ /* 0x000fe40008ffe4ff */
[----:B------:R-:W-:Y:S02]  /*1a30*/  UIADD3 UR16, UPT, UPT, UR16, 0x28800, URZ ;  /* 0x0002880010107890 */ /* 0x000fe4000fffe0ff */
[----:B------:R-:W-:Y:S02]  /*1a40*/  UIADD3.X UR41, UPT, UPT, URZ, UR31, URZ, UP0, !UPT ;  /* 0x0000001fff297290 */ /* 0x000fe400087fe4ff */
[----:B------:R-:W-:Y:S01]  /*1a50*/  UIADD3 UR8, UPT, UPT, UR8, 0x29800, URZ ;  /* 0x0002980008087890 */ /* 0x000fe2000fffe0ff */
[----:B------:R-:W-:Y:S01]  /*1a60*/  UMOV UR38, 0x0 ;  /* 0x0000000000267882 */ /* 0x000fe20000000000 */
[----:B------:R-:W-:Y:S01]  /*1a70*/  UMOV UR39, 0x10000000 ;  /* 0x1000000000277882 */ /* 0x000fe20000000000 */
[----:B------:R-:W-:Y:S01]  /*1a80*/  UMOV UR25, UR33 ;  /* 0x0000002100197c82 */ /* 0x000fe20008000000 */
[----:B------:R-:W-:Y:S01]  /*1a90*/  UMOV UR28, UR36 ;  /* 0x00000024001c7c82 */ /* 0x000fe20008000000 */
[----:B------:R-:W-:Y:S01]  /*1aa0*/  UMOV UR18, URZ ;  /* 0x000000ff00127c82 */ /* 0x000fe20008000000 */
[----:B------:R-:W-:Y:S01]  /*1ab0*/  UMOV UR26, UR34 ;  /* 0x00000022001a7c82 */ /* 0x000fe20008000000 */
[----:B------:R-:W-:Y:S01]  /*1ac0*/  UMOV UR17, UR33 ;  /* 0x0000002100117c82 */ /* 0x000fe20008000000 */
[----:B------:R-:W-:Y:S01]  /*1ad0*/  UMOV UR21, UR36 ;  /* 0x0000002400157c82 */ /* 0x000fe20008000000 */
[----:B------:R1:W-:Y:S01]  /*1ae0*/  UTMALDG.3D [UR32], [UR46], desc[UR38] ;  /* 0x000026202e0075b4 */ /* 0x0003e20008011000 */
[----:B------:R-:W-:Y:S01]  /*1af0*/  UMOV UR9, UR33 ;  /* 0x0000002100097c82 */ /* 0x000fe20008000000 */
[----:B------:R-:W-:Y:S01]  /*1b00*/  UMOV UR13, UR36 ;  /* 0x00000024000d7c82 */ /* 0x000fe20008000000 */
[----:B------:R-:W-:Y:S01]  /*1b10*/  UMOV UR10, UR18 ;  /* 0x00000012000a7c82 */ /* 0x000fe20008000000 */
[----:B------:R-:W-:Y:S01]  /*1b20*/  UMOV UR12, UR19 ;  /* 0x00000013000c7c82 */ /* 0x000fe20008000000 */
[----:B------:R1:W-:Y:S01]  /*1b30*/  UTMALDG.3D [UR24], [UR44], desc[UR38] ;  /* 0x000026182c0075b4 */ /* 0x0003e20008011000 */
[----:B------:R1:W-:Y:S01]  /*1b40*/  UTMALDG.4D [UR16], [UR42], desc[UR38] ;  /* 0x000026102a0075b4 */ /* 0x0003e20008019000 */
[----:B------:R1:W-:Y:S01]  /*1b50*/  UTMALDG.4D [UR8], [UR40], desc[UR38] ;  /* 0x00002608280075b4 */ /* 0x0003e20008019000 */
[----:B------:R-:W-:Y:S01]  /*1b60*/  NOP ;  /* 0x0000000000007918 */ /* 0x000fe20000000000 */
.L_x_26:
[----:B-1----:R-:W-:Y:S05]  /*1b70*/  BSYNC.RECONVERGENT B0 ;  /* 0x0000000000007941 */ /* 0x002fea0003800200 */
.L_x_25:
[----:B------:R-:W-:Y:S01]  /*1b80*/  UIADD3 UR29, UPT, UPT, UR29, 0x1, URZ ;  /* 0x000000011d1d7890 */ /* 0x000fe2000fffe0ff */
[----:B------:R-:W-:Y:S01]  /*1b90*/  UMOV UR23, UR6 ;  /* 0x0000000600177c82 */ /* 0x000fe20008000000 */
[----:B------:R-:W-:Y:S02]  /*1ba0*/  UMOV UR38, UR5 ;  /* 0x0000000500267c82 */ /* 0x000fe40008000000 */
[----:B------:R-:W-:-:S09]  /*1bb0*/  UISETP.NE.AND UP0, UPT, UR29, UR5, UPT ;  /* 0x000000051d00728c */ /* 0x000fd2000bf05270 */
[----:B------:R-:W-:Y:S05]  /*1bc0*/  BRA.U UP0, `(.L_x_27) ;  /* 0xfffffffd00047547 */ /* 0x000fea000b83ffff */
.L_x_20:
[----:B------:R-:W-:Y:S01]  /*1bd0*/  ULEA UR8, UR6, UR4, 0x3 ;  /* 0x0000000406087291 */ /* 0x000fe2000f8e18ff */
[----:B-1----:R-:W-:Y:S01]  /*1be0*/  SHF.L.U32 R2, R15, 0x1f, RZ ;  /* 0x0000001f0f027819 */ /* 0x002fe200000006ff */
[----:B------:R-:W-:Y:S01]  /*1bf0*/  @!P1 SYNCS.ARRIVE.TRANS64.A1T0 RZ, [UR4+0x68], RZ ;  /* 0x000068ffffff99a7 */ /* 0x000fe20008100004 */
[----:B------:R-:W-:-:S06]  /*1c00*/  UISETP.GT.AND UP0, UPT, UR22, UR15, UPT ;  /* 0x0000000f1600728c */ /* 0x000fcc000bf04270 */
[----:B------:R1:W1:Y:S03]  /*1c10*/  SYNCS.PHASECHK.TRANS64.TRYWAIT P1, [UR8+0x10], R2 ;  /* 0x00001002ff0075a7 */ /* 0x0002660008021108 */
[----:B------:R-:W-:Y:S05]  /*1c20*/  BRA.U !UP0, `(.L_x_28) ;  /* 0x0000000508007547 */ /* 0x000fea000b800000 */
[----:B------:R-:W-:Y:S01]  /*1c30*/  UIADD3 UR23, UPT, UPT, UR7, UR38, URZ ;  /* 0x0000002607177290 */ /* 0x000fe2000fffe0ff */
[----:B------:R-:W-:-:S11]  /*1c40*/  UMOV UR29, UR6 ;  /* 0x00000006001d7c82 */ /* 0x000fd60008000000 */
.L_x_35:
[----:B------:R-:W-:Y:S01]  /*1c50*/  ULEA UR33, UR29, UR4, 0x3 ;  /* 0x000000041d217291 */ /* 0x000fe2000f8e18ff */
[----:B--2---:R-:W-:Y:S01]  /*1c60*/  @!P5 MOV R3, 0xd800 ;  /* 0x0000d8000003d802 */ /* 0x004fe20000000f00 */
[----:B-1----:R-:W-:Y:S10]  /*1c70*/  @P1 BRA `(.L_x_29) ;  /* 0x00000000000c1947 */ /* 0x002ff40003800000 */
[----:B------:R-:W-:-:S04]  /*1c80*/  SHF.L.U32 R5, R15, 0x1f, RZ ;  /* 0x0000001f0f057819 */ /* 0x000fc800000006ff */
[----:B------:R-:W1:Y:S02]  /*1c90*/  SYNCS.PHASECHK.TRANS64.TRYWAIT P0, [UR33+0x10], R5 ;  /* 0x00001005ff0075a7 */ /* 0x000e640008001121 */
[----:B-1----:R-:W-:Y:S05]  /*1ca0*/  @!P0 BRA `(.L_x_30) ;  /* 0x0000009c00a08947 */ /* 0x002fea0003800000 */
.L_x_29:
[----:B------:R2:W-:Y:S01]  /*1cb0*/  @!P5 SYNCS.ARRIVE.TRANS64 RZ, [UR33], R3 ;  /* 0x00000003ffffd9a7 */ /* 0x0005e20008000021 */
[----:B------:R-:W-:Y:S04]  /*1cc0*/  BSSY.RECONVERGENT B0, `(.L_x_31) ;  /* 0x0000003000007945 */ /* 0x000fe80003800200 */
[----:B------:R-:W-:Y:S05]  /*1cd0*/  @P4 BRA `(.L_x_32) ;  /* 0x0000000000044947 */ /* 0x000fea0003800000 */
[----:B------:R-:W-:Y:S05]  /*1ce0*/  BPT.TRAP 0x1 ;  /* 0x000000040000795c */ /* 0x000fea0000300000 */
.L_x_32:
[----:B------:R-:W-:Y:S05]  /*1cf0*/  BSYNC.RECONVERGENT B0 ;  /* 0x0000000000007941 */ /* 0x000fea0003800200 */
.L_x_31:
        /* <DEDUP_REMOVED lines=27> */
[----:B------:R-:W-:Y:S02]  /*1eb0*/  UIADD3 UR8, UPT, UPT, UR8, 0x29800, URZ ;  /* 0x0002980008087890 */ /* 0x000fe4000fffe0ff */
[----:B------:R-:W-:Y:S01]  /*1ec0*/  UIADD3.X UR43, UPT, UPT, URZ, UR31, URZ, UP0, !UPT ;  /* 0x0000001fff2b7290 */ /* 0x000fe200087fe4ff */
        /* <DEDUP_REMOVED lines=17> */
.L_x_34:
[----:B-1----:R-:W-:Y:S05]  /*1fe0*/  BSYNC.RECONVERGENT B0 ;  /* 0x0000000000007941 */ /* 0x002fea0003800200 */
.L_x_33:
[----:B------:R-:W-:Y:S01]  /*1ff0*/  UIADD3 UR38, UPT, UPT, UR38, 0x1, URZ ;  /* 0x0000000126267890 */ /* 0x000fe2000fffe0ff */
[----:B------:R-:W-:-:S03]  /*2000*/  UMOV UR29, UR6 ;  /* 0x00000006001d7c82 */ /* 0x000fc60008000000 */
[----:B------:R-:W-:-:S09]  /*2010*/  UISETP.NE.AND UP0, UPT, UR38, UR23, UPT ;  /* 0x000000172600728c */ /* 0x000fd2000bf05270 */
[----:B------:R-:W-:Y:S05]  /*2020*/  BRA.U UP0, `(.L_x_35) ;  /* 0xfffffffd00087547 */ /* 0x000fea000b83ffff */
.L_x_28:
[----:B-1----:R-:W-:Y:S01]  /*2030*/  LEA R2, R14, UR4, 0x3 ;  /* 0x000000040e027c11 */ /* 0x002fe2000f8e18ff */
[----:B------:R-:W-:Y:S01]  /*2040*/  NOP ;  /* 0x0000000000007918 */ /* 0x000fe20000000000 */
[----:B--2---:R-:W-:Y:S02]  /*2050*/  SHF.L.U32 R3, R12, 0x1f, RZ ;  /* 0x0000001f0c037819 */ /* 0x004fe400000006ff */
[----:B------:R-:W-:Y:S02]  /*2060*/  LEA R4, R14, UR4, 0x4 ;  /* 0x000000040e047c11 */ /* 0x000fe4000f8e20ff */
[----:B------:R-:W1:Y:S02]  /*2070*/  SYNCS.PHASECHK.TRANS64.TRYWAIT P0, [R2+URZ+0x70], R3 ;  /* 0x00007003020075a7 */ /* 0x000e6400080011ff */
[----:B-1----:R-:W-:Y:S05]  /*2080*/  @!P0 BRA `(.L_x_36) ;  /* 0x0000009800c08947 */ /* 0x002fea0003800000 */
.L_x_139:
[----:B------:R-:W2:Y:S01]  /*2090*/  LDS.128 R4, [R4+0xd0] ;  /* 0x0000d00004047984 */ /* 0x000ea20000000c00 */
[----:B---3--:R-:W-:Y:S01]  /*20a0*/  ISETP.GE.AND P0, PT, R72, 0x1, PT ;  /* 0x000000014800780c */ /* 0x008fe20003f06270 */
[----:B-1----:R-:W-:Y:S01]  /*20b0*/  VIADD R2, R2, 0x80 ;  /* 0x0000008002027836 */ /* 0x002fe20000000000 */
[----:B------:R-:W-:Y:S01]  /*20c0*/  @!PT LDS RZ, [RZ] ;  /* 0x00000000fffff984 */ /* 0x000fe20000000800 */
[----:B------:R-:W-:Y:S01]  /*20d0*/  @!PT LDS RZ, [RZ] ;  /* 0x00000000fffff984 */ /* 0x000fe20000000800 */
[----:B------:R-:W-:Y:S01]  /*20e0*/  @!PT LDS RZ, [RZ] ;  /* 0x00000000fffff984 */ /* 0x000fe20000000800 */
[----:B------:R-:W-:Y:S01]  /*20f0*/  @!PT LDS RZ, [RZ] ;  /* 0x00000000fffff984 */ /* 0x000fe20000000800 */
[----:B------:R1:W-:Y:S06]  /*2100*/  MEMBAR.ALL.CTA ;  /* 0x0000000000007992 */ /* 0x0003ec0000008000 */
[----:B-1----:R-:W1:Y:S01]  /*2110*/  FENCE.VIEW.ASYNC.S ;  /* 0x00000000000073c6 */ /* 0x002e620000000000 */
[----:B------:R-:W-:-:S04]  /*2120*/  PRMT R2, RZ, 0x654, R2 ;  /* 0x00000654ff027816 */ /* 0x000fc80000000002 */
[----:B-1----:R1:W-:Y:S01]  /*2130*/  SYNCS.ARRIVE.TRANS64.RED.A1T0 RZ, [R2+URZ], RZ ;  /* 0x000000ff02ff79a7 */ /* 0x0023e200081004ff */
[----:B--2---:R-:W-:-:S13]  /*2140*/  LOP3.LUT P2, RZ, R6, 0x1, RZ, 0xc0, !PT ;  /* 0x0000000106ff7812 */ /* 0x004fda000784c0ff */
[----:B------:R-:W-:Y:S01]  /*2150*/  @P2 SHF.R.U32.HI R3, RZ, 0x10, R5 ;  /* 0x00000010ff032819 */ /* 0x000fe20000011605 */
[----:B------:R-:W-:Y:S01]  /*2160*/  VOTEU.ANY UP0, P2 ;  /* 0x0000000000ff7886 */ /* 0x000fe20001000100 */
[----:B------:R-:W-:Y:S02]  /*2170*/  @P2 MOV R13, R4 ;  /* 0x00000004000d2202 */ /* 0x000fe40000000f00 */
[----:B------:R-:W-:Y:S02]  /*2180*/  @P2 R2UR.BROADCAST UR8, R3 ;  /* 0x00000000030822ca */ /* 0x000fe400008e0000 */
[----:B------:R-:W-:-:S11]  /*2190*/  @P2 LOP3.LUT R11, R5, 0xffff, RZ, 0xc0, !PT ;  /* 0x0000ffff050b2812 */ /* 0x000fd600078ec0ff */
[----:B------:R-:W-:Y:S01]  /*21a0*/  @UP0 UMOV UR36, UR8 ;  /* 0x0000000800240c82 */ /* 0x000fe20008000000 */
[----:B-1----:R-:W-:Y:S05]  /*21b0*/  @!P0 BRA `(.L_x_37) ;  /* 0x0000000000b88947 */ /* 0x002fea0003800000 */
[----:B------:R-:W4:Y:S01]  /*21c0*/  LDC.64 R4, c[0x0][0xf18] ;  /* 0x0003c600ff047b82 */ /* 0x000f220000000a00 */
[----:B------:R-:W-:-:S07]  /*21d0*/  ISETP.NE.AND P3, PT, R72, 0x1, PT ;  /* 0x000000014800780c */ /* 0x000fce0003f65270 */
[----:B------:R-:W1:Y:S08]  /*21e0*/  LDC.64 R6, c[0x0][0xf10] ;  /* 0x0003c400ff067b82 */ /* 0x000e700000000a00 */
[----:B------:R-:W2:Y:S08]  /*21f0*/  LDC R16, c[0x0][0xf20] ;  /* 0x0003c800ff107b82 */ /* 0x000eb00000000800 */
[----:B------:R-:W3:Y:S01]  /*2200*/  LDC R18, c[0x0][0xf0c] ;  /* 0x0003c300ff127b82 */ /* 0x000ee20000000800 */
[----:B----4-:R-:W-:Y:S01]  /*2210*/  IMAD.HI.U32 R17, R0, R5, RZ ;  /* 0x0000000500117227 */ /* 0x010fe200078e00ff */
[----:B------:R-:W-:-:S03]  /*2220*/  ISETP.NE.AND P0, PT, R4, 0x1, PT ;  /* 0x000000010400780c */ /* 0x000fc60003f05270 */
[----:B------:R-:W-:-:S03]  /*2230*/  IMAD.HI.U32 R5, R11, R5, RZ ;  /* 0x000000050b057227 */ /* 0x000fc600078e00ff */
[----:B------:R-:W4:Y:S01]  /*2240*/  LDC.64 R2, c[0x0][0xf28] ;  /* 0x0003ca00ff027b82 */ /* 0x000f220000000a00 */
[----:B-1----:R-:W-:-:S04]  /*2250*/  IMAD.HI.U32 R20, R9, R6, RZ ;  /* 0x0000000609147227 */ /* 0x002fc800078e00ff */
[----:B------:R-:W-:Y:S01]  /*2260*/  IMAD.HI.U32 R22, R13, R6, RZ ;  /* 0x000000060d167227 */ /* 0x000fe200078e00ff */
[----:B------:R-:W-:Y:S02]  /*2270*/  SHF.R.U32.HI R20, RZ, R7, R20 ;  /* 0x00000007ff147219 */ /* 0x000fe40000011614 */
[-C--:B--2---:R-:W-:Y:S02]  /*2280*/  SHF.R.U32.HI R17, RZ, R16.reuse, R17 ;  /* 0x00000010ff117219 */ /* 0x084fe40000011611 */
[----:B------:R-:W-:Y:S02]  /*2290*/  SHF.R.U32.HI R16, RZ, R16, R5 ;  /* 0x00000010ff107219 */ /* 0x000fe40000011605 */
[----:B------:R-:W-:Y:S02]  /*22a0*/  SEL R17, R0, R17, !P0 ;  /* 0x0000001100117207 */ /* 0x000fe40004000000 */
[----:B------:R-:W-:Y:S02]  /*22b0*/  SHF.R.U32.HI R22, RZ, R7, R22 ;  /* 0x00000007ff167219 */ /* 0x000fe40000011616 */
[----:B---3--:R-:W-:-:S02]  /*22c0*/  ISETP.NE.AND P1, PT, R18, 0x1, PT ;  /* 0x000000011200780c */ /* 0x008fc40003f25270 */
[----:B------:R-:W-:Y:S02]  /*22d0*/  SEL R5, R11, R16, !P0 ;  /* 0x000000100b057207 */ /* 0x000fe40004000000 */
[----:B------:R-:W-:Y:S02]  /*22e0*/  SEL R19, R9, R20, !P1 ;  /* 0x0000001409137207 */ /* 0x000fe40004800000 */
[----:B------:R-:W-:Y:S01]  /*22f0*/  SEL R7, R13, R22, !P1 ;  /* 0x000000160d077207 */ /* 0x000fe20004800000 */
[----:B----4-:R-:W-:-:S04]  /*2300*/  IMAD.HI.U32 R20, R17, R2, RZ ;  /* 0x0000000211147227 */ /* 0x010fc800078e00ff */
        /* <DEDUP_REMOVED lines=14> */
[----:B------:R-:W-:Y:S02]  /*23f0*/  @!P0 SEL R3, R7, R16, !P3 ;  /* 0x0000001007038207 */ /* 0x000fe40005800000 */
[----:B------:R-:W-:-:S03]  /*2400*/  IADD3 R16, PT, PT, -R5, RZ, RZ ;  /* 0x000000ff05107210 */ /* 0x000fc60007ffe1ff */
[--C-:B------:R-:W-:Y:S02]  /*2410*/  @!P0 IMAD.IADD R6, R6, 0x1, -R3.reuse ;  /* 0x0000000106068824 */ /* 0x100fe400078e0a03 */
[----:B------:R-:W-:Y:S01]  /*2420*/  @!P0 IMAD R3, R2, R19, R3 ;  /* 0x0000001302038224 */ /* 0x000fe200078e0203 */
[----:B------:R-:W-:Y:S01]  /*2430*/  IADD3 R2, PT, PT, -R7, RZ, RZ ;  /* 0x000000ff07027210 */ /* 0x000fe20007ffe1ff */
[----:B------:R-:W-:Y:S02]  /*2440*/  @!P0 IMAD R5, R72, R6, R7 ;  /* 0x0000000648058224 */ /* 0x000fe400078e0207 */
[----:B------:R-:W-:Y:S02]  /*2450*/  IMAD R11, R4, R16, R11 ;  /* 0x00000010040b7224 */ /* 0x000fe400078e020b */
[----:B------:R-:W-:Y:S02]  /*2460*/  @!P0 IMAD.MOV.U32 R7, RZ, RZ, R3 ;  /* 0x000000ffff078224 */ /* 0x000fe400078e0003 */
[----:B------:R-:W-:-:S02]  /*2470*/  IMAD R2, R18, R2, R13 ;  /* 0x0000000212027224 */ /* 0x000fc400078e020d */
[----:B------:R-:W-:Y:S02]  /*2480*/  IMAD R11, R5, R4, R11 ;  /* 0x00000004050b7224 */ /* 0x000fe400078e020b */
[----:B------:R-:W-:Y:S02]  /*2490*/  IMAD R13, R7, R18, R2 ;  /* 0x00000012070d7224 */ /* 0x000fe400078e0202 */
.L_x_37:
[----:B------:R-:W1:Y:S02]  /*24a0*/  LDCU UR8, c[0x0][0xf30] ;  /* 0x0001e600ff0877ac */ /* 0x000e640008000800 */
[----:B-1----:R-:W-:-:S09]  /*24b0*/  UISETP.NE.AND UP0, UPT, UR8, 0x1, UPT ;  /* 0x000000010800788c */ /* 0x002fd2000bf05270 */
[----:B------:R-:W-:Y:S05]  /*24c0*/  BRA.U UP0, `(.L_x_38) ;  /* 0x0000000100407547 */ /* 0x000fea000b800000 */
[----:B------:R-:W1:Y:S08]  /*24d0*/  LDC.64 R4, c[0x0][0xf10] ;  /* 0x0003c400ff047b82 */ /* 0x000e700000000a00 */
[----:B------:R-:W2:Y:S08]  /*24e0*/  LDC.64 R2, c[0x0][0xf18] ;  /* 0x0003c600ff027b82 */ /* 0x000eb00000000a00 */
[----:B------:R-:W3:Y:S08]  /*24f0*/  LDC R6, c[0x0][0xf20] ;  /* 0x0003c800ff067b82 */ /* 0x000ef00000000800 */
[----:B------:R-:W4:Y:S01]  /*2500*/  LDC R16, c[0x0][0xf0c] ;  /* 0x0003c300ff107b82 */ /* 0x000f220000000800 */
[----:B-1----:R-:W-:-:S05]  /*2510*/  IMAD.HI.U32 R4, R13, R4, RZ ;  /* 0x000000040d047227 */ /* 0x002fca00078e00ff */
[----:B------:R-:W-:Y:S01]  /*2520*/  SHF.R.U32.HI R4, RZ, R5, R4 ;  /* 0x00000005ff047219 */ /* 0x000fe20000011604 */
[----:B--2---:R-:W-:Y:S01]  /*2530*/  IMAD.HI.U32 R3, R11, R3, RZ ;  /* 0x000000030b037227 */ /* 0x004fe200078e00ff */
[----:B------:R-:W-:-:S04]  /*2540*/  ISETP.NE.AND P0, PT, R2, 0x1, PT ;  /* 0x000000010200780c */ /* 0x000fc80003f05270 */
[----:B---3--:R-:W-:-:S04]  /*2550*/  SHF.R.U32.HI R6, RZ, R6, R3 ;  /* 0x00000006ff067219 */ /* 0x008fc80000011603 */
[----:B------:R-:W-:Y:S02]  /*2560*/  SEL R3, R11, R6, !P0 ;  /* 0x000000060b037207 */ /* 0x000fe40004000000 */
[----:B----4-:R-:W-:-:S04]  /*2570*/  ISETP.NE.AND P1, PT, R16, 0x1, PT ;  /* 0x000000011000780c */ /* 0x010fc80003f25270 */
[----:B------:R-:W-:-:S05]  /*2580*/  SEL R4, R13, R4, !P1 ;  /* 0x000000040d047207 */ /* 0x000fca0004800000 */
[----:B------:R-:W-:Y:S02]  /*2590*/  IMAD.IADD R5, R3, 0x1, -R4 ;  /* 0x0000000103057824 */ /* 0x000fe400078e0a04 */
[----:B------:R-:W-:Y:S02]  /*25a0*/  IMAD.IADD R3, R4, 0x1, -R3 ;  /* 0x0000000104037824 */ /* 0x000fe400078e0a03 */
[----:B------:R-:W-:Y:S02]  /*25b0*/  IMAD R13, R5, R16, R13 ;  /* 0x00000010050d7224 */ /* 0x000fe400078e020d */
[----:B------:R-:W-:-:S07]  /*25c0*/  IMAD R11, R3, R2, R11 ;  /* 0x00000002030b7224 */ /* 0x000fce00078e020b */
.L_x_38:
[----:B------:R-:W-:Y:S01]  /*25d0*/  VIADD R14, R14, 0x1 ;  /* 0x000000010e0e7836 */ /* 0x000fe20000000000 */
[----:B------:R-:W-:Y:S01]  /*25e0*/  PLOP3.LUT P1, PT, PT, PT, PT, 0x80, 0x8 ;  /* 0x000000000008781c */ /* 0x000fe20003f2f070 */
[----:B------:R-:W-:Y:S02]  /*25f0*/  IMAD.IADD R2, R13, 0x1, R152 ;  /* 0x000000010d027824 */ /* 0x000fe400078e0298 */
[----:B------:R-:W-:Y:S01]  /*2600*/  IMAD.IADD R20, R11, 0x1, R150 ;  /* 0x000000010b147824 */ /* 0x000fe200078e0296 */
[----:B------:R-:W-:Y:S02]  /*2610*/  ISETP.NE.AND P0, PT, R14, 0x2, PT ;  /* 0x000000020e00780c */ /* 0x000fe40003f05270 */
[----:B------:R-:W-:Y:S02]  /*2620*/  R2UR UR20, R2 ;  /* 0x00000000021472ca */ /* 0x000fe400000e0000 */
[----:B------:R-:W-:Y:S02]  /*2630*/  SEL R3, RZ, 0x1, P0 ;  /* 0x00000001ff037807 */ /* 0x000fe40000000000 */
[----:B------:R-:W-:-:S02]  /*2640*/  SEL R14, R14, RZ, P0 ;  /* 0x000000ff0e0e7207 */ /* 0x000fc40000000000 */
[----:B------:R-:W-:Y:S01]  /*2650*/  LOP3.LUT R12, R12, R3, RZ, 0x3c, !PT ;  /* 0x000000030c0c7212 */ /* 0x000fe200078e3cff */
[----:B------:R-:W-:Y:S08]  /*2660*/  @P2 BRA `(.L_x_39) ;  /* 0xffffffec00e42947 */ /* 0x000ff0000383ffff */
[----:B------:R-:W-:Y:S01]  /*2670*/  UIADD3 UR5, UPT, UPT, UR4, 0x10, URZ ;  /* 0x0000001004057890 */ /* 0x000fe2000fffe0ff */
[----:B------:R-:W-:-:S03]  /*2680*/  SHF.L.U32 R3, R15, 0x1f, RZ ;  /* 0x0000001f0f037819 */ /* 0x000fc600000006ff */
[----:B------:R-:W-:-:S09]  /*2690*/  ULEA UR4, UR6, UR5, 0x3 ;  /* 0x0000000506047291 */ /* 0x000fd2000f8e18ff */
[----:B------:R-:W1:Y:S02]  /*26a0*/  SYNCS.PHASECHK.TRANS64.TRYWAIT P0, [UR4], R3 ;  /* 0x00000003ff0075a7 */ /* 0x000e640008001104 */
[----:B-1----:R-:W-:Y:S05]  /*26b0*/  @!P0 BRA `(.L_x_40) ;  /* 0x0000009400488947 */ /* 0x002fea0003800000 */
.L_x_141:
[----:B------:R-:W-:-:S04]  /*26c0*/  UIADD3 UR6, UPT, UPT, UR6, 0x1, URZ ;  /* 0x0000000106067890 */ /* 0x000fc8000fffe0ff */
[----:B------:R-:W-:-:S04]  /*26d0*/  UISETP.NE.AND UP0, UPT, UR6, 0x2, UPT ;  /* 0x000000020600788c */ /* 0x000fc8000bf05270 */
[----:B------:R-:W-:Y:S02]  /*26e0*/  USEL UR4, URZ, 0x1, UP0 ;  /* 0x00000001ff047887 */ /* 0x000fe40008000000 */
[----:B------:R-:W-:-:S04]  /*26f0*/  USEL UR6, UR6, URZ, UP0 ;  /* 0x000000ff06067287 */ /* 0x000fc80008000000 */
[----:B------:R-:W-:Y:S01]  /*2700*/  ULEA UR6, UR6, UR5, 0x3 ;  /* 0x0000000506067291 */ /* 0x000fe2000f8e18ff */
[----:B-1----:R-:W-:-:S04]  /*2710*/  LOP3.LUT R3, R15, UR4, RZ, 0x3c, !PT ;  /* 0x000000040f037c12 */ /* 0x002fc8000f8e3cff */
[----:B------:R-:W-:Y:S01]  /*2720*/  SHF.L.U32 R3, R3, 0x1f, RZ ;  /* 0x0000001f03037819 */ /* 0x000fe200000006ff */
[----:B----4-:R-:W-:-:S07]  /*2730*/  IMAD.U32 R0, RZ, RZ, UR6 ;  /* 0x00000006ff007e24 */ /* 0x010fce000f8e00ff */
.L_x_41:
[----:B-1----:R1:W2:Y:S02]  /*2740*/  SYNCS.PHASECHK.TRANS64.TRYWAIT P0, [R0+URZ], R3 ;  /* 0x00000003000075a7 */ /* 0x0022a400080011ff */
[----:B--2---:R-:W-:Y:S05]  /*2750*/  @!P0 NANOSLEEP.SYNCS 0x989680 ;  /* 0x009896800000895d */ /* 0x004fea0003900000 */
[----:B------:R-:W2:Y:S02]  /*2760*/  @!P0 SYNCS.PHASECHK.TRANS64 P0, [R0+URZ], R3 ;  /* 0x00000003000085a7 */ /* 0x000ea400080010ff */
[----:B--2---:R-:W-:Y:S05]  /*2770*/  @P0 EXIT ;  /* 0x000000000000094d */ /* 0x004fea0003800000 */
[----:B------:R-:W-:Y:S05]  /*2780*/  BRA `(.L_x_41) ;  /* 0xfffffffc00ec7947 */ /* 0x000fea000383ffff */
.L_x_17:
[----:B------:R-:W-:-:S04]  /*2790*/  UISETP.NE.AND UP1, UPT, UR37, URZ, UPT ;  /* 0x000000ff2500728c */ /* 0x000fc8000bf25270 */
[----:B------:R-:W-:-:S09]  /*27a0*/  UISETP.NE.OR UP1, UPT, UR8, 0x1, UP1 ;  /* 0x000000010800788c */ /* 0x000fd20008f25670 */
[----:B------:R-:W-:Y:S05]  /*27b0*/  BRA.U UP1, `(.L_x_42) ;  /* 0x0000000501487547 */ /* 0x000fea000b800000 */
[----:B------:R-:W-:Y:S01]  /*27c0*/  ISETP.NE.AND P2, PT, R2, RZ, PT ;  /* 0x000000ff0200720c */ /* 0x000fe20003f45270 */
[----:B------:R-:W-:Y:S01]  /*27d0*/  IMAD.MOV.U32 R12, RZ, RZ, 0x1 ;  /* 0x00000001ff0c7424 */ /* 0x000fe200078e00ff */
[----:B------:R-:W-:Y:S02]  /*27e0*/  CS2R R10, SRZ ;  /* 0x00000000000a7805 */ /* 0x000fe4000001ff00 */
[----:B------:R-:W-:Y:S01]  /*27f0*/  CS2R R8, SRZ ;  /* 0x0000000000087805 */ /* 0x000fe2000001ff00 */
[----:B------:R-:W-:Y:S01]  /*2800*/  UMOV UR4, 0x400 ;  /* 0x0000040000047882 */ /* 0x000fe20000000000 */
[----:B------:R-:W-:Y:S01]  /*2810*/  UMOV UR6, URZ ;  /* 0x000000ff00067c82 */ /* 0x000fe20008000000 */
[----:B------:R-:W-:-:S12]  /*2820*/  ULEA UR37, UR37, UR4, 0x18 ;  /* 0x0000000425257291 */ /* 0x000fd8000f8ec0ff */
.L_x_46:
[----:B------:R-:W-:Y:S02]  /*2830*/  LEA R0, R8, UR37, 0x3 ;  /* 0x0000002508007c11 */ /* 0x000fe4000f8e18ff */
[----:B------:R-:W-:-:S03]  /*2840*/  SHF.L.U32 R5, R9, 0x1f, RZ ;  /* 0x0000001f09057819 */ /* 0x000fc600000006ff */
[----:B------:R-:W-:Y:S01]  /*2850*/  VIADD R4, R0, 0xb0 ;  /* 0x000000b000047836 */ /* 0x000fe20000000000 */
[----:B------:R-:W1:Y:S02]  /*2860*/  SYNCS.PHASECHK.TRANS64.TRYWAIT P0, [R0+URZ+0xa0], R5 ;  /* 0x0000a005000075a7 */ /* 0x000e6400080011ff */
[----:B-1----:R-:W-:Y:S05]  /*2870*/  @!P0 BRA `(.L_x_43) ;  /* 0x0000009000f08947 */ /* 0x002fea0003800000 */
.L_x_142:
[----:B------:R-:W-:Y:S01]  /*2880*/  ULEA UR5, UR6, UR37, 0x3 ;  /* 0x0000002506057291 */ /* 0x000fe2000f8e18ff */
[----:B------:R-:W-:Y:S02]  /*2890*/  PRMT R4, RZ, 0x654, R4 ;  /* 0x00000654ff047816 */ /* 0x000fe40000000004 */
[----:B-1----:R-:W-:Y:S01]  /*28a0*/  SHF.L.U32 R5, R12, 0x1f, RZ ;  /* 0x0000001f0c057819 */ /* 0x002fe200000006ff */
[----:B------:R-:W-:Y:S01]  /*28b0*/  UIADD3 UR4, UPT, UPT, UR5, 0x70, URZ ;  /* 0x0000007005047890 */ /* 0x000fe2000fffe0ff */
[----:B------:R1:W-:Y:S05]  /*28c0*/  SYNCS.ARRIVE.TRANS64.RED.A1T0 RZ, [R4+URZ], RZ ;  /* 0x000000ff04ff79a7 */ /* 0x0003ea00081004ff */
[----:B------:R-:W-:Y:S01]  /*28d0*/  IMAD.U32 R7, RZ, RZ, UR4 ;  /* 0x00000004ff077e24 */ /* 0x000fe2000f8e00ff */
[----:B------:R-:W2:Y:S04]  /*28e0*/  SYNCS.PHASECHK.TRANS64.TRYWAIT P0, [UR5+0x80], R5 ;  /* 0x00008005ff0075a7 */ /* 0x000ea80008001105 */
[----:B------:R-:W-:Y:S01]  /*28f0*/  PRMT R6, R2, 0x654, R7 ;  /* 0x0000065402067816 */ /* 0x000fe20000000007 */
[----:B-1----:R-:W-:Y:S01]  /*2900*/  @!P2 IMAD.MOV.U32 R4, RZ, RZ, 0x10 ;  /* 0x00000010ff04a424 */ /* 0x002fe200078e00ff */
[----:B--2---:R-:W-:Y:S06]  /*2910*/  @!P0 BRA `(.L_x_44) ;  /* 0x0000009000dc8947 */ /* 0x004fec0003800000 */
.L_x_144:
[----:B------:R-:W-:Y:S01]  /*2920*/  ULEA UR4, UR6, UR37, 0x4 ;  /* 0x0000002506047291 */ /* 0x000fe2000f8e20ff */
[----:B------:R-:W-:Y:S01]  /*2930*/  SEL R3, R6, R3, !P2 ;  /* 0x0000000306037207 */ /* 0x000fe20005000000 */
[----:B------:R-:W-:Y:S01]  /*2940*/  UIADD3 UR5, UPT, UPT, UR5, 0x70, URZ ;  /* 0x0000007005057890 */ /* 0x000fe2000fffe0ff */
[----:B-1----:R-:W-:Y:S01]  /*2950*/  LEA R0, R11, UR37, 0x3 ;  /* 0x000000250b007c11 */ /* 0x002fe2000f8e18ff */
[----:B------:R-:W-:Y:S01]  /*2960*/  UIADD3 UR4, UPT, UPT, UR4, 0xd0, URZ ;  /* 0x000000d004047890 */ /* 0x000fe2000fffe0ff */
[----:B------:R-:W-:Y:S01]  /*2970*/  SHF.L.U32 R5, R10, 0x1f, RZ ;  /* 0x0000001f0a057819 */ /* 0x000fe200000006ff */
[----:B------:R1:W-:Y:S01]  /*2980*/  @!P2 SYNCS.ARRIVE.TRANS64.RED RZ, [R3+URZ], R4 ;  /* 0x0000000403ffa9a7 */ /* 0x0003e200080004ff */
[----:B------:R-:W-:Y:S01]  /*2990*/  UIADD3 UR6, UPT, UPT, UR6, 0x1, URZ ;  /* 0x0000000106067890 */ /* 0x000fe2000fffe0ff */
[----:B------:R-:W-:-:S03]  /*29a0*/  VIADD R8, R8, 0x1 ;  /* 0x0000000108087836 */ /* 0x000fc60000000000 */
[----:B------:R-:W-:Y:S02]  /*29b0*/  UISETP.NE.AND UP0, UPT, UR6, 0x2, UPT ;  /* 0x000000020600788c */ /* 0x000fe4000bf05270 */
[----:B------:R-:W-:Y:S06]  /*29c0*/  UGETNEXTWORKID.BROADCAST [UR4], [UR5] ;  /* 0x00000000040073ca */ /* 0x000fec0008000100 */
[----:B------:R-:W-:Y:S01]  /*29d0*/  USEL UR4, URZ, 0x1, UP0 ;  /* 0x00000001ff047887 */ /* 0x000fe20008000000 */
[----:B------:R-:W-:Y:S01]  /*29e0*/  ISETP.NE.AND P0, PT, R8, 0x2, PT ;  /* 0x000000020800780c */ /* 0x000fe20003f05270 */
[----:B------:R-:W-:Y:S01]  /*29f0*/  USEL UR6, UR6, URZ, UP0 ;  /* 0x000000ff06067287 */ /* 0x000fe20008000000 */
[----:B------:R-:W2:Y:S03]  /*2a00*/  SYNCS.PHASECHK.TRANS64.TRYWAIT P1, [R0+URZ+0x70], R5 ;  /* 0x00007005000075a7 */ /* 0x000ea600080211ff */
[----:B------:R-:W-:Y:S01]  /*2a10*/  LOP3.LUT R12, R12, UR4, RZ, 0x3c, !PT ;  /* 0x000000040c0c7c12 */ /* 0x000fe2000f8e3cff */
[----:B-12---:R-:W-:Y:S07]  /*2a20*/  @!P1 BRA `(.L_x_45) ;  /* 0x0000009000b09947 */ /* 0x006fee0003800000 */
.L_x_145:
[C---:B------:R-:W-:Y:S01]  /*2a30*/  LEA R4, R11.reuse, UR37, 0x4 ;  /* 0x000000250b047c11 */ /* 0x040fe2000f8e20ff */
[----:B-1----:R-:W-:Y:S01]  /*2a40*/  VIADD R0, R0, 0x80 ;  /* 0x0000008000007836 */ /* 0x002fe20000000000 */
[----:B------:R-:W-:Y:S01]  /*2a50*/  SEL R8, R8, RZ, P0 ;  /* 0x000000ff08087207 */ /* 0x000fe20000000000 */
[----:B------:R-:W-:-:S03]  /*2a60*/  VIADD R11, R11, 0x1 ;  /* 0x000000010b0b7836 */ /* 0x000fc60000000000 */
[----:B------:R-:W1:Y:S01]  /*2a70*/  LDS.128 R4, [R4+0xd0] ;  /* 0x0000d00004047984 */ /* 0x000e620000000c00 */
[----:B------:R-:W-:Y:S02]  /*2a80*/  PRMT R0, RZ, 0x654, R0 ;  /* 0x00000654ff007816 */ /* 0x000fe40000000000 */
[C---:B------:R-:W-:Y:S01]  /*2a90*/  ISETP.NE.AND P1, PT, R11.reuse, 0x2, PT ;  /* 0x000000020b00780c */ /* 0x040fe20003f25270 */
[----:B------:R-:W-:Y:S01]  /*2aa0*/  @!PT LDS RZ, [RZ] ;  /* 0x00000000fffff984 */ /* 0x000fe20000000800 */
[----:B------:R-:W-:Y:S01]  /*2ab0*/  @!PT LDS RZ, [RZ] ;  /* 0x00000000fffff984 */ /* 0x000fe20000000800 */
[----:B------:R-:W-:Y:S01]  /*2ac0*/  @!PT LDS RZ, [RZ] ;  /* 0x00000000fffff984 */ /* 0x000fe20000000800 */
[----:B------:R-:W-:Y:S01]  /*2ad0*/  @!PT LDS RZ, [RZ] ;  /* 0x00000000fffff984 */ /* 0x000fe20000000800 */
[----:B------:R2:W-:Y:S06]  /*2ae0*/  MEMBAR.ALL.CTA ;  /* 0x0000000000007992 */ /* 0x0005ec0000008000 */
[----:B--2---:R-:W2:Y:S01]  /*2af0*/  FENCE.VIEW.ASYNC.S ;  /* 0x00000000000073c6 */ /* 0x004ea20000000000 */
[----:B------:R-:W-:Y:S01]  /*2b00*/  SEL R11, R11, RZ, P1 ;  /* 0x000000ff0b0b7207 */ /* 0x000fe20000800000 */
[----:B--2---:R2:W-:Y:S01]  /*2b10*/  SYNCS.ARRIVE.TRANS64.RED.A1T0 RZ, [R0+URZ], RZ ;  /* 0x000000ff00ff79a7 */ /* 0x0045e200081004ff */
[----:B-1----:R-:W-:-:S02]  /*2b20*/  LOP3.LUT P3, RZ, R6, 0x1, RZ, 0xc0, !PT ;  /* 0x0000000106ff7812 */ /* 0x002fc4000786c0ff */
[----:B------:R-:W-:-:S04]  /*2b30*/  SEL R5, RZ, 0x1, P1 ;  /* 0x00000001ff057807 */ /* 0x000fc80000800000 */
[----:B------:R-:W-:Y:S02]  /*2b40*/  LOP3.LUT R10, R10, R5, RZ, 0x3c, !PT ;  /* 0x000000050a0a7212 */ /* 0x000fe400078e3cff */
[----:B--2---:R-:W-:-:S04]  /*2b50*/  SEL R0, RZ, 0x1, P0 ;  /* 0x00000001ff007807 */ /* 0x004fc80000000000 */
[----:B------:R-:W-:Y:S01]  /*2b60*/  LOP3.LUT R9, R9, R0, RZ, 0x3c, !PT ;  /* 0x0000000009097212 */ /* 0x000fe200078e3cff */
[----:B------:R-:W-:Y:S06]  /*2b70*/  @P3 BRA `(.L_x_46) ;  /* 0xfffffffc002c3947 */ /* 0x000fec000383ffff */
[----:B------:R-:W-:Y:S01]  /*2b80*/  ULEA UR5, UR6, UR37, 0x3 ;  /* 0x0000002506057291 */ /* 0x000fe2000f8e18ff */
[----:B------:R-:W-:-:S08]  /*2b90*/  SHF.L.U32 R3, R12, 0x1f, RZ ;  /* 0x0000001f0c037819 */ /* 0x000fd000000006ff */
[----:B------:R-:W1:Y:S02]  /*2ba0*/  SYNCS.PHASECHK.TRANS64 P0, [UR5+0x80], R3 ;  /* 0x00008003ff0075a7 */ /* 0x000e640008001005 */
[----:B-1----:R-:W-:Y:S05]  /*2bb0*/  @P0 BRA `(.L_x_47) ;  /* 0x0000000000080947 */ /* 0x002fea0003800000 */
[----:B------:R-:W1:Y:S02]  /*2bc0*/  SYNCS.PHASECHK.TRANS64.TRYWAIT P0, [UR5+0x80], R3 ;  /* 0x00008003ff0075a7 */ /* 0x000e640008001105 */
[----:B-1----:R-:W-:Y:S05]  /*2bd0*/  @!P0 BRA `(.L_x_48) ;  /* 0x0000009000588947 */ /* 0x002fea0003800000 */
.L_x_47:
[----:B------:R-:W-:-:S04]  /*2be0*/  UIADD3 UR4, UPT, UPT, UR6, 0x1, URZ ;  /* 0x0000000106047890 */ /* 0x000fc8000fffe0ff */
[----:B------:R-:W-:-:S04]  /*2bf0*/  UISETP.NE.AND UP0, UPT, UR4, 0x2, UPT ;  /* 0x000000020400788c */ /* 0x000fc8000bf05270 */
[----:B------:R-:W-:Y:S02]  /*2c00*/  USEL UR7, URZ, 0x1, UP0 ;  /* 0x00000001ff077887 */ /* 0x000fe40008000000 */
[----:B------:R-:W-:-:S04]  /*2c10*/  USEL UR4, UR4, URZ, UP0 ;  /* 0x000000ff04047287 */ /* 0x000fc80008000000 */
[----:B------:R-:W-:Y:S01]  /*2c20*/  ULEA UR4, UR4, UR37, 0x3 ;  /* 0x0000002504047291 */ /* 0x000fe2000f8e18ff */
[----:B-1----:R-:W-:-:S04]  /*2c30*/  LOP3.LUT R3, R12, UR7, RZ, 0x3c, !PT ;  /* 0x000000070c037c12 */ /* 0x002fc8000f8e3cff */
[----:B------:R-:W-:-:S04]  /*2c40*/  SHF.L.U32 R0, R3, 0x1f, RZ ;  /* 0x0000001f03007819 */ /* 0x000fc800000006ff */
[----:B------:R-:W1:Y:S02]  /*2c50*/  SYNCS.PHASECHK.TRANS64 P0, [UR4+0x80], R0 ;  /* 0x00008000ff0075a7 */ /* 0x000e640008001004 */
[----:B-1----:R-:W-:Y:S05]  /*2c60*/  @P0 EXIT ;  /* 0x000000000000094d */ /* 0x002fea0003800000 */
[----:B------:R-:W-:Y:S02]  /*2c70*/  SHF.L.U32 R3, R3, 0x1f, RZ ;  /* 0x0000001f03037819 */ /* 0x000fe400000006ff */
[----:B------:R-:W-:-:S07]  /*2c80*/  MOV R0, UR4 ;  /* 0x0000000400007c02 */ /* 0x000fce0008000f00 */
.L_x_49:
[----:B-1----:R1:W2:Y:S02]  /*2c90*/  SYNCS.PHASECHK.TRANS64.TRYWAIT P0, [R0+URZ+0x80], R3 ;  /* 0x00008003000075a7 */ /* 0x0022a400080011ff */
[----:B--2---:R-:W-:Y:S05]  /*2ca0*/  @!P0 NANOSLEEP.SYNCS 0x989680 ;  /* 0x009896800000895d */ /* 0x004fea0003900000 */
[----:B------:R-:W2:Y:S02]  /*2cb0*/  @!P0 SYNCS.PHASECHK.TRANS64 P0, [R0+URZ+0x80], R3 ;  /* 0x00008003000085a7 */ /* 0x000ea400080010ff */
[----:B--2---:R-:W-:Y:S05]  /*2cc0*/  @P0 EXIT ;  /* 0x000000000000094d */ /* 0x004fea0003800000 */
[----:B------:R-:W-:Y:S05]  /*2cd0*/  BRA `(.L_x_49) ;  /* 0xfffffffc00ec7947 */ /* 0x000fea000383ffff */
.L_x_42:
[----:B------:R-:W-:-:S09]  /*2ce0*/  UISETP.NE.AND UP1, UPT, UR8, URZ, UPT ;  /* 0x000000ff0800728c */ /* 0x000fd2000bf25270 */
[----:B------:R-:W-:Y:S05]  /*2cf0*/  BRA.U UP1, `(.L_x_50) ;  /* 0x0000001501ec7547 */ /* 0x000fea000b800000 */
[----:B------:R-:W-:Y:S01]  /*2d00*/  UMOV UR4, 0x40 ;  /* 0x0000004000047882 */ /* 0x000fe20000000000 */
[----:B------:R-:W-:Y:S01]  /*2d10*/  NOP ;  /* 0x0000000000007918 */ /* 0x000fe20000000000 */
[----:B------:R-:W-:Y:S01]  /*2d20*/  ULEA UR4, UR37, UR4, 0x18 ;  /* 0x0000000425047291 */ /* 0x000fe2000f8ec0ff */
[----:B------:R-:W-:Y:S02]  /*2d30*/  UMOV UR5, 0x400 ;  /* 0x0000040000057882 */ /* 0x000fe40000000000 */
[----:B------:R-:W-:-:S06]  /*2d40*/  ULEA UR37, UR37, UR5, 0x18 ;  /* 0x0000000525257291 */ /* 0x000fcc000f8ec0ff */
[----:B------:R-:W1:Y:S02]  /*2d50*/  LDS.U8 R0, [UR4+0x1c] ;  /* 0x00001c04ff007984 */ /* 0x000e640008000000 */
[----:B-1----:R-:W-:-:S13]  /*2d60*/  ISETP.NE.AND P0, PT, R0, RZ, PT ;  /* 0x000000ff0000720c */ /* 0x002fda0003f05270 */
[----:B------:R-:W-:Y:S05]  /*2d70*/  @P0 BRA `(.L_x_51) ;  /* 0x0000000000580947 */ /* 0x000fea0003800000 */
[----:B------:R-:W-:-:S13]  /*2d80*/  ELECT P0, URZ, PT ;  /* 0x0000000000ff782f */ /* 0x000fda0003800000 */
[----:B------:R-:W-:Y:S05]  /*2d90*/  @!P0 BRA `(.L_x_52) ;  /* 0x0000000000608947 */ /* 0x000fea0003800000 */
[----:B------:R-:W-:Y:S01]  /*2da0*/  UMOV UR5, 0x10 ;  /* 0x0000001000057882 */ /* 0x000fe20000000000 */
[----:B------:R-:W-:Y:S01]  /*2db0*/  HFMA2 R0, -RZ, RZ, 0, 5.9604644775390625e-08 ;  /* 0x00000001ff007431 */ /* 0x000fe200000001ff */
[----:B------:R-:W-:-:S03]  /*2dc0*/  MOV R2, 0xffff ;  /* 0x0000ffff00027802 */ /* 0x000fc60000000f00 */
[----:B------:R-:W-:Y:S04]  /*2dd0*/  DEPBAR.LE SB1, 0x36 ;  /* 0x00009d800000791a */ /* 0x000fe80000000000 */
[----:B------:R-:W1:Y:S02]  /*2de0*/  UTCATOMSWS.FIND_AND_SET.ALIGN UP0, UR5, UR5 ;  /* 0x00000005000575e3 */ /* 0x000e640008000800 */
[----:B-1----:R-:W-:Y:S01]  /*2df0*/  MOV R3, UR5 ;  /* 0x0000000500037c02 */ /* 0x002fe20008000f00 */
[----:B------:R-:W-:Y:S06]  /*2e00*/  BRA.U UP0, `(.L_x_53) ;  /* 0x0000000100187547 */ /* 0x000fec000b800000 */
.L_x_54:
[----:B------:R-:W-:Y:S05]  /*2e10*/  NANOSLEEP 0x64 ;  /* 0x000000640000795d */ /* 0x000fea0003800000 */
[----:B------:R-:W-:-:S05]  /*2e20*/  UMOV UR5, 0x10 ;  /* 0x0000001000057882 */ /* 0x000fca0000000000 */
[----:B------:R-:W-:Y:S04]  /*2e30*/  DEPBAR.LE SB1, 0x36 ;  /* 0x00009d800000791a */ /* 0x000fe80000000000 */
[----:B------:R-:W1:Y:S02]  /*2e40*/  UTCATOMSWS.FIND_AND_SET.ALIGN UP0, UR5, UR5 ;  /* 0x00000005000575e3 */ /* 0x000e640008000800 */
[----:B-1----:R-:W-:Y:S01]  /*2e50*/  MOV R3, UR5 ;  /* 0x0000000500037c02 */ /* 0x002fe20008000f00 */
[----:B------:R-:W-:Y:S05]  /*2e60*/  BRA.U !UP0, `(.L_x_54) ;  /* 0xfffffffd08e87547 */ /* 0x000fea000b83ffff */
.L_x_53:
[-C--:B------:R-:W-:Y:S02]  /*2e70*/  SHF.L.U32 R2, R2, R3.reuse, RZ ;  /* 0x0000000302027219 */ /* 0x080fe400000006ff */
[----:B------:R-:W-:Y:S01]  /*2e80*/  SHF.L.U32 R0, R0, R3, RZ ;  /* 0x0000000300007219 */ /* 0x000fe200000006ff */
[----:B------:R-:W-:Y:S02]  /*2e90*/  IMAD.SHL.U32 R3, R3, 0x20, RZ ;  /* 0x0000002003037824 */ /* 0x000fe400078e00ff */
[----:B------:R1:W-:Y:S04]  /*2ea0*/  ATOMS.OR RZ, [UR4+0x14], R2 ;  /* 0x00001402ffff798c */ /* 0x0003e8000b000004 */
[----:B------:R1:W-:Y:S04]  /*2eb0*/  ATOMS.OR RZ, [UR4+0x18], R0 ;  /* 0x00001800ffff798c */ /* 0x0003e8000b000004 */
[----:B------:R1:W-:Y:S01]  /*2ec0*/  STS [UR37+0xf0], R3 ;  /* 0x0000f003ff007988 */ /* 0x0003e20008000825 */
[----:B------:R-:W-:Y:S05]  /*2ed0*/  BRA `(.L_x_52) ;  /* 0x0000000000107947 */ /* 0x000fea0003800000 */
.L_x_51:
[----:B------:R-:W-:Y:S02]  /*2ee0*/  MOV R0, 0xffffffff ;  /* 0xffffffff00007802 */ /* 0x000fe40000000f00 */
[----:B------:R-:W-:-:S03]  /*2ef0*/  MOV R2, 0x2f20 ;  /* 0x00002f2000027802 */ /* 0x000fc60000000f00 */
[----:B------:R1:W-:Y:S04]  /*2f00*/  STS [UR37+0xf0], R0 ;  /* 0x0000f000ff007988 */ /* 0x0003e80008000825 */
[----:B-1-3-5:R-:W-:Y:S05]  /*2f10*/  CALL.REL.NOINC `($__internal_1_$__cuda_sm10x_tcgen05_guardrail_trap_phase_invalid_during_alloc) ;  /* 0x0000009400747944 */ /* 0x02afea0003c00000 */
.L_x_52:
[----:B------:R-:W-:Y:S05]  /*2f20*/  WARPSYNC.ALL ;  /* 0x0000000000007948 */ /* 0x000fea0003800000 */
[----:B------:R-:W2:Y:S01]  /*2f30*/  S2UR UR13, SR_CgaCtaId ;  /* 0x00000000000d79c3 */ /* 0x000ea20000008800 */
[----:B------:R-:W-:Y:S01]  /*2f40*/  UMOV UR4, 0x400 ;  /* 0x0000040000047882 */ /* 0x000fe20000000000 */
[----:B------:R-:W-:-:S06]  /*2f50*/  NOP ;  /* 0x0000000000007918 */ /* 0x000fcc0000000000 */
[----:B------:R-:W-:Y:S06]  /*2f60*/  BAR.ARV 0x6, 0xa0 ;  /* 0x0182800000007b1d */ /* 0x000fec0000002000 */
[----:B------:R-:W4:Y:S01]  /*2f70*/  LDCU UR5, c[0x0][0x38c] ;  /* 0x00007180ff0577ac */ /* 0x000f220008000800 */
[----:B------:R-:W-:Y:S01]  /*2f80*/  IMAD.MOV.U32 R8, RZ, RZ, RZ ;  /* 0x000000ffff087224 */ /* 0x000fe200078e00ff */
[----:B-1----:R-:W-:Y:S01]  /*2f90*/  CS2R R2, SRZ ;  /* 0x0000000000027805 */ /* 0x002fe2000001ff00 */
[----:B------:R-:W-:Y:S01]  /*2fa0*/  UMOV UR30, URZ ;  /* 0x000000ff001e7c82 */ /* 0x000fe20008000000 */
[----:B------:R-:W-:Y:S01]  /*2fb0*/  UMOV UR28, URZ ;  /* 0x000000ff001c7c82 */ /* 0x000fe20008000000 */
[----:B------:R-:W-:Y:S01]  /*2fc0*/  MOV R12, UR30 ;  /* 0x0000001e000c7c02 */ /* 0x000fe20008000f00 */
[----:B------:R-:W-:Y:S01]  /*2fd0*/  UMOV UR22, 0x1 ;  /* 0x0000000100167882 */ /* 0x000fe20000000000 */
[----:B------:R-:W-:Y:S01]  /*2fe0*/  MOV R10, UR28 ;  /* 0x0000001c000a7c02 */ /* 0x000fe20008000f00 */
[----:B------:R-:W-:Y:S01]  /*2ff0*/  UMOV UR23, URZ ;  /* 0x000000ff00177c82 */ /* 0x000fe20008000000 */
[----:B--2---:R-:W-:Y:S01]  /*3000*/  ULEA UR13, UR13, UR4, 0x18 ;  /* 0x000000040d0d7291 */ /* 0x004fe2000f8ec0ff */
[----:B------:R-:W1:Y:S03]  /*3010*/  LDCU UR4, c[0x0][0x38c] ;  /* 0x00007180ff0477ac */ /* 0x000e660008000800 */
[----:B------:R-:W-:-:S02]  /*3020*/  UIADD3 UR16, UPT, UPT, UR13, 0x10800, URZ ;  /* 0x000108000d107890 */ /* 0x000fc4000fffe0ff */
[----:B----4-:R-:W-:-:S03]  /*3030*/  UISETP.GE.AND UP0, UPT, UR5, 0x1, UPT ;  /* 0x000000010500788c */ /* 0x010fc6000bf06270 */
[----:B------:R-:W2:Y:S01]  /*3040*/  LDS R0, [UR13+0xf0] ;  /* 0x0000f00dff007984 */ /* 0x000ea20008000800 */
[----:B------:R-:W-:Y:S02]  /*3050*/  UISETP.GE.U32.AND UP3, UPT, UR5, 0x101, UPT ;  /* 0x000001010500788c */ /* 0x000fe4000bf66070 */
[----:B------:R-:W-:Y:S02]  /*3060*/  UIADD3 UR17, UPT, UPT, UR13, 0x18800, URZ ;  /* 0x000188000d117890 */ /* 0x000fe4000fffe0ff */
[----:B------:R-:W-:Y:S02]  /*3070*/  UIADD3 UR18, UPT, UPT, UR13, 0x28800, URZ ;  /* 0x000288000d127890 */ /* 0x000fe4000fffe0ff */
[----:B------:R-:W-:Y:S02]  /*3080*/  UIADD3 UR19, UPT, UPT, UR13, 0x29800, URZ ;  /* 0x000298000d137890 */ /* 0x000fe4000fffe0ff */
[----:B------:R-:W-:Y:S02]  /*3090*/  USHF.R.U32.HI UR16, URZ, 0x4, UR16 ;  /* 0x00000004ff107899 */ /* 0x000fe40008011610 */
[----:B-1----:R-:W-:-:S02]  /*30a0*/  UIADD3 UR4, UPT, UPT, UR4, 0xff, URZ ;  /* 0x000000ff04047890 */ /* 0x002fc4000fffe0ff */
[----:B------:R-:W-:Y:S02]  /*30b0*/  USHF.R.U32.HI UR17, URZ, 0x4, UR17 ;  /* 0x00000004ff117899 */ /* 0x000fe40008011611 */
[----:B------:R-:W-:Y:S02]  /*30c0*/  USHF.R.S32.HI UR12, URZ, 0x1f, UR4 ;  /* 0x0000001fff0c7899 */ /* 0x000fe40008011404 */
[----:B------:R-:W-:Y:S02]  /*30d0*/  USHF.R.U32.HI UR18, URZ, 0x4, UR18 ;  /* 0x00000004ff127899 */ /* 0x000fe40008011612 */
[----:B------:R-:W-:Y:S02]  /*30e0*/  ULEA.HI UR12, UR12, UR4, URZ, 0x8 ;  /* 0x000000040c0c7291 */ /* 0x000fe4000f8f40ff */
[----:B------:R-:W-:Y:S02]  /*30f0*/  USHF.R.U32.HI UR19, URZ, 0x4, UR19 ;  /* 0x00000004ff137899 */ /* 0x000fe40008011613 */
[----:B------:R-:W-:-:S02]  /*3100*/  ULOP3.LUT UR16, UR16, 0x3fff, URZ, 0xc0, !UPT ;  /* 0x00003fff10107892 */ /* 0x000fc4000f8ec0ff */
[----:B------:R-:W-:Y:S02]  /*3110*/  ULOP3.LUT UR17, UR17, 0x3fff, URZ, 0xc0, !UPT ;  /* 0x00003fff11117892 */ /* 0x000fe4000f8ec0ff */
[----:B------:R-:W-:Y:S02]  /*3120*/  ULOP3.LUT UR18, UR18, 0x3fff, URZ, 0xc0, !UPT ;  /* 0x00003fff12127892 */ /* 0x000fe4000f8ec0ff */
[----:B------:R-:W-:Y:S02]  /*3130*/  ULOP3.LUT UR19, UR19, 0x3fff, URZ, 0xc0, !UPT ;  /* 0x00003fff13137892 */ /* 0x000fe4000f8ec0ff */
[----:B------:R-:W-:Y:S02]  /*3140*/  USHF.R.S32.HI UR12, URZ, 0x8, UR12 ;  /* 0x00000008ff0c7899 */ /* 0x000fe4000801140c */
[----:B------:R-:W-:Y:S02]  /*3150*/  UIADD3 UR20, UPT, UPT, UR13, 0x90, URZ ;  /* 0x000000900d147890 */ /* 0x000fe4000fffe0ff */
[----:B------:R-:W-:-:S02]  /*3160*/  ULOP3.LUT UR16, UR16, 0x10000, URZ, 0xfc, !UPT ;  /* 0x0001000010107892 */ /* 0x000fc4000f8efcff */
[----:B------:R-:W-:Y:S02]  /*3170*/  ULOP3.LUT UR17, UR17, 0x10000, URZ, 0xfc, !UPT ;  /* 0x0001000011117892 */ /* 0x000fe4000f8efcff */
[----:B------:R-:W-:Y:S01]  /*3180*/  ULOP3.LUT UR18, UR18, 0x10000, URZ, 0xfc, !UPT ;  /* 0x0001000012127892 */ /* 0x000fe2000f8efcff */
[----:B--2---:R-:W-:Y:S01]  /*3190*/  R2UR UR25, R0 ;  /* 0x00000000001972ca */ /* 0x004fe200000e0000 */
[----:B------:R-:W-:Y:S02]  /*31a0*/  ULOP3.LUT UR19, UR19, 0x10000, URZ, 0xfc, !UPT ;  /* 0x0001000013137892 */ /* 0x000fe4000f8efcff */
[----:B------:R-:W-:Y:S01]  /*31b0*/  UIADD3 UR24, UPT, UPT, UR12, -0x1, URZ ;  /* 0xffffffff0c187890 */ /* 0x000fe2000fffe0ff */
[----:B------:R-:W-:-:S09]  /*31c0*/  UMOV UR32, URZ ;  /* 0x000000ff00207c82 */ /* 0x000fd20008000000 */
[----:B------:R-:W-:Y:S02]  /*31d0*/  UIADD3 UR10, UPT, UPT, UR25, 0x1c0, URZ ;  /* 0x000001c0190a7890 */ /* 0x000fe4000fffe0ff */
[----:B------:R-:W-:Y:S02]  /*31e0*/  UIADD3 UR11, UPT, UPT, UR25, 0x1d0, URZ ;  /* 0x000001d0190b7890 */ /* 0x000fe4000fffe0ff */
[----:B------:R-:W-:Y:S02]  /*31f0*/  UIADD3 UR8, UPT, UPT, UR25, 0x1c4, URZ ;  /* 0x000001c419087890 */ /* 0x000fe4000fffe0ff */
[----:B------:R-:W-:Y:S02]  /*3200*/  UIADD3 UR9, UPT, UPT, UR25, 0x1d8, URZ ;  /* 0x000001d819097890 */ /* 0x000fe4000fffe0ff */
[----:B------:R-:W-:Y:S02]  /*3210*/  UIADD3 UR6, UPT, UPT, UR25, 0x1c8, URZ ;  /* 0x000001c819067890 */ /* 0x000fe4000fffe0ff */
[----:B------:R-:W-:-:S02]  /*3220*/  UIADD3 UR4, UPT, UPT, UR25, 0x1cc, URZ ;  /* 0x000001cc19047890 */ /* 0x000fc4000fffe0ff */
[----:B------:R-:W-:Y:S02]  /*3230*/  UIADD3 UR7, UPT, UPT, UR25, 0x1e0, URZ ;  /* 0x000001e019077890 */ /* 0x000fe4000fffe0ff */
[----:B------:R-:W-:Y:S02]  /*3240*/  UIADD3 UR5, UPT, UPT, UR25, 0x1e8, URZ ;  /* 0x000001e819057890 */ /* 0x000fe4000fffe0ff */
[----:B------:R-:W-:Y:S02]  /*3250*/  USHF.R.U32.HI UR26, URZ, 0x11, UR10 ;  /* 0x00000011ff1a7899 */ /* 0x000fe4000801160a */
[----:B------:R-:W-:Y:S02]  /*3260*/  USHF.R.U32.HI UR21, URZ, 0x1a, UR11 ;  /* 0x0000001aff157899 */ /* 0x000fe4000801160b */
[----:B------:R-:W-:Y:S02]  /*3270*/  USHF.R.U32.HI UR15, URZ, 0x11, UR8 ;  /* 0x00000011ff0f7899 */ /* 0x000fe40008011608 */
[----:B------:R-:W-:-:S02]  /*3280*/  USHF.R.U32.HI UR14, URZ, 0x1a, UR9 ;  /* 0x0000001aff0e7899 */ /* 0x000fc40008011609 */
[----:B------:R-:W-:Y:S02]  /*3290*/  USHF.R.U32.HI UR77, URZ, 0x11, UR6 ;  /* 0x00000011ff4d7899 */ /* 0x000fe40008011606 */
[----:B------:R-:W-:Y:S02]  /*32a0*/  USHF.R.U32.HI UR76, URZ, 0x1a, UR7 ;  /* 0x0000001aff4c7899 */ /* 0x000fe40008011607 */
[----:B------:R-:W-:Y:S02]  /*32b0*/  USHF.R.U32.HI UR75, URZ, 0x11, UR4 ;  /* 0x00000011ff4b7899 */ /* 0x000fe40008011604 */
[----:B------:R-:W-:Y:S02]  /*32c0*/  USHF.R.U32.HI UR74, URZ, 0x1a, UR5 ;  /* 0x0000001aff4a7899 */ /* 0x000fe40008011605 */
[----:B------:R-:W-:Y:S02]  /*32d0*/  ULOP3.LUT UR26, UR26, 0x6000, URZ, 0xc0, !UPT ;  /* 0x000060001a1a7892 */ /* 0x000fe4000f8ec0ff */
[----:B------:R-:W-:-:S02]  /*32e0*/  ULOP3.LUT UR21, UR21, 0x30, URZ, 0xc0, !UPT ;  /* 0x0000003015157892 */ /* 0x000fc4000f8ec0ff */
[----:B------:R-:W-:Y:S02]  /*32f0*/  ULOP3.LUT UR15, UR15, 0x6000, URZ, 0xc0, !UPT ;  /* 0x000060000f0f7892 */ /* 0x000fe4000f8ec0ff */
[----:B------:R-:W-:Y:S02]  /*3300*/  ULOP3.LUT UR14, UR14, 0x30, URZ, 0xc0, !UPT ;  /* 0x000000300e0e7892 */ /* 0x000fe4000f8ec0ff */
[----:B------:R-:W-:Y:S02]  /*3310*/  ULOP3.LUT UR77, UR77, 0x6000, URZ, 0xc0, !UPT ;  /* 0x000060004d4d7892 */ /* 0x000fe4000f8ec0ff */
[----:B------:R-:W-:Y:S02]  /*3320*/  ULOP3.LUT UR76, UR76, 0x30, URZ, 0xc0, !UPT ;  /* 0x000000304c4c7892 */ /* 0x000fe4000f8ec0ff */
        /* <DEDUP_REMOVED lines=10> */
[----:B------:R-:W-:Y:S02]  /*33d0*/  UPRMT UR31, UR21, 0x5410, UR26 ;  /* 0x00005410151f7896 */ /* 0x000fe4000800001a */
[----:B------:R-:W-:Y:S02]  /*33e0*/  UPRMT UR29, UR14, 0x5410, UR15 ;  /* 0x000054100e1d7896 */ /* 0x000fe4000800000f */
[----:B------:R-:W-:Y:S02]  /*33f0*/  UPRMT UR77, UR76, 0x5410, UR77 ;  /* 0x000054104c4d7896 */ /* 0x000fe4000800004d */
[----:B------:R-:W-:Y:S01]  /*3400*/  UPRMT UR75, UR74, 0x5410, UR75 ;  /* 0x000054104a4b7896 */ /* 0x000fe2000800004b */
[----:B------:R-:W-:Y:S01]  /*3410*/  IMAD.U32 R13, RZ, RZ, UR31 ;  /* 0x0000001fff0d7e24 */ /* 0x000fe2000f8e00ff */
[----:B------:R-:W-:Y:S01]  /*3420*/  UMOV UR33, UR31 ;  /* 0x0000001f00217c82 */ /* 0x000fe20008000000 */
[----:B------:R-:W-:Y:S01]  /*3430*/  IMAD.U32 R11, RZ, RZ, UR29 ;  /* 0x0000001dff0b7e24 */ /* 0x000fe2000f8e00ff */
[----:B------:R-:W-:Y:S01]  /*3440*/  UMOV UR31, UR29 ;  /* 0x0000001d001f7c82 */ /* 0x000fe20008000000 */
[----:B------:R-:W-:Y:S01]  /*3450*/  UMOV UR76, URZ ;  /* 0x000000ff004c7c82 */ /* 0x000fe20008000000 */
[----:B------:R-:W-:Y:S01]  /*3460*/  UMOV UR74, URZ ;  /* 0x000000ff004a7c82 */ /* 0x000fe20008000000 */
[----:B------:R-:W-:Y:S01]  /*3470*/  UMOV UR29, UR77 ;  /* 0x0000004d001d7c82 */ /* 0x000fe20008000000 */
[----:B------:R-:W-:Y:S01]  /*3480*/  UMOV UR26, URZ ;  /* 0x000000ff001a7c82 */ /* 0x000fe20008000000 */
[----:B------:R-:W-:-:S05]  /*3490*/  UMOV UR27, UR75 ;  /* 0x0000004b001b7c82 */ /* 0x000fca0008000000 */
.L_x_66:
[C---:B------:R-:W-:Y:S02]  /*34a0*/  LEA R0, R8.reuse, UR13, 0x3 ;  /* 0x0000000d08007c11 */ /* 0x040fe4000f8e18ff */
[----:B------:R-:W-:Y:S02]  /*34b0*/  SHF.L.U32 R5, R3, 0x1f, RZ ;  /* 0x0000001f03057819 */ /* 0x000fe400000006ff */
[----:B------:R-:W-:Y:S02]  /*34c0*/  LEA R4, R8, UR13, 0x4 ;  /* 0x0000000d08047c11 */ /* 0x000fe4000f8e20ff */
[----:B------:R-:W1:Y:S02]  /*34d0*/  SYNCS.PHASECHK.TRANS64.TRYWAIT P0, [R0+URZ+0x70], R5 ;  /* 0x00007005000075a7 */ /* 0x000e6400080011ff */
[----:B-12---:R-:W-:Y:S05]  /*34e0*/  @!P0 BRA `(.L_x_55) ;  /* 0x00000088002c8947 */ /* 0x006fea0003800000 */
.L_x_147:
[----:B-1----:R-:W1:Y:S01]  /*34f0*/  LDS.128 R4, [R4+0xd0] ;  /* 0x0000d00004047984 */ /* 0x002e620000000c00 */
[----:B------:R-:W-:Y:S01]  /*3500*/  VIADD R0, R0, 0x80 ;  /* 0x0000008000007836 */ /* 0x000fe20000000000 */
[----:B------:R-:W-:Y:S01]  /*3510*/  ULOP3.LUT UR15, UR22, 0x1, URZ, 0x3c, !UPT ;  /* 0x00000001160f7892 */ /* 0x000fe2000f8e3cff */
[----:B------:R-:W-:Y:S01]  /*3520*/  VIADD R8, R8, 0x1 ;  /* 0x0000000108087836 */ /* 0x000fe20000000000 */
[----:B------:R-:W-:Y:S01]  /*3530*/  @!PT LDS RZ, [RZ] ;  /* 0x00000000fffff984 */ /* 0x000fe20000000800 */
[----:B------:R-:W-:Y:S01]  /*3540*/  @!PT LDS RZ, [RZ] ;  /* 0x00000000fffff984 */ /* 0x000fe20000000800 */
[----:B------:R-:W-:Y:S01]  /*3550*/  @!PT LDS RZ, [RZ] ;  /* 0x00000000fffff984 */ /* 0x000fe20000000800 */
[----:B------:R-:W-:Y:S01]  /*3560*/  @!PT LDS RZ, [RZ] ;  /* 0x00000000fffff984 */ /* 0x000fe20000000800 */
[----:B------:R2:W-:Y:S06]  /*3570*/  MEMBAR.ALL.CTA ;  /* 0x0000000000007992 */ /* 0x0005ec0000008000 */
[----:B--2---:R-:W2:Y:S01]  /*3580*/  FENCE.VIEW.ASYNC.S ;  /* 0x00000000000073c6 */ /* 0x004ea20000000000 */
[----:B------:R-:W-:Y:S01]  /*3590*/  UMOV UR50, 0x1 ;  /* 0x0000000100327882 */ /* 0x000fe20000000000 */
[----:B------:R-:W-:Y:S01]  /*35a0*/  PRMT R0, RZ, 0x654, R0 ;  /* 0x00000654ff007816 */ /* 0x000fe20000000000 */
[----:B------:R-:W-:Y:S01]  /*35b0*/  UIMAD UR14, UR15, 0xc0, UR25 ;  /* 0x000000c00f0e78a4 */ /* 0x000fe2000f8e0219 */
[----:B------:R-:W-:Y:S01]  /*35c0*/  UMOV UR34, UR12 ;  /* 0x0000000c00227c82 */ /* 0x000fe20008000000 */
[----:B------:R-:W-:Y:S01]  /*35d0*/  UMOV UR47, URZ ;  /* 0x000000ff002f7c82 */ /* 0x000fe20008000000 */
[----:B--2---:R2:W-:Y:S01]  /*35e0*/  SYNCS.ARRIVE.TRANS64.RED.A1T0 RZ, [R0+URZ], RZ ;  /* 0x000000ff00ff79a7 */ /* 0x0045e200081004ff */
[----:B-1----:R-:W-:Y:S01]  /*35f0*/  LOP3.LUT P2, RZ, R6, 0x1, RZ, 0xc0, !PT ;  /* 0x0000000106ff7812 */ /* 0x002fe2000784c0ff */
[----:B--2---:R-:W-:-:S12]  /*3600*/  BRA.U !UP0, `(.L_x_56) ;  /* 0x0000000508707547 */ /* 0x004fd8000b800000 */
[----:B------:R-:W-:Y:S01]  /*3610*/  ULEA UR34, UR23, UR13, 0x3 ;  /* 0x0000000d17227291 */ /* 0x000fe2000f8e18ff */
[----:B------:R-:W-:-:S08]  /*3620*/  SHF.L.U32 R5, R2, 0x1f, RZ ;  /* 0x0000001f02057819 */ /* 0x000fd000000006ff */
[----:B------:R-:W1:Y:S02]  /*3630*/  SYNCS.PHASECHK.TRANS64.TRYWAIT P0, [UR34], R5 ;  /* 0x00000005ff0075a7 */ /* 0x000e640008001122 */
[----:B-1----:R-:W-:Y:S05]  /*3640*/  @P0 BRA `(.L_x_57) ;  /* 0x0000000000080947 */ /* 0x002fea0003800000 */
[----:B------:R-:W1:Y:S02]  /*3650*/  SYNCS.PHASECHK.TRANS64.TRYWAIT P0, [UR34], R5 ;  /* 0x00000005ff0075a7 */ /* 0x000e640008001122 */
[----:B-1----:R-:W-:Y:S05]  /*3660*/  @!P0 BRA `(.L_x_58) ;  /* 0x0000008400e08947 */ /* 0x002fea0003800000 */
.L_x_57:
[----:B------:R-:W-:Y:S01]  /*3670*/  UIADD3 UR21, UPT, UPT, UR23, 0x1, URZ ;  /* 0x0000000117157890 */ /* 0x000fe2000fffe0ff */
[----:B------:R-:W-:Y:S02]  /*3680*/  PLOP3.LUT P1, PT, PT, PT, UP3, 0x80, 0x8 ;  /* 0x000000000008781c */ /* 0x000fe40003f2f038 */
[----:B------:R-:W-:Y:S01]  /*3690*/  ELECT P3, URZ, PT ;  /* 0x0000000000ff782f */ /* 0x000fe20003860000 */
[----:B-1----:R-:W-:Y:S01]  /*36a0*/  IMAD.U32 R5, RZ, RZ, UR22 ;  /* 0x00000016ff057e24 */ /* 0x002fe2000f8e00ff */
[----:B------:R-:W-:Y:S01]  /*36b0*/  UISETP.NE.AND UP1, UPT, UR21, 0x2, UPT ;  /* 0x000000021500788c */ /* 0x000fe2000bf25270 */
[----:B------:R-:W-:Y:S01]  /*36c0*/  BSSY.RECONVERGENT B0, `(.L_x_59) ;  /* 0x0000031000007945 */ /* 0x000fe20003800200 */
[----:B------:R-:W-:Y:S02]  /*36d0*/  UMOV UR50, 0x1 ;  /* 0x0000000100327882 */ /* 0x000fe40000000000 */
[----:B------:R-:W-:Y:S01]  /*36e0*/  USEL UR36, URZ, 0x1, UP1 ;  /* 0x00000001ff247887 */ /* 0x000fe20008800000 */
[----:B------:R-:W-:Y:S01]  /*36f0*/  SHF.L.U32 R5, R5, 0x1f, RZ ;  /* 0x0000001f05057819 */ /* 0x000fe200000006ff */
[----:B------:R-:W-:-:S04]  /*3700*/  USEL UR21, UR21, URZ, UP1 ;  /* 0x000000ff15157287 */ /* 0x000fc80008800000 */
[----:B------:R-:W-:Y:S01]  /*3710*/  @UP3 ULEA UR35, UR21, UR13, 0x3 ;  /* 0x0000000d15233291 */ /* 0x000fe2000f8e18ff */
[----:B------:R-:W-:-:S04]  /*3720*/  LOP3.LUT R2, R2, UR36, RZ, 0x3c, !PT ;  /* 0x0000002402027c12 */ /* 0x000fc8000f8e3cff */
[----:B------:R-:W-:-:S04]  /*3730*/  @P1 SHF.L.U32 R0, R2, 0x1f, RZ ;  /* 0x0000001f02001819 */ /* 0x000fc800000006ff */
[----:B------:R-:W1:Y:S02]  /*3740*/  @P1 SYNCS.PHASECHK.TRANS64.TRYWAIT P0, [UR35], R0 ;  /* 0x00000000ff0015a7 */ /* 0x000e640008001123 */
[----:B-1----:R-:W-:Y:S01]  /*3750*/  @P1 VOTEU.ANY UP1, P0 ;  /* 0x0000000000ff1886 */ /* 0x002fe20000020100 */
[----:B------:R-:W-:Y:S01]  /*3760*/  @UP3 USEL UR50, URZ, 0x1, !UP1 ;  /* 0x00000001ff323887 */ /* 0x000fe2000c800000 */
[----:B------:R-:W-:Y:S11]  /*3770*/  @!P3 BRA `(.L_x_60) ;  /* 0x000000000094b947 */ /* 0x000ff60003800000 */
[----:B------:R-:W-:Y:S02]  /*3780*/  ULEA UR54, UR23, UR18, 0x7 ;  /* 0x0000001217367291 */ /* 0x000fe4000f8e38ff */
[----:B------:R-:W-:Y:S02]  /*3790*/  ULEA UR36, UR23, UR19, 0x8 ;  /* 0x0000001317247291 */ /* 0x000fe4000f8e40ff */
[----:B------:R-:W-:Y:S02]  /*37a0*/  UIADD3 UR56, UPT, UPT, UR54, 0x20, URZ ;  /* 0x0000002036387890 */ /* 0x000fe4000fffe0ff */
[----:B------:R-:W-:Y:S02]  /*37b0*/  UIADD3 UR58, UPT, UPT, UR54, 0x40, URZ ;  /* 0x00000040363a7890 */ /* 0x000fe4000fffe0ff */
[----:B------:R-:W-:Y:S02]  /*37c0*/  UIADD3 UR60, UPT, UPT, UR54, 0x60, URZ ;  /* 0x00000060363c7890 */ /* 0x000fe4000fffe0ff */
[----:B------:R-:W-:-:S02]  /*37d0*/  UIADD3 UR38, UPT, UPT, UR36, 0x20, URZ ;  /* 0x0000002024267890 */ /* 0x000fc4000fffe0ff */
[----:B------:R-:W-:Y:S02]  /*37e0*/  UIADD3 UR40, UPT, UPT, UR36, 0x40, URZ ;  /* 0x0000004024287890 */ /* 0x000fe4000fffe0ff */
[----:B------:R-:W-:Y:S01]  /*37f0*/  UIADD3 UR42, UPT, UPT, UR36, 0x60, URZ ;  /* 0x00000060242a7890 */ /* 0x000fe2000fffe0ff */
[----:B------:R-:W-:Y:S01]  /*3800*/  UMOV UR55, 0x4008 ;  /* 0x0000400800377882 */ /* 0x000fe20000000000 */
[----:B------:R-:W-:Y:S01]  /*3810*/  UIADD3 UR44, UPT, UPT, UR36, 0x80, URZ ;  /* 0x00000080242c7890 */ /* 0x000fe2000fffe0ff */
[----:B------:R1:W-:Y:S01]  /*3820*/  UTCCP.T.S.4x32dp128bit tmem[UR25+0x1c0], gdesc[UR54] ;  /* 0x0001c036190079e7 */ /* 0x0003e20009100000 */
        /* <DEDUP_REMOVED lines=10> */
[----:B------:R-:W-:Y:S01]  /*38d0*/  UMOV UR39, 0x4008 ;  /* 0x0000400800277882 */ /* 0x000fe20000000000 */
[----:B------:R-:W-:Y:S01]  /*38e0*/  UMOV UR41, 0x4008 ;  /* 0x0000400800297882 */ /* 0x000fe20000000000 */
[----:B------:R1:W-:Y:S01]  /*38f0*/  UTCCP.T.S.4x32dp128bit tmem[UR25+0x1d0], gdesc[UR36] ;  /* 0x0001d024190079e7 */ /* 0x0003e20009100000 */
        /* <DEDUP_REMOVED lines=10> */
[----:B------:R1:W-:Y:S01]  /*39a0*/  UTCCP.T.S.4x32dp128bit tmem[UR25+0x1e8], gdesc[UR48] ;  /* 0x0001e830190079e7 */ /* 0x0003e20009100000 */
[----:B------:R1:W-:Y:S01]  /*39b0*/  UTCCP.T.S.4x32dp128bit tmem[UR25+0x1ec], gdesc[UR52] ;  /* 0x0001ec34190079e7 */ /* 0x0003e20009100000 */
[----:B------:R-:W-:Y:S01]  /*39c0*/  NOP ;  /* 0x0000000000007918 */ /* 0x000fe20000000000 */
.L_x_60:
[----:B-1----:R-:W-:Y:S05]  /*39d0*/  BSYNC.RECONVERGENT B0 ;  /* 0x0000000000007941 */ /* 0x002fea0003800200 */
.L_x_59:
[----:B------:R-:W1:Y:S02]  /*39e0*/  SYNCS.PHASECHK.TRANS64.TRYWAIT P0, [UR13+0x98], R5 ;  /* 0x00009805ff0075a7 */ /* 0x000e64000800110d */
[----:B-1----:R-:W-:Y:S05]  /*39f0*/  @!P0 BRA `(.L_x_61) ;  /* 0x0000008400148947 */ /* 0x002fea0003800000 */
.L_x_150:
[----:B------:R-:W-:Y:S01]  /*3a00*/  R2UR UR56, R12 ;  /* 0x000000000c3872ca */ /* 0x000fe200000e0000 */
[----:B------:R-:W-:Y:S01]  /*3a10*/  ULEA UR36, UR23, UR17, 0xb ;  /* 0x0000001117247291 */ /* 0x000fe2000f8e58ff */
[----:B------:R-:W-:Y:S01]  /*3a20*/  R2UR UR57, R13 ;  /* 0x000000000d3972ca */ /* 0x000fe200000e0000 */
[----:B------:R-:W-:Y:S01]  /*3a30*/  ULEA UR38, UR23, UR16, 0xa ;  /* 0x0000001017267291 */ /* 0x000fe2000f8e50ff */
[----:B------:R-:W-:Y:S01]  /*3a40*/  R2UR UR46, R10 ;  /* 0x000000000a2e72ca */ /* 0x000fe200000e0000 */
[----:B------:R-:W-:Y:S01]  /*3a50*/  UIADD3 UR54, UPT, UPT, UR36, 0x2, URZ ;  /* 0x0000000224367890 */ /* 0x000fe2000fffe0ff */
[----:B------:R-:W-:Y:S01]  /*3a60*/  R2UR UR47, R11 ;  /* 0x000000000b2f72ca */ /* 0x000fe200000e0000 */
[----:B------:R-:W-:Y:S02]  /*3a70*/  UIADD3 UR52, UPT, UPT, UR38, 0x2, URZ ;  /* 0x0000000226347890 */ /* 0x000fe4000fffe0ff */
[----:B------:R-:W-:Y:S02]  /*3a80*/  UIADD3 UR48, UPT, UPT, UR36, 0x4, URZ ;  /* 0x0000000424307890 */ /* 0x000fe4000fffe0ff */
[----:B------:R-:W-:-:S02]  /*3a90*/  UIADD3 UR44, UPT, UPT, UR38, 0x4, URZ ;  /* 0x00000004262c7890 */ /* 0x000fc4000fffe0ff */
[----:B------:R-:W-:Y:S02]  /*3aa0*/  UIADD3 UR40, UPT, UPT, UR38, 0x6, URZ ;  /* 0x0000000626287890 */ /* 0x000fe4000fffe0ff */
[----:B------:R-:W-:Y:S02]  /*3ab0*/  UIADD3 UR42, UPT, UPT, UR36, 0x6, URZ ;  /* 0x00000006242a7890 */ /* 0x000fe4000fffe0ff */
[----:B------:R-:W-:Y:S01]  /*3ac0*/  UIADD3 UR22, UPT, UPT, UR34, 0x10, URZ ;  /* 0x0000001022167890 */ /* 0x000fe2000fffe0ff */
[----:B------:R-:W-:Y:S01]  /*3ad0*/  UMOV UR37, 0x40004040 ;  /* 0x4000404000257882 */ /* 0x000fe20000000000 */
[----:B------:R-:W-:Y:S01]  /*3ae0*/  UMOV UR39, 0x40004040 ;  /* 0x4000404000277882 */ /* 0x000fe20000000000 */
[----:B------:R-:W-:Y:S01]  /*3af0*/  UMOV UR55, 0x40004040 ;  /* 0x4000404000377882 */ /* 0x000fe20000000000 */
[----:B------:R-:W-:Y:S01]  /*3b00*/  UMOV UR53, 0x40004040 ;  /* 0x4000404000357882 */ /* 0x000fe20000000000 */
[----:B------:R-:W-:Y:S01]  /*3b10*/  UTCOMMA.4X gdesc[UR38], gdesc[UR36], tmem[UR14], tmem[UR56], idesc[UR57], tmem[UR10], !UPT ;  /* 0x800a3824260075ea */ /* 0x000fe2000f80000e */
[----:B------:R-:W-:Y:S01]  /*3b20*/  UMOV UR49, 0x40004040 ;  /* 0x4000404000317882 */ /* 0x000fe20000000000 */
[----:B------:R-:W-:Y:S01]  /*3b30*/  UMOV UR45, 0x40004040 ;  /* 0x40004040002d7882 */ /* 0x000fe20000000000 */
[----:B------:R-:W-:Y:S01]  /*3b40*/  UMOV UR43, 0x40004040 ;  /* 0x40004040002b7882 */ /* 0x000fe20000000000 */
[----:B------:R-:W-:Y:S01]  /*3b50*/  UMOV UR41, 0x40004040 ;  /* 0x4000404000297882 */ /* 0x000fe20000000000 */
[----:B------:R2:W-:Y:S01]  /*3b60*/  UTCOMMA.4X gdesc[UR52], gdesc[UR54], tmem[UR14], tmem[UR46], idesc[UR47], tmem[UR8], UPT ;  /* 0x80082e36340075ea */ /* 0x0005e2000b80000e */
[----:B------:R4:W-:Y:S01]  /*3b70*/  UTCOMMA.4X gdesc[UR44], gdesc[UR48], tmem[UR14], tmem[UR76], idesc[UR77], tmem[UR6], UPT ;  /* 0x80064c302c0075ea */ /* 0x0009e2000b80000e */
[----:B------:R4:W-:Y:S01]  /*3b80*/  UTCOMMA.4X gdesc[UR40], gdesc[UR42], tmem[UR14], tmem[UR74], idesc[UR75], tmem[UR4], UPT ;  /* 0x80044a2a280075ea */ /* 0x0009e2000b80000e */
[----:B------:R4:W-:Y:S01]  /*3b90*/  UTCBAR [UR22], URZ ;  /* 0x000000ff160073e9 */ /* 0x0009e200080000ff */
[----:B------:R-:W-:Y:S01]  /*3ba0*/  UMOV UR34, UR24 ;  /* 0x0000001800227c82 */ /* 0x000fe20008000000 */
[----:B------:R-:W-:Y:S01]  /*3bb0*/  UMOV UR23, UR21 ;  /* 0x0000001500177c82 */ /* 0x000fe20008000000 */
[----:B--2---:R-:W-:-:S05]  /*3bc0*/  UMOV UR47, 0x1 ;  /* 0x00000001002f7882 */ /* 0x004fca0000000000 */
.L_x_56:
[----:B------:R-:W-:-:S09]  /*3bd0*/  UISETP.GE.AND UP1, UPT, UR34, 0x1, UPT ;  /* 0x000000012200788c */ /* 0x000fd2000bf26270 */
[----:B------:R-:W-:Y:S05]  /*3be0*/  BRA.U !UP1, `(.L_x_62) ;  /* 0x0000000509587547 */ /* 0x000fea000b800000 */
[----:B----4-:R-:W-:Y:S01]  /*3bf0*/  UIADD3 UR22, UPT, UPT, UR34, -0x1, URZ ;  /* 0xffffffff22167890 */ /* 0x010fe2000fffe0ff */
[----:B------:R-:W-:-:S11]  /*3c00*/  UMOV UR38, UR23 ;  /* 0x0000001700267c82 */ /* 0x000fd60008000000 */
.L_x_65:
[----:B------:R-:W-:Y:S02]  /*3c10*/  UISETP.NE.AND UP1, UPT, UR50, URZ, UPT ;  /* 0x000000ff3200728c */ /* 0x000fe4000bf25270 */
[----:B------:R-:W-:Y:S07]  /*3c20*/  ULEA UR21, UR38, UR13, 0x3 ;  /* 0x0000000d26157291 */ /* 0x000fee000f8e18ff */
[----:B------:R-:W-:Y:S05]  /*3c30*/  BRA.U UP1, `(.L_x_63) ;  /* 0x00000001010c7547 */ /* 0x000fea000b800000 */
[----:B-1----:R-:W-:Y:S04]  /*3c40*/  SHF.L.U32 R5, R2, 0x1f, RZ ;  /* 0x0000001f02057819 */ /* 0x002fe800000006ff */
[----:B------:R-:W1:Y:S02]  /*3c50*/  SYNCS.PHASECHK.TRANS64.TRYWAIT P0, [UR21], R5 ;  /* 0x00000005ff0075a7 */ /* 0x000e640008001115 */
[----:B-1----:R-:W-:Y:S05]  /*3c60*/  @!P0 BRA `(.L_x_64) ;  /* 0x0000008000908947 */ /* 0x002fea0003800000 */
.L_x_63:
[----:B------:R-:W-:Y:S02]  /*3c70*/  UISETP.NE.AND UP1, UPT, UR22, URZ, UPT ;  /* 0x000000ff1600728c */ /* 0x000fe4000bf25270 */
[----:B------:R-:W-:Y:S02]  /*3c80*/  UIADD3 UR23, UPT, UPT, UR38, 0x1, URZ ;  /* 0x0000000126177890 */ /* 0x000fe4000fffe0ff */
[----:B------:R-:W-:Y:S02]  /*3c90*/  ULEA UR66, UR38, UR18, 0x7 ;  /* 0x0000001226427291 */ /* 0x000fe4000f8e38ff */
[----:B------:R-:W-:Y:S01]  /*3ca0*/  UISETP.NE.AND UP2, UPT, UR23, 0x2, UPT ;  /* 0x000000021700788c */ /* 0x000fe2000bf45270 */
[----:B------:R-:W-:Y:S01]  /*3cb0*/  PLOP3.LUT P1, PT, PT, PT, UP1, 0x80, 0x8 ;  /* 0x000000000008781c */ /* 0x000fe20003f2f018 */
[----:B------:R-:W-:Y:S02]  /*3cc0*/  UIADD3 UR68, UPT, UPT, UR66, 0x20, URZ ;  /* 0x0000002042447890 */ /* 0x000fe4000fffe0ff */
[----:B------:R-:W-:Y:S02]  /*3cd0*/  USEL UR35, URZ, 0x1, UP2 ;  /* 0x00000001ff237887 */ /* 0x000fe40009000000 */
[----:B------:R-:W-:Y:S02]  /*3ce0*/  USEL UR23, UR23, URZ, UP2 ;  /* 0x000000ff17177287 */ /* 0x000fe40009000000 */
[----:B------:R-:W-:Y:S02]  /*3cf0*/  UIADD3 UR70, UPT, UPT, UR66, 0x40, URZ ;  /* 0x0000004042467890 */ /* 0x000fe4000fffe0ff */
[----:B------:R-:W-:Y:S01]  /*3d00*/  @UP1 ULEA UR34, UR23, UR13, 0x3 ;  /* 0x0000000d17221291 */ /* 0x000fe2000f8e18ff */
[----:B------:R-:W-:Y:S01]  /*3d10*/  LOP3.LUT R2, R2, UR35, RZ, 0x3c, !PT ;  /* 0x0000002302027c12 */ /* 0x000fe2000f8e3cff */
[----:B------:R-:W-:Y:S02]  /*3d20*/  UIADD3 UR72, UPT, UPT, UR66, 0x60, URZ ;  /* 0x0000006042487890 */ /* 0x000fe4000fffe0ff */
[----:B------:R-:W-:Y:S01]  /*3d30*/  ULEA UR50, UR38, UR19, 0x8 ;  /* 0x0000001326327291 */ /* 0x000fe2000f8e40ff */
[----:B-1----:R-:W-:Y:S01]  /*3d40*/  @P1 SHF.L.U32 R0, R2, 0x1f, RZ ;  /* 0x0000001f02001819 */ /* 0x002fe200000006ff */
[----:B------:R-:W-:Y:S02]  /*3d50*/  ULEA UR48, UR38, UR17, 0xb ;  /* 0x0000001126307291 */ /* 0x000fe4000f8e58ff */
[----:B------:R-:W-:Y:S01]  /*3d60*/  UIADD3 UR52, UPT, UPT, UR50, 0x20, URZ ;  /* 0x0000002032347890 */ /* 0x000fe2000fffe0ff */
[----:B------:R-:W1:Y:S01]  /*3d70*/  @P1 SYNCS.PHASECHK.TRANS64.TRYWAIT P0, [UR34], R0 ;  /* 0x00000000ff0015a7 */ /* 0x000e620008001122 */
[----:B------:R-:W-:Y:S02]  /*3d80*/  UIADD3 UR54, UPT, UPT, UR50, 0x40, URZ ;  /* 0x0000004032367890 */ /* 0x000fe4000fffe0ff */
[----:B------:R-:W-:Y:S02]  /*3d90*/  UIADD3 UR56, UPT, UPT, UR50, 0x60, URZ ;  /* 0x0000006032387890 */ /* 0x000fe4000fffe0ff */
[----:B------:R-:W-:Y:S02]  /*3da0*/  UIADD3 UR58, UPT, UPT, UR50, 0x80, URZ ;  /* 0x00000080323a7890 */ /* 0x000fe4000fffe0ff */
[----:B------:R-:W-:Y:S02]  /*3db0*/  ULEA UR46, UR38, UR16, 0xa ;  /* 0x00000010262e7291 */ /* 0x000fe4000f8e50ff */
[----:B------:R-:W-:Y:S02]  /*3dc0*/  UIADD3 UR60, UPT, UPT, UR50, 0xa0, URZ ;  /* 0x000000a0323c7890 */ /* 0x000fe4000fffe0ff */
[----:B------:R-:W-:Y:S02]  /*3dd0*/  UISETP.NE.U32.AND UP2, UPT, UR47, URZ, UPT ;  /* 0x000000ff2f00728c */ /* 0x000fe4000bf45070 */
[----:B------:R-:W-:Y:S02]  /*3de0*/  UIADD3 UR62, UPT, UPT, UR50, 0xc0, URZ ;  /* 0x000000c0323e7890 */ /* 0x000fe4000fffe0ff */
[----:B------:R-:W-:Y:S02]  /*3df0*/  UIADD3 UR64, UPT, UPT, UR50, 0xe0, URZ ;  /* 0x000000e032407890 */ /* 0x000fe4000fffe0ff */
[----:B------:R-:W-:Y:S02]  /*3e00*/  UIADD3 UR44, UPT, UPT, UR48, 0x2, URZ ;  /* 0x00000002302c7890 */ /* 0x000fe4000fffe0ff */
[----:B------:R-:W-:Y:S02]  /*3e10*/  UIADD3 UR42, UPT, UPT, UR46, 0x2, URZ ;  /* 0x000000022e2a7890 */ /* 0x000fe4000fffe0ff */
[----:B------:R-:W-:Y:S02]  /*3e20*/  UIADD3 UR40, UPT, UPT, UR48, 0x4, URZ ;  /* 0x0000000430287890 */ /* 0x000fe4000fffe0ff */
[----:B------:R-:W-:Y:S02]  /*3e30*/  UIADD3 UR38, UPT, UPT, UR46, 0x4, URZ ;  /* 0x000000042e267890 */ /* 0x000fe4000fffe0ff */
[----:B------:R-:W-:Y:S02]  /*3e40*/  UIADD3 UR36, UPT, UPT, UR48, 0x6, URZ ;  /* 0x0000000630247890 */ /* 0x000fe4000fffe0ff */
[----:B------:R-:W-:Y:S02]  /*3e50*/  UIADD3 UR34, UPT, UPT, UR46, 0x6, URZ ;  /* 0x000000062e227890 */ /* 0x000fe4000fffe0ff */
[----:B------:R-:W-:Y:S01]  /*3e60*/  UIADD3 UR21, UPT, UPT, UR21, 0x10, URZ ;  /* 0x0000001015157890 */ /* 0x000fe2000fffe0ff */
[----:B------:R-:W-:Y:S01]  /*3e70*/  UMOV UR67, 0x4008 ;  /* 0x0000400800437882 */ /* 0x000fe20000000000 */
[----:B------:R-:W-:Y:S01]  /*3e80*/  UMOV UR69, 0x4008 ;  /* 0x0000400800457882 */ /* 0x000fe20000000000 */
[----:B------:R-:W-:Y:S01]  /*3e90*/  UTCCP.T.S.4x32dp128bit tmem[UR25+0x1c0], gdesc[UR66] ;  /* 0x0001c042190079e7 */ /* 0x000fe20009100000 */
[----:B------:R-:W-:Y:S01]  /*3ea0*/  UTCCP.T.S.4x32dp128bit tmem[UR25+0x1c4], gdesc[UR68] ;  /* 0x0001c444190079e7 */ /* 0x000fe20009100000 */
[----:B------:R-:W-:Y:S01]  /*3eb0*/  UMOV UR71, 0x4008 ;  /* 0x0000400800477882 */ /* 0x000fe20000000000 */
[----:B------:R-:W-:Y:S01]  /*3ec0*/  UMOV UR73, 0x4008 ;  /* 0x0000400800497882 */ /* 0x000fe20000000000 */
[----:B------:R-:W-:Y:S01]  /*3ed0*/  UTCCP.T.S.4x32dp128bit tmem[UR25+0x1c8], gdesc[UR70] ;  /* 0x0001c846190079e7 */ /* 0x000fe20009100000 */
[----:B------:R-:W-:Y:S01]  /*3ee0*/  UTCCP.T.S.4x32dp128bit tmem[UR25+0x1cc], gdesc[UR72] ;  /* 0x0001cc48190079e7 */ /* 0x000fe20009100000 */
[----:B------:R-:W-:Y:S01]  /*3ef0*/  UMOV UR51, 0x4008 ;  /* 0x0000400800337882 */ /* 0x000fe20000000000 */
[----:B------:R-:W-:Y:S01]  /*3f00*/  UMOV UR53, 0x4008 ;  /* 0x0000400800357882 */ /* 0x000fe20000000000 */
[----:B------:R2:W-:Y:S01]  /*3f10*/  UTCCP.T.S.4x32dp128bit tmem[UR25+0x1d0], gdesc[UR50] ;  /* 0x0001d032190079e7 */ /* 0x0005e20009100000 */
[----:B------:R-:W-:Y:S01]  /*3f20*/  UTCCP.T.S.4x32dp128bit tmem[UR25+0x1d4], gdesc[UR52] ;  /* 0x0001d434190079e7 */ /* 0x000fe20009100000 */
        /* <DEDUP_REMOVED lines=14> */
[----:B------:R-:W-:Y:S01]  /*4010*/  UMOV UR45, 0x40004040 ;  /* 0x40004040002d7882 */ /* 0x000fe20000000000 */
[----:B------:R4:W-:Y:S01]  /*4020*/  UTCOMMA.4X gdesc[UR46], gdesc[UR48], tmem[UR14], tmem[UR32], idesc[UR33], tmem[UR10], UP2 ;  /* 0x800a20302e0075ea */ /* 0x0009e2000900000e */
[----:B------:R-:W-:Y:S01]  /*4030*/  UMOV UR43, 0x40004040 ;  /* 0x40004040002b7882 */ /* 0x000fe20000000000 */
[----:B------:R-:W-:Y:S01]  /*4040*/  UMOV UR41, 0x40004040 ;  /* 0x4000404000297882 */ /* 0x000fe20000000000 */
[----:B------:R-:W-:Y:S01]  /*4050*/  UTCOMMA.4X gdesc[UR42], gdesc[UR44], tmem[UR14], tmem[UR30], idesc[UR31], tmem[UR8], UPT ;  /* 0x80081e2c2a0075ea */ /* 0x000fe2000b80000e */
[----:B------:R-:W-:Y:S01]  /*4060*/  UMOV UR39, 0x40004040 ;  /* 0x4000404000277882 */ /* 0x000fe20000000000 */
[----:B------:R-:W-:Y:S01]  /*4070*/  UMOV UR37, 0x40004040 ;  /* 0x4000404000257882 */ /* 0x000fe20000000000 */
[----:B------:R3:W-:Y:S01]  /*4080*/  UTCOMMA.4X gdesc[UR38], gdesc[UR40], tmem[UR14], tmem[UR28], idesc[UR29], tmem[UR6], UPT ;  /* 0x80061c28260075ea */ /* 0x0007e2000b80000e */
[----:B--2---:R-:W-:Y:S02]  /*4090*/  UIADD3 UR51, UPT, UPT, UR22, 0x1, URZ ;  /* 0x0000000116337890 */ /* 0x004fe4000fffe0ff */
[----:B------:R-:W-:Y:S01]  /*40a0*/  UIADD3 UR22, UPT, UPT, UR22, -0x1, URZ ;  /* 0xffffffff16167890 */ /* 0x000fe2000fffe0ff */
[----:B------:R-:W-:Y:S01]  /*40b0*/  UMOV UR35, 0x40004040 ;  /* 0x4000404000237882 */ /* 0x000fe20000000000 */
[----:B------:R-:W-:Y:S01]  /*40c0*/  UMOV UR50, 0x1 ;  /* 0x0000000100327882 */ /* 0x000fe20000000000 */
[----:B------:R2:W-:Y:S01]  /*40d0*/  UTCOMMA.4X gdesc[UR34], gdesc[UR36], tmem[UR14], tmem[UR26], idesc[UR27], tmem[UR4], UPT ;  /* 0x80041a24220075ea */ /* 0x0005e2000b80000e */
[----:B------:R2:W-:Y:S01]  /*40e0*/  UTCBAR [UR21], URZ ;  /* 0x000000ff150073e9 */ /* 0x0005e200080000ff */
[----:B----4-:R-:W-:Y:S01]  /*40f0*/  UMOV UR47, 0x1 ;  /* 0x00000001002f7882 */ /* 0x010fe20000000000 */
[----:B-1----:R-:W-:Y:S01]  /*4100*/  @P1 VOTEU.ANY UP2, P0 ;  /* 0x0000000000ff1886 */ /* 0x002fe20000040100 */
[----:B------:R-:W-:Y:S02]  /*4110*/  @UP1 USEL UR50, URZ, 0x1, !UP2 ;  /* 0x00000001ff321887 */ /* 0x000fe4000d000000 */
[----:B------:R-:W-:Y:S01]  /*4120*/  UISETP.GT.U32.AND UP1, UPT, UR51, 0x1, UPT ;  /* 0x000000013300788c */ /* 0x000fe2000bf24070 */
[----:B---3--:R-:W-:Y:S08]  /*4130*/  UMOV UR38, UR23 ;  /* 0x0000001700267c82 */ /* 0x008ff00008000000 */
[----:B--2---:R-:W-:Y:S05]  /*4140*/  BRA.U UP1, `(.L_x_65) ;  /* 0xfffffff901b07547 */ /* 0x004fea000b83ffff */
.L_x_62:
[C---:B------:R-:W-:Y:S01]  /*4150*/  ISETP.NE.AND P0, PT, R8.reuse, 0x2, PT ;  /* 0x000000020800780c */ /* 0x040fe20003f05270 */
[----:B------:R2:W-:Y:S01]  /*4160*/  UTCBAR [UR20], URZ ;  /* 0x000000ff140073e9 */ /* 0x0005e200080000ff */
[----:B----4-:R-:W-:Y:S02]  /*4170*/  UMOV UR22, UR15 ;  /* 0x0000000f00167c82 */ /* 0x010fe40008000000 */
[----:B-1----:R-:W-:Y:S02]  /*4180*/  SEL R0, RZ, 0x1, P0 ;  /* 0x00000001ff007807 */ /* 0x002fe40000000000 */
[----:B------:R-:W-:Y:S02]  /*4190*/  SEL R8, R8, RZ, P0 ;  /* 0x000000ff08087207 */ /* 0x000fe40000000000 */
[----:B------:R-:W-:Y:S01]  /*41a0*/  LOP3.LUT R3, R3, R0, RZ, 0x3c, !PT ;  /* 0x0000000003037212 */ /* 0x000fe200078e3cff */
[----:B------:R-:W-:Y:S06]  /*41b0*/  @P2 BRA `(.L_x_66) ;  /* 0xfffffff000b82947 */ /* 0x000fec000383ffff */
[----:B------:R-:W1:Y:S01]  /*41c0*/  S2UR UR4, SR_CgaCtaId ;  /* 0x00000000000479c3 */ /* 0x000e620000008800 */
[----:B------:R-:W-:Y:S01]  /*41d0*/  ELECT P0, URZ, PT ;  /* 0x0000000000ff782f */ /* 0x000fe20003800000 */
[----:B------:R-:W-:Y:S01]  /*41e0*/  IMAD.MOV.U32 R0, RZ, RZ, 0x1 ;  /* 0x00000001ff007424 */ /* 0x000fe200078e00ff */
[----:B------:R-:W-:Y:S01]  /*41f0*/  UMOV UR5, 0x40 ;  /* 0x0000004000057882 */ /* 0x000fe20000000000 */
[----:B------:R-:W-:-:S04]  /*4200*/  SHF.L.U32 R3, RZ, 0x1f, RZ ;  /* 0x0000001fff037819 */ /* 0x000fc800000006ff */
[----:B------:R-:W-:Y:S01]  /*4210*/  UVIRTCOUNT.DEALLOC.SMPOOL 0x80 ;  /* 0x000000800000784c */ /* 0x000fe20000000000 */
[----:B-1----:R-:W-:-:S09]  /*4220*/  ULEA UR4, UR4, UR5, 0x18 ;  /* 0x0000000504047291 */ /* 0x002fd2000f8ec0ff */
[----:B------:R1:W-:Y:S01]  /*4230*/  @P0 STS.U8 [UR4+0x1c], R0 ;  /* 0x00001c00ff000988 */ /* 0x0003e20008000004 */
[----:B------:R-:W4:Y:S02]  /*4240*/  SYNCS.PHASECHK.TRANS64.TRYWAIT P0, [UR13+0xc0], R3 ;  /* 0x0000c003ff0075a7 */ /* 0x000f24000800110d */
[----:B-1--4-:R-:W-:Y:S05]  /*4250*/  @!P0 BRA `(.L_x_67) ;  /* 0x0000007c002c8947 */ /* 0x012fea0003800000 */
.L_x_153:
[----:B------:R-:W-:Y:S01]  /*4260*/  NOP ;  /* 0x0000000000007918 */ /* 0x000fe20000000000 */
[----:B-1----:R-:W1:Y:S01]  /*4270*/  LDS R0, [UR4+0x14] ;  /* 0x00001404ff007984 */ /* 0x002e620008000800 */
[----:B------:R-:W-:Y:S01]  /*4280*/  ULOP3.LUT UR6, UR25, 0xffff, URZ, 0xc0, !UPT ;  /* 0x0000ffff19067892 */ /* 0x000fe2000f8ec0ff */
[----:B------:R-:W-:Y:S01]  /*4290*/  UMOV UR8, 0xffff ;  /* 0x0000ffff00087882 */ /* 0x000fe20000000000 */
[----:B------:R-:W-:Y:S02]  /*42a0*/  UMOV UR5, 0x1 ;  /* 0x0000000100057882 */ /* 0x000fe40000000000 */
[----:B------:R-:W-:-:S04]  /*42b0*/  USHF.R.U32.HI UR6, URZ, 0x5, UR6 ;  /* 0x00000005ff067899 */ /* 0x000fc80008011606 */
[----:B------:R-:W-:Y:S02]  /*42c0*/  USHF.L.U32 UR8, UR8, UR6, URZ ;  /* 0x0000000608087299 */ /* 0x000fe400080006ff */
[----:B------:R-:W-:-:S04]  /*42d0*/  USHF.L.U32 UR5, UR5, UR6, URZ ;  /* 0x0000000605057299 */ /* 0x000fc800080006ff */
[----:B-1----:R-:W-:-:S04]  /*42e0*/  LOP3.LUT R0, R0, UR8, RZ, 0xc0, !PT ;  /* 0x0000000800007c12 */ /* 0x002fc8000f8ec0ff */
[----:B------:R-:W-:-:S13]  /*42f0*/  ISETP.NE.AND P0, PT, R0, UR8, PT ;  /* 0x0000000800007c0c */ /* 0x000fda000bf05270 */
[----:B------:R-:W-:Y:S05]  /*4300*/  @P0 BRA `(.L_x_68) ;  /* 0x0000000000580947 */ /* 0x000fea0003800000 */
[----:B------:R-:W1:Y:S02]  /*4310*/  LDS R0, [UR4+0x18] ;  /* 0x00001804ff007984 */ /* 0x000e640008000800 */
[----:B-1----:R-:W-:-:S04]  /*4320*/  LOP3.LUT R0, R0, UR5, RZ, 0xc0, !PT ;  /* 0x0000000500007c12 */ /* 0x002fc8000f8ec0ff */
[----:B------:R-:W-:-:S13]  /*4330*/  ISETP.NE.AND P0, PT, R0, UR5, PT ;  /* 0x0000000500007c0c */ /* 0x000fda000bf05270 */
[----:B------:R-:W-:Y:S05]  /*4340*/  @P0 BRA `(.L_x_69) ;  /* 0x00000000003c0947 */ /* 0x000fea0003800000 */
[----:B------:R-:W1:Y:S01]  /*4350*/  S2R R2, SR_LANEID ;  /* 0x0000000000027919 */ /* 0x000e620000000000 */
[----:B------:R-:W-:Y:S01]  /*4360*/  ULOP3.LUT UR8, URZ, UR8, URZ, 0x33, !UPT ;  /* 0x00000008ff087292 */ /* 0x000fe2000f8e33ff */
[----:B------:R-:W-:Y:S01]  /*4370*/  LOP3.LUT R4, RZ, UR5, RZ, 0x33, !PT ;  /* 0x00000005ff047c12 */ /* 0x000fe2000f8e33ff */
[----:B------:R-:W-:Y:S02]  /*4380*/  VOTEU.ANY UR7, UPT, PT ;  /* 0x0000000000077886 */ /* 0x000fe400038e0100 */
[----:B------:R-:W-:Y:S01]  /*4390*/  UFLO.U32 UR7, UR7 ;  /* 0x00000007000772bd */ /* 0x000fe200080e0000 */
[----:B------:R-:W4:Y:S01]  /*43a0*/  REDUX UR5, R4 ;  /* 0x00000000040573c4 */ /* 0x000f220000000000 */
[----:B------:R-:W-:-:S06]  /*43b0*/  IMAD.U32 R0, RZ, RZ, UR8 ;  /* 0x00000008ff007e24 */ /* 0x000fcc000f8e00ff */
[----:B------:R1:W-:Y:S01]  /*43c0*/  UTCATOMSWS.AND URZ, UR8 ;  /* 0x0000000800ff79e3 */ /* 0x0003e20008000000 */
[----:B------:R-:W2:Y:S01]  /*43d0*/  REDUX UR6, R0 ;  /* 0x00000000000673c4 */ /* 0x000ea20000000000 */
[----:B-1----:R-:W-:Y:S01]  /*43e0*/  ISETP.EQ.U32.AND P0, PT, R2, UR7, PT ;  /* 0x0000000702007c0c */ /* 0x002fe2000bf02070 */
[----:B----4-:R-:W-:Y:S01]  /*43f0*/  IMAD.U32 R2, RZ, RZ, UR5 ;  /* 0x00000005ff027e24 */ /* 0x010fe2000f8e00ff */
[----:B--2---:R-:W-:-:S11]  /*4400*/  MOV R3, UR6 ;  /* 0x0000000600037c02 */ /* 0x004fd60008000f00 */
[----:B------:R1:W-:Y:S04]  /*4410*/  @P0 ATOMS.AND RZ, [UR4+0x14], R3 ;  /* 0x00001403ffff098c */ /* 0x0003e8000a800004 */
[----:B------:R1:W-:Y:S01]  /*4420*/  @P0 ATOMS.AND RZ, [UR4+0x18], R2 ;  /* 0x00001802ffff098c */ /* 0x0003e2000a800004 */
[----:B------:R-:W-:Y:S05]  /*4430*/  BRA `(.L_x_70) ;  /* 0x0000000000147947 */ /* 0x000fea0003800000 */
.L_x_69:
[----:B------:R-:W-:Y:S02]  /*4440*/  MOV R2, 0x4460 ;  /* 0x0000446000027802 */ /* 0x000fe40000000f00 */
[----:B--23-5:R-:W-:Y:S05]  /*4450*/  CALL.REL.NOINC `($__internal_0_$__cuda_sm10x_tcgen05_guardrail_trap_col_being_dealloced_not_returned_by_alloc) ;  /* 0x0000008000187944 */ /* 0x02cfea0003c00000 */
[----:B------:R-:W-:Y:S05]  /*4460*/  BRA `(.L_x_70) ;  /* 0x0000000000087947 */ /* 0x000fea0003800000 */
.L_x_68:
[----:B------:R-:W-:Y:S02]  /*4470*/  MOV R2, 0x4490 ;  /* 0x0000449000027802 */ /* 0x000fe40000000f00 */
[----:B--23-5:R-:W-:Y:S05]  /*4480*/  CALL.REL.NOINC `($__internal_2_$__cuda_sm10x_tcgen05_guardrail_trap_unallocated_columns_being_dealloced) ;  /* 0x0000008000247944 */ /* 0x02cfea0003c00000 */
.L_x_70:
[----:B------:R-:W-:Y:S01]  /*4490*/  NOP ;  /* 0x0000000000007918 */ /* 0x000fe20000000000 */
[----:B------:R-:W-:Y:S05]  /*44a0*/  EXIT ;  /* 0x000000000000794d */ /* 0x000fea0003800000 */
.L_x_50:
[----:B------:R-:W-:-:S09]  /*44b0*/  UISETP.NE.OR UP2, UPT, UR8, 0x3, !UP2 ;  /* 0x000000030800788c */ /* 0x000fd2000d745670 */
[----:B------:R-:W-:Y:S05]  /*44c0*/  BRA.U UP2, `(.L_x_71) ;  /* 0x0000001102407547 */ /* 0x000fea000b800000 */
[----:B------:R-:W1:Y:S01]  /*44d0*/  LDC R0, c[0x0][0xf30] ;  /* 0x0003cc00ff007b82 */ /* 0x000e620000000800 */
[----:B------:R-:W2:Y:S01]  /*44e0*/  LDCU.64 UR8, c[0x0][0xc88] ;  /* 0x00019100ff0877ac */ /* 0x000ea20008000a00 */
[----:B------:R-:W-:Y:S02]  /*44f0*/  HFMA2 R30, -RZ, RZ, 0, 0 ;  /* 0x00000000ff1e7431 */ /* 0x000fe400000001ff */
[----:B------:R-:W-:Y:S01]  /*4500*/  IMAD.MOV.U32 R31, RZ, RZ, 0x1 ;  /* 0x00000001ff1f7424 */ /* 0x000fe200078e00ff */
[----:B------:R-:W-:Y:S01]  /*4510*/  CS2R R28, SRZ ;  /* 0x00000000001c7805 */ /* 0x000fe2000001ff00 */
[----:B------:R-:W4:Y:S01]  /*4520*/  LDCU.64 UR4, c[0x0][0xc90] ;  /* 0x00019200ff0477ac */ /* 0x000f220008000a00 */
[----:B------:R-:W-:Y:S01]  /*4530*/  IMAD.MOV.U32 R21, RZ, RZ, 0x4000 ;  /* 0x00004000ff157424 */ /* 0x000fe200078e00ff */
[----:B------:R-:W3:Y:S01]  /*4540*/  LDC R19, c[0x0][0x370] ;  /* 0x0000dc00ff137b82 */ /* 0x000ee20000000800 */
[----:B------:R-:W-:Y:S01]  /*4550*/  UMOV UR7, 0x400 ;  /* 0x0000040000077882 */ /* 0x000fe20000000000 */
[----:B------:R-:W-:-:S02]  /*4560*/  UPLOP3.LUT UP1, UPT, UPT, UPT, UPT, 0x40, 0x4 ;  /* 0x000000000004789c */ /* 0x000fc40003f2e870 */
[----:B------:R-:W-:-:S04]  /*4570*/  ULEA UR7, UR37, UR7, 0x18 ;  /* 0x0000000725077291 */ /* 0x000fc8000f8ec0ff */
[----:B------:R-:W3:Y:S01]  /*4580*/  LDC R2, c[0x0][0xf0c] ;  /* 0x0003c300ff027b82 */ /* 0x000ee20000000800 */
[----:B------:R-:W-:Y:S02]  /*4590*/  UIADD3 UR13, UPT, UPT, UR7, 0x38, URZ ;  /* 0x00000038070d7890 */ /* 0x000fe4000fffe0ff */
[----:B--2---:R-:W-:Y:S02]  /*45a0*/  UISETP.NE.U32.AND UP2, UPT, UR8, URZ, UPT ;  /* 0x000000ff0800728c */ /* 0x004fe4000bf45070 */
[----:B------:R-:W-:Y:S02]  /*45b0*/  UIADD3 UR33, UPT, UPT, UR7, 0x20, URZ ;  /* 0x0000002007217890 */ /* 0x000fe4000fffe0ff */
[----:B----4-:R-:W-:Y:S01]  /*45c0*/  UISETP.NE.U32.AND UP3, UPT, UR4, URZ, UPT ;  /* 0x000000ff0400728c */ /* 0x010fe2000bf65070 */
[----:B------:R-:W2:Y:S01]  /*45d0*/  LDC R18, c[0x0][0xf20] ;  /* 0x0003c800ff127b82 */ /* 0x000ea20000000800 */
[----:B-1----:R-:W-:Y:S01]  /*45e0*/  ISETP.NE.AND P1, PT, R0, 0x1, PT ;  /* 0x000000010000780c */ /* 0x002fe20003f25270 */
[----:B------:R-:W-:-:S02]  /*45f0*/  UISETP.NE.AND.EX UP2, UPT, UR9, URZ, UPT, UP2 ;  /* 0x000000ff0900728c */ /* 0x000fc4000bf45320 */
[----:B------:R-:W-:Y:S02]  /*4600*/  UIADD3 UR25, UPT, UPT, UR7, 0x28, URZ ;  /* 0x0000002807197890 */ /* 0x000fe4000fffe0ff */
[----:B------:R-:W-:Y:S02]  /*4610*/  UIADD3 UR17, UPT, UPT, UR7, 0x30, URZ ;  /* 0x0000003007117890 */ /* 0x000fe4000fffe0ff */
[----:B------:R-:W1:Y:S01]  /*4620*/  LDC.64 R32, c[0x0][0x348] ;  /* 0x0000d200ff207b82 */ /* 0x000e620000000a00 */
[----:B------:R-:W-:Y:S02]  /*4630*/  UPRMT UR13, UR37, 0x654, UR13 ;  /* 0x00000654250d7896 */ /* 0x000fe4000800000d */
[----:B------:R-:W-:-:S05]  /*4640*/  UISETP.NE.AND.EX UP3, UPT, UR5, URZ, UPT, UP3 ;  /* 0x000000ff0500728c */ /* 0x000fca000bf65330 */
[----:B------:R-:W4:Y:S08]  /*4650*/  LDC.64 R16, c[0x0][0xf10] ;  /* 0x0003c400ff107b82 */ /* 0x000f300000000a00 */
[----:B------:R-:W1:Y:S08]  /*4660*/  LDC.64 R6, c[0x0][0xf18] ;  /* 0x0003c600ff067b82 */ /* 0x000e700000000a00 */
[----:B------:R-:W1:Y:S08]  /*4670*/  LDC.64 R4, c[0x0][0xf28] ;  /* 0x0003ca00ff047b82 */ /* 0x000e700000000a00 */
[----:B--23--:R-:W1:Y:S02]  /*4680*/  LDC R22, c[0x0][0x374] ;  /* 0x0000dd00ff167b82 */ /* 0x00ce640000000800 */
.L_x_82:
[C---:B------:R-:W-:Y:S02]  /*4690*/  LEA R0, R30.reuse, UR7, 0x3 ;  /* 0x000000071e007c11 */ /* 0x040fe4000f8e18ff */
[----:B------:R-:W-:Y:S02]  /*46a0*/  SHF.L.U32 R3, R29, 0x1f, RZ ;  /* 0x0000001f1d037819 */ /* 0x000fe400000006ff */
[----:B------:R-:W-:Y:S02]  /*46b0*/  LEA R24, R30, UR7, 0x4 ;  /* 0x000000071e187c11 */ /* 0x000fe4000f8e20ff */
[----:B------:R-:W2:Y:S02]  /*46c0*/  SYNCS.PHASECHK.TRANS64.TRYWAIT P0, [R0+URZ+0x70], R3 ;  /* 0x00007003000075a7 */ /* 0x000ea400080011ff */
[----:B--2---:R-:W-:Y:S05]  /*46d0*/  @!P0 BRA `(.L_x_72) ;  /* 0x0000007800248947 */ /* 0x004fea0003800000 */
.L_x_154:
[----:B------:R-:W-:Y:S01]  /*46e0*/  ISETP.GE.AND P0, PT, R72, 0x1, PT ;  /* 0x000000014800780c */ /* 0x000fe20003f06270 */
[----:B------:R-:W3:Y:S01]  /*46f0*/  LDS.128 R24, [R24+0xd0] ;  /* 0x0000d00018187984 */ /* 0x000ee20000000c00 */
[----:B------:R-:W-:Y:S01]  /*4700*/  ISETP.NE.U32.AND P4, PT, RZ, UR4, PT ;  /* 0x00000004ff007c0c */ /* 0x000fe2000bf85070 */
[----:B--2---:R-:W-:Y:S01]  /*4710*/  VIADD R0, R0, 0x80 ;  /* 0x0000008000007836 */ /* 0x004fe20000000000 */
[----:B------:R-:W-:Y:S01]  /*4720*/  SHF.L.U32 R34, R31, 0x1f, RZ ;  /* 0x0000001f1f227819 */ /* 0x000fe200000006ff */
[----:B------:R-:W-:Y:S01]  /*4730*/  USHF.L.U32 UR35, UR20, 0x7, URZ ;  /* 0x0000000714237899 */ /* 0x000fe200080006ff */
[----:B------:R-:W-:Y:S02]  /*4740*/  ISETP.NE.AND.EX P4, PT, RZ, UR5, PT, P4 ;  /* 0x00000005ff007c0c */ /* 0x000fe4000bf85340 */
[----:B------:R-:W-:Y:S01]  /*4750*/  PRMT R0, RZ, 0x654, R0 ;  /* 0x00000654ff007816 */ /* 0x000fe20000000000 */
[----:B------:R-:W-:Y:S01]  /*4760*/  @!PT LDS RZ, [RZ] ;  /* 0x00000000fffff984 */ /* 0x000fe20000000800 */
[----:B------:R-:W-:Y:S01]  /*4770*/  @!PT LDS RZ, [RZ] ;  /* 0x00000000fffff984 */ /* 0x000fe20000000800 */
[----:B------:R-:W-:Y:S01]  /*4780*/  @!PT LDS RZ, [RZ] ;  /* 0x00000000fffff984 */ /* 0x000fe20000000800 */
[----:B------:R-:W-:Y:S01]  /*4790*/  @!PT LDS RZ, [RZ] ;  /* 0x00000000fffff984 */ /* 0x000fe20000000800 */
[----:B------:R2:W-:Y:S06]  /*47a0*/  MEMBAR.ALL.CTA ;  /* 0x0000000000007992 */ /* 0x0005ec0000008000 */
[----:B--2---:R-:W2:Y:S02]  /*47b0*/  FENCE.VIEW.ASYNC.S ;  /* 0x00000000000073c6 */ /* 0x004ea40000000000 */
[----:B--2---:R2:W-:Y:S01]  /*47c0*/  SYNCS.ARRIVE.TRANS64.RED.A1T0 RZ, [R0+URZ], RZ ;  /* 0x000000ff00ff79a7 */ /* 0x0045e200081004ff */
[----:B---3--:R-:W-:Y:S11]  /*47d0*/  LOP3.LUT P3, RZ, R26, 0x1, RZ, 0xc0, !PT ;  /* 0x000000011aff7812 */ /* 0x008ff6000786c0ff */
[----:B------:R-:W-:Y:S02]  /*47e0*/  @!UPT UIADD3 URZ, UPT, UPT, URZ, URZ, URZ ;  /* 0x000000fffffff290 */ /* 0x000fe4000fffe0ff */
[----:B------:R-:W-:Y:S02]  /*47f0*/  @P3 MOV R13, R24 ;  /* 0x00000018000d3202 */ /* 0x000fe40000000f00 */
[----:B------:R-:W-:Y:S01]  /*4800*/  @P3 LOP3.LUT R8, R25, 0xffff, RZ, 0xc0, !PT ;  /* 0x0000ffff19083812 */ /* 0x000fe200078ec0ff */
[----:B--2---:R-:W-:Y:S06]  /*4810*/  @!P0 BRA `(.L_x_73) ;  /* 0x0000000000a48947 */ /* 0x004fec0003800000 */
[----:B-1----:R-:W-:Y:S01]  /*4820*/  IMAD.HI.U32 R35, R22, R7, RZ ;  /* 0x0000000716237227 */ /* 0x002fe200078e00ff */
[----:B------:R-:W-:Y:S02]  /*4830*/  ISETP.NE.AND P0, PT, R6, 0x1, PT ;  /* 0x000000010600780c */ /* 0x000fe40003f05270 */
[----:B------:R-:W-:Y:S01]  /*4840*/  ISETP.NE.AND P2, PT, R72, 0x1, PT ;  /* 0x000000014800780c */ /* 0x000fe20003f45270 */
[----:B----4-:R-:W-:Y:S01]  /*4850*/  IMAD.HI.U32 R36, R19, R16, RZ ;  /* 0x0000001013247227 */ /* 0x010fe200078e00ff */
[----:B------:R-:W-:Y:S02]  /*4860*/  SHF.R.U32.HI R35, RZ, R18, R35 ;  /* 0x00000012ff237219 */ /* 0x000fe40000011623 */
[----:B------:R-:W-:Y:S01]  /*4870*/  ISETP.NE.AND P5, PT, R2, 0x1, PT ;  /* 0x000000010200780c */ /* 0x000fe20003fa5270 */
[----:B------:R-:W-:Y:S01]  /*4880*/  IMAD.HI.U32 R38, R13, R16, RZ ;  /* 0x000000100d267227 */ /* 0x000fe200078e00ff */
[----:B------:R-:W-:Y:S02]  /*4890*/  SHF.R.U32.HI R36, RZ, R17, R36 ;  /* 0x00000011ff247219 */ /* 0x000fe40000011624 */
[----:B------:R-:W-:Y:S01]  /*48a0*/  SEL R3, R22, R35, !P0 ;  /* 0x0000002316037207 */ /* 0x000fe20004000000 */
[C---:B------:R-:W-:Y:S01]  /*48b0*/  IMAD.HI.U32 R35, R8.reuse, R7, RZ ;  /* 0x0000000708237227 */ /* 0x040fe200078e00ff */
[----:B------:R-:W-:Y:S02]  /*48c0*/  SEL R11, R19, R36, !P5 ;  /* 0x00000024130b7207 */ /* 0x000fe40006800000 */
[----:B------:R-:W-:Y:S01]  /*48d0*/  SHF.R.U32.HI R38, RZ, R17, R38 ;  /* 0x00000011ff267219 */ /* 0x000fe20000011626 */
[----:B------:R-:W-:Y:S01]  /*48e0*/  IMAD.HI.U32 R40, R3, R4, RZ ;  /* 0x0000000403287227 */ /* 0x000fe200078e00ff */
[----:B------:R-:W-:Y:S03]  /*48f0*/  SHF.R.U32.HI R35, RZ, R18, R35 ;  /* 0x00000012ff237219 */ /* 0x000fe60000011623 */
[----:B------:R-:W-:Y:S01]  /*4900*/  IMAD.HI.U32 R36, R11, R4, RZ ;  /* 0x000000040b247227 */ /* 0x000fe200078e00ff */
[----:B------:R-:W-:Y:S02]  /*4910*/  @P2 SHF.R.U32.HI R3, RZ, R5, R40 ;  /* 0x00000005ff032219 */ /* 0x000fe40000011628 */
[----:B------:R-:W-:Y:S02]  /*4920*/  SEL R9, R8, R35, !P0 ;  /* 0x0000002308097207 */ /* 0x000fe40004000000 */
[----:B------:R-:W-:Y:S01]  /*4930*/  @P2 SHF.R.U32.HI R11, RZ, R5, R36 ;  /* 0x00000005ff0b2219 */ /* 0x000fe20000011624 */
[C---:B------:R-:W-:Y:S01]  /*4940*/  IMAD R10, R72.reuse, R3, RZ ;  /* 0x00000003480a7224 */ /* 0x040fe200078e02ff */
[----:B------:R-:W-:Y:S01]  /*4950*/  SEL R3, R13, R38, !P5 ;  /* 0x000000260d037207 */ /* 0x000fe20006800000 */
[C---:B------:R-:W-:Y:S03]  /*4960*/  IMAD.HI.U32 R14, R9.reuse, R4, RZ ;  /* 0x00000004090e7227 */ /* 0x040fe600078e00ff */
[----:B------:R-:W-:Y:S01]  /*4970*/  ISETP.GE.AND P0, PT, R9, R10, PT ;  /* 0x0000000a0900720c */ /* 0x000fe20003f06270 */
[C---:B------:R-:W-:Y:S01]  /*4980*/  IMAD R12, R72.reuse, R11, RZ ;  /* 0x0000000b480c7224 */ /* 0x040fe200078e02ff */
[-C--:B------:R-:W-:Y:S04]  /*4990*/  SHF.R.U32.HI R14, RZ, R5.reuse, R14 ;  /* 0x00000005ff0e7219 */ /* 0x080fe8000001160e */
[----:B------:R-:W-:Y:S02]  /*49a0*/  ISETP.GE.OR P0, PT, R3, R12, P0 ;  /* 0x0000000c0300720c */ /* 0x000fe40000706670 */
[----:B------:R-:W-:Y:S05]  /*49b0*/  SEL R15, R9, R14, !P2 ;  /* 0x0000000e090f7207 */ /* 0x000fea0005000000 */
[----:B------:R-:W-:Y:S04]  /*49c0*/  IMAD.MOV R14, RZ, RZ, -R15 ;  /* 0x000000ffff0e7224 */ /* 0x000fe800078e0a0f */
[----:B------:R-:W-:Y:S02]  /*49d0*/  IMAD R14, R72, R14, R9 ;  /* 0x0000000e480e7224 */ /* 0x000fe400078e0209 */
[C---:B------:R-:W-:Y:S05]  /*49e0*/  @!P0 IMAD.HI.U32 R10, R3.reuse, R4, RZ ;  /* 0x00000004030a8227 */ /* 0x040fea00078e00ff */
[----:B------:R-:W-:Y:S04]  /*49f0*/  @!P0 SHF.R.U32.HI R10, RZ, R5, R10 ;  /* 0x00000005ff0a8219 */ /* 0x000fe8000001160a */
[----:B------:R-:W-:Y:S01]  /*4a00*/  @!P0 SEL R0, R3, R10, !P2 ;  /* 0x0000000a03008207 */ /* 0x000fe20005000000 */
[----:B------:R-:W-:Y:S03]  /*4a10*/  IMAD.MOV R10, RZ, RZ, -R3 ;  /* 0x000000ffff0a7224 */ /* 0x000fe600078e0a03 */
[----:B------:R-:W-:Y:S01]  /*4a20*/  @!P0 IADD3 R15, PT, PT, R15, -R0, RZ ;  /* 0x800000000f0f8210 */ /* 0x000fe20007ffe0ff */
[----:B------:R-:W-:Y:S01]  /*4a30*/  @!P0 IMAD R0, R11, R14, R0 ;  /* 0x0000000e0b008224 */ /* 0x000fe200078e0200 */
[----:B------:R-:W-:Y:S01]  /*4a40*/  IADD3 R11, PT, PT, -R9, RZ, RZ ;  /* 0x000000ff090b7210 */ /* 0x000fe20007ffe1ff */
[----:B------:R-:W-:Y:S02]  /*4a50*/  IMAD R13, R2, R10, R13 ;  /* 0x0000000a020d7224 */ /* 0x000fe400078e020d */
[----:B------:R-:W-:Y:S02]  /*4a60*/  @!P0 IMAD R9, R15, R72, R3 ;  /* 0x000000480f098224 */ /* 0x000fe400078e0203 */
[----:B------:R-:W-:Y:S02]  /*4a70*/  @!P0 IMAD.MOV.U32 R3, RZ, RZ, R0 ;  /* 0x000000ffff038224 */ /* 0x000fe400078e0000 */
[----:B------:R-:W-:Y:S02]  /*4a80*/  IMAD R8, R6, R11, R8 ;  /* 0x0000000b06087224 */ /* 0x000fe400078e0208 */
[----:B------:R-:W-:Y:S02]  /*4a90*/  IMAD R13, R3, R2, R13 ;  /* 0x00000002030d7224 */ /* 0x000fe400078e020d */
[----:B------:R-:W-:Y:S02]  /*4aa0*/  IMAD R8, R9, R6, R8 ;  /* 0x0000000609087224 */ /* 0x000fe400078e0208 */
.L_x_73:
[----:B------:R-:W-:Y:S05]  /*4ab0*/  BRA.U UP1, `(.L_x_74) ;  /* 0x0000000101107547 */ /* 0x000fea000b800000 */
[----:B------:R-:W-:Y:S04]  /*4ac0*/  MOV R0, UR6 ;  /* 0x0000000600007c02 */ /* 0x000fe80008000f00 */
[----:B------:R-:W-:Y:S04]  /*4ad0*/  SHF.L.U32 R3, R0, 0x1f, RZ ;  /* 0x0000001f00037819 */ /* 0x000fe800000006ff */
[----:B------:R-:W2:Y:S02]  /*4ae0*/  SYNCS.PHASECHK.TRANS64.TRYWAIT P0, [UR7+0x68], R3 ;  /* 0x00006803ff0075a7 */ /* 0x000ea40008001107 */
[----:B--2---:R-:W-:Y:S05]  /*4af0*/  @!P0 BRA `(.L_x_75) ;  /* 0x0000007400308947 */ /* 0x004fea0003800000 */
.L_x_74:
[----:B------:R-:W-:Y:S05]  /*4b00*/  BRA.U !UP3, `(.L_x_76) ;  /* 0x000000010b347547 */ /* 0x000fea000b800000 */
[----:B------:R-:W-:Y:S01]  /*4b10*/  UPLOP3.LUT UP0, UPT, UPT, UPT, UP2, 0x80, 0x8 ;  /* 0x000000000008789c */ /* 0x000fe20003f0f020 */
[----:B--2---:R-:W-:Y:S02]  /*4b20*/  HFMA2 R0, -RZ, RZ, 0, 5.9604644775390625e-08 ;  /* 0x00000001ff007431 */ /* 0x004fe400000001ff */
[----:B------:R-:W-:Y:S03]  /*4b30*/  IMAD.MOV.U32 R151, RZ, RZ, 0x1 ;  /* 0x00000001ff977424 */ /* 0x000fe600078e00ff */
[----:B------:R-:W-:Y:S05]  /*4b40*/  PLOP3.LUT P0, PT, PT, PT, UP0, 0x80, 0x8 ;  /* 0x000000000008781c */ /* 0x000fea0003f0f008 */
[----:B------:R-:W2:Y:S01]  /*4b50*/  @UP0 LDCU.64 UR10, c[0x0][0xc88] ;  /* 0x00019100ff0a07ac */ /* 0x000ea20008000a00 */
[----:B------:R-:W-:Y:S07]  /*4b60*/  @UP0 UIMAD UR8, UR36, UR4, URZ ;  /* 0x00000004240802a4 */ /* 0x000fee000f8e02ff */
[----:B------:R-:W-:Y:S01]  /*4b70*/  @!P0 PRMT R151, R0, 0x7610, R151 ;  /* 0x0000761000978816 */ /* 0x000fe20000000097 */
[----:B--2---:R-:W-:Y:S03]  /*4b80*/  @UP0 UIMAD.WIDE UR10, UR8, 0x4, UR10 ;  /* 0x00000004080a08a5 */ /* 0x004fe6000f8e020a */
[----:B------:R-:W2:Y:S03]  /*4b90*/  @!UP0 LDCU UR8, c[0x0][0xc80] ;  /* 0x00019000ff0887ac */ /* 0x000ea60008000800 */
[----:B------:R-:W-:Y:S01]  /*4ba0*/  IMAD.U32 R10, RZ, RZ, UR10 ;  /* 0x0000000aff0a7e24 */ /* 0x000fe2000f8e00ff */
[----:B------:R-:W-:Y:S05]  /*4bb0*/  MOV R11, UR11 ;  /* 0x0000000b000b7c02 */ /* 0x000fea0008000f00 */
[----:B-----5:R3:W5:Y:S02]  /*4bc0*/  @P0 LDG.E R83, desc[UR42][R10.64] ;  /* 0x0000002a0a530981 */ /* 0x020764000c1e1900 */
[----:B--23--:R-:W-:Y:S07]  /*4bd0*/  @!P0 IMAD.U32 R83, RZ, RZ, UR8 ;  /* 0x00000008ff538e24 */ /* 0x00cfee000f8e00ff */
.L_x_76:
[----:B-----5:R-:W-:Y:S01]  /*4be0*/  @!P4 FSETP.EQ.AND P0, PT, R83, RZ, PT ;  /* 0x000000ff5300c20b */ /* 0x020fe20003f02000 */
[----:B------:R-:W-:Y:S01]  /*4bf0*/  @!UPT UIADD3 URZ, UPT, UPT, URZ, URZ, URZ ;  /* 0x000000fffffff290 */ /* 0x000fe2000fffe0ff */
[----:B------:R-:W-:Y:S11]  /*4c00*/  @!P4 BRA `(.L_x_77) ;  /* 0x000000000014c947 */ /* 0x000ff60003800000 */
[----:B------:R-:W-:Y:S02]  /*4c10*/  LOP3.LUT P2, RZ, R151, 0xff, RZ, 0xc0, !PT ;  /* 0x000000ff97ff7812 */ /* 0x000fe4000784c0ff */
[----:B------:R-:W-:Y:S04]  /*4c20*/  PLOP3.LUT P0, PT, PT, PT, UP0, 0x80, 0x8 ;  /* 0x000000000008781c */ /* 0x000fe80003f0f008 */
[----:B------:R-:W-:Y:S07]  /*4c30*/  PLOP3.LUT P0, PT, P0, PT, PT, 0x8, 0x80 ;  /* 0x000000000080781c */ /* 0x000fee000070e170 */
[----:B------:R-:W-:Y:S11]  /*4c40*/  @P2 FSETP.EQ.AND P0, PT, R83, RZ, PT ;  /* 0x000000ff5300220b */ /* 0x000ff60003f02000 */
[----:B------:R-:W-:Y:S02]  /*4c50*/  @!UPT UIADD3 URZ, UPT, UPT, URZ, URZ, URZ ;  /* 0x000000fffffff290 */ /* 0x000fe4000fffe0ff */
.L_x_77:
[----:B------:R-:W3:Y:S01]  /*4c60*/  SYNCS.PHASECHK.TRANS64.TRYWAIT P5, [UR7+0x40], R34 ;  /* 0x00004022ff0075a7 */ /* 0x000ee200080a1107 */
[----:B------:R-:W-:Y:S02]  /*4c70*/  LOP3.LUT R35, R28, 0x1, RZ, 0xc0, !PT ;  /* 0x000000011c237812 */ /* 0x000fe400078ec0ff */
[----:B------:R-:W-:Y:S04]  /*4c80*/  ELECT P4, URZ, PT ;  /* 0x0000000000ff782f */ /* 0x000fe80003880000 */
[----:B------:R-:W-:Y:S04]  /*4c90*/  PLOP3.LUT P4, PT, P0, P4, PT, 0xf2, 0x2f ;  /* 0x00000000002f781c */ /* 0x000fe80000789e72 */
[----:B------:R-:W-:Y:S09]  /*4ca0*/  ISETP.NE.AND P0, PT, R35, RZ, !P4 ;  /* 0x000000ff2300720c */ /* 0x000ff20006705270 */
[----:B-1----:R-:W-:Y:S05]  /*4cb0*/  @!P4 IADD3 R9, P2, PT, R32, 0x980, RZ ;  /* 0x000009802009c810 */ /* 0x002fea0007f5e0ff */
[----:B--2---:R-:W-:Y:S01]  /*4cc0*/  @!P4 IMAD.X R0, RZ, RZ, R33, P2 ;  /* 0x000000ffff00c224 */ /* 0x004fe200010e0621 */
[----:B---3--:R-:W-:Y:S07]  /*4cd0*/  @!P5 BRA `(.L_x_78) ;  /* 0x0000007000d0d947 */ /* 0x008fee0003800000 */
.L_x_157:
[----:B------:R-:W-:Y:S01]  /*4ce0*/  @!P4 R2UR UR9, R9 ;  /* 0x000000000909c2ca */ /* 0x000fe200000e0000 */
[----:B------:R-:W-:Y:S01]  /*4cf0*/  IMAD.SHL.U32 R20, R20, 0x100, RZ ;  /* 0x0000010014147824 */ /* 0x000fe200078e00ff */
[----:B------:R-:W-:Y:S01]  /*4d00*/  @!P4 R2UR UR8, R0 ;  /* 0x000000000008c2ca */ /* 0x000fe200000e0000 */
[----:B------:R-:W-:Y:S01]  /*4d10*/  VOTEU.ALL UP1, P4 ;  /* 0x0000000000ff7886 */ /* 0x000fe20002020000 */
[----:B------:R-:W-:Y:S01]  /*4d20*/  UPRMT UR12, UR37, 0x654, UR33 ;  /* 0x00000654250c7896 */ /* 0x000fe20008000021 */
[----:B------:R-:W-:Y:S02]  /*4d30*/  @!P4 VIADD R0, R20, 0xc0 ;  /* 0x000000c01400c836 */ /* 0x000fe40000000000 */
[----:B------:R-:W-:Y:S01]  /*4d40*/  @P0 IMAD.MOV R0, RZ, RZ, R20 ;  /* 0x000000ffff000224 */ /* 0x000fe200078e0214 */
[----:B------:R-:W-:Y:S01]  /*4d50*/  PLOP3.LUT P0, PT, P4, PT, PT, 0x8, 0x80 ;  /* 0x000000000080781c */ /* 0x000fe2000270e170 */
[----:B------:R-:W-:Y:S01]  /*4d60*/  @!UP1 UIADD3 UR32, UPT, UPT, UR7, 0x400, URZ ;  /* 0x0000040007209890 */ /* 0x000fe2000fffe0ff */
[----:B------:R-:W-:Y:S11]  /*4d70*/  VOTEU.ALL UP1, P4 ;  /* 0x0000000000ff7886 */ /* 0x000ff60002020000 */
[----:B------:R-:W-:Y:S01]  /*4d80*/  @P0 R2UR.BROADCAST UR34, R0 ;  /* 0x00000000002202ca */ /* 0x000fe200008e0000 */
[----:B------:R-:W-:Y:S01]  /*4d90*/  IMAD.U32 R10, RZ, RZ, UR9 ;  /* 0x00000009ff0a7e24 */ /* 0x000fe2000f8e00ff */
[----:B------:R-:W-:Y:S01]  /*4da0*/  UMOV UR9, 0x10000000 ;  /* 0x1000000000097882 */ /* 0x000fe20000000000 */
[----:B------:R-:W-:Y:S01]  /*4db0*/  IMAD.U32 R11, RZ, RZ, UR8 ;  /* 0x00000008ff0b7e24 */ /* 0x000fe2000f8e00ff */
[----:B------:R-:W-:Y:S01]  /*4dc0*/  UMOV UR8, 0x0 ;  /* 0x0000000000087882 */ /* 0x000fe20000000000 */
[----:B------:R-:W-:Y:S01]  /*4dd0*/  @!P4 IMAD.MOV.U32 R0, RZ, RZ, 0x4000 ;  /* 0x00004000ff00c424 */ /* 0x000fe200078e00ff */
[----:B------:R-:W-:Y:S02]  /*4de0*/  @!P4 R2UR UR10, R10 ;  /* 0x000000000a0ac2ca */ /* 0x000fe400000e0000 */
[----:B------:R-:W-:Y:S02]  /*4df0*/  @!P4 R2UR UR11, R11 ;  /* 0x000000000b0bc2ca */ /* 0x000fe400000e0000 */
[----:B------:R-:W-:Y:S11]  /*4e00*/  @!P4 IADD3 R9, P0, PT, R32, 0x980, RZ ;  /* 0x000009802009c810 */ /* 0x000ff60007f1e0ff */
[----:B------:R2:W-:Y:S01]  /*4e10*/  @!UP1 UTMALDG.3D [UR32], [UR10], desc[UR8] ;  /* 0x000008200a0095b4 */ /* 0x0005e20008011000 */
[----:B------:R3:W-:Y:S01]  /*4e20*/  @!P4 SYNCS.ARRIVE.TRANS64.RED.A0TR RZ, [UR7+0x20], R0 ;  /* 0x00002000ffffc9a7 */ /* 0x0007e20008300407 */
[----:B------:R-:W-:Y:S01]  /*4e30*/  SYNCS.ARRIVE.TRANS64.RED.A1T0 RZ, [UR12], RZ ;  /* 0x000000ffffff79a7 */ /* 0x000fe2000810040c */
[----:B---3--:R-:W-:Y:S01]  /*4e40*/  @!P4 IMAD.X R0, RZ, RZ, R33, P0 ;  /* 0x000000ffff00c224 */ /* 0x008fe200000e0621 */
[----:B------:R-:W3:Y:S02]  /*4e50*/  SYNCS.PHASECHK.TRANS64.TRYWAIT P2, [UR7+0x48], R34 ;  /* 0x00004822ff0075a7 */ /* 0x000ee40008041107 */
[----:B--23--:R-:W-:Y:S05]  /*4e60*/  @!P2 BRA `(.L_x_79) ;  /* 0x000000700084a947 */ /* 0x00cfea0003800000 */
.L_x_159:
[----:B------:R-:W-:Y:S01]  /*4e70*/  @!P4 R2UR UR8, R0 ;  /* 0x000000000008c2ca */ /* 0x000fe200000e0000 */
[----:B------:R-:W-:Y:S01]  /*4e80*/  @!P4 IMAD R0, R35, -0x40, R20 ;  /* 0xffffffc02300c824 */ /* 0x000fe200078e0214 */
[----:B------:R-:W-:Y:S01]  /*4e90*/  @!P4 R2UR UR9, R9 ;  /* 0x000000000909c2ca */ /* 0x000fe200000e0000 */
[----:B------:R-:W-:Y:S01]  /*4ea0*/  VOTEU.ALL UP1, P4 ;  /* 0x0000000000ff7886 */ /* 0x000fe20002020000 */
[----:B------:R-:W-:Y:S01]  /*4eb0*/  UMOV UR10, 0x0 ;  /* 0x00000000000a7882 */ /* 0x000fe20000000000 */
[----:B------:R-:W-:Y:S01]  /*4ec0*/  UMOV UR11, 0x10000000 ;  /* 0x10000000000b7882 */ /* 0x000fe20000000000 */
[----:B------:R-:W-:Y:S01]  /*4ed0*/  @!P4 R2UR UR26, R0 ;  /* 0x00000000001ac2ca */ /* 0x000fe200000e0000 */
[----:B------:R-:W-:Y:S01]  /*4ee0*/  @!P4 IMAD.MOV.U32 R0, RZ, RZ, 0x4000 ;  /* 0x00004000ff00c424 */ /* 0x000fe200078e00ff */
[----:B------:R-:W-:Y:S01]  /*4ef0*/  @!UP1 UIADD3 UR24, UPT, UPT, UR7, 0x4400, URZ ;  /* 0x0000440007189890 */ /* 0x000fe2000fffe0ff */
[----:B------:R-:W-:Y:S01]  /*4f00*/  @!P4 IADD3 R9, P0, PT, R32, 0x980, RZ ;  /* 0x000009802009c810 */ /* 0x000fe20007f1e0ff */
[----:B------:R-:W-:Y:S01]  /*4f10*/  UMOV UR27, UR35 ;  /* 0x00000023001b7c82 */ /* 0x000fe20008000000 */
[----:B------:R-:W-:Y:S02]  /*4f20*/  UMOV UR28, UR36 ;  /* 0x00000024001c7c82 */ /* 0x000fe40008000000 */
[----:B------:R-:W-:Y:S01]  /*4f30*/  IMAD.U32 R11, RZ, RZ, UR8 ;  /* 0x00000008ff0b7e24 */ /* 0x000fe2000f8e00ff */
[----:B------:R-:W-:Y:S01]  /*4f40*/  UPRMT UR8, UR37, 0x654, UR25 ;  /* 0x0000065425087896 */ /* 0x000fe20008000019 */
[----:B------:R-:W-:Y:S03]  /*4f50*/  IMAD.U32 R10, RZ, RZ, UR9 ;  /* 0x00000009ff0a7e24 */ /* 0x000fe6000f8e00ff */
[----:B------:R-:W-:Y:S01]  /*4f60*/  @!P4 R2UR UR15, R11 ;  /* 0x000000000b0fc2ca */ /* 0x000fe200000e0000 */
[----:B------:R-:W-:Y:S01]  /*4f70*/  @!UP1 UIADD3 UR26, UPT, UPT, UR26, 0x80, URZ ;  /* 0x000000801a1a9890 */ /* 0x000fe2000fffe0ff */
[----:B------:R-:W-:Y:S01]  /*4f80*/  @!P4 R2UR UR14, R10 ;  /* 0x000000000a0ec2ca */ /* 0x000fe200000e0000 */
[----:B------:R-:W-:Y:S11]  /*4f90*/  VOTEU.ALL UP1, P4 ;  /* 0x0000000000ff7886 */ /* 0x000ff60002020000 */
[----:B------:R-:W-:Y:S01]  /*4fa0*/  @!UPT UIADD3 URZ, UPT, UPT, URZ, URZ, URZ ;  /* 0x000000fffffff290 */ /* 0x000fe2000fffe0ff */
[----:B------:R2:W-:Y:S01]  /*4fb0*/  @!UP1 UTMALDG.3D [UR24], [UR14], desc[UR10] ;  /* 0x00000a180e0095b4 */ /* 0x0005e20008011000 */
[----:B------:R3:W-:Y:S01]  /*4fc0*/  @!P4 SYNCS.ARRIVE.TRANS64.RED.A0TR RZ, [UR7+0x28], R0 ;  /* 0x00002800ffffc9a7 */ /* 0x0007e20008300407 */
[----:B------:R-:W-:Y:S01]  /*4fd0*/  SYNCS.ARRIVE.TRANS64.RED.A1T0 RZ, [UR8], RZ ;  /* 0x000000ffffff79a7 */ /* 0x000fe20008100408 */
[----:B---3--:R-:W-:Y:S01]  /*4fe0*/  @!P4 IMAD.X R0, RZ, RZ, R33, P0 ;  /* 0x000000ffff00c224 */ /* 0x008fe200000e0621 */
[----:B------:R-:W3:Y:S02]  /*4ff0*/  SYNCS.PHASECHK.TRANS64.TRYWAIT P2, [UR7+0x50], R34 ;  /* 0x00005022ff0075a7 */ /* 0x000ee40008041107 */
[----:B--23--:R-:W-:Y:S05]  /*5000*/  @!P2 BRA `(.L_x_80) ;  /* 0x000000700034a947 */ /* 0x00cfea0003800000 */
.L_x_161:
[----:B------:R-:W-:Y:S01]  /*5010*/  @!P4 R2UR UR8, R0 ;  /* 0x000000000008c2ca */ /* 0x000fe200000e0000 */
[----:B------:R-:W-:Y:S01]  /*5020*/  @!P4 IMAD R0, R35, 0x40, R20 ;  /* 0x000000402300c824 */ /* 0x000fe200078e0214 */
        /* <DEDUP_REMOVED lines=12> */
[----:B------:R-:W-:Y:S02]  /*50f0*/  IMAD.U32 R10, RZ, RZ, UR9 ;  /* 0x00000009ff0a7e24 */ /* 0x000fe4000f8e00ff */
[----:B------:R-:W-:Y:S01]  /*5100*/  @!P4 IMAD.X R12, RZ, RZ, R33, P0 ;  /* 0x000000ffff0cc224 */ /* 0x000fe200000e0621 */
        /* <DEDUP_REMOVED lines=8> */
[----:B------:R-:W3:Y:S02]  /*5190*/  SYNCS.PHASECHK.TRANS64.TRYWAIT P2, [UR7+0x58], R34 ;  /* 0x00005822ff0075a7 */ /* 0x000ee40008041107 */
[----:B--23--:R-:W-:Y:S05]  /*51a0*/  @!P2 BRA `(.L_x_81) ;  /* 0x0000006c00e4a947 */ /* 0x00cfea0003800000 */
.L_x_163:
[----:B------:R-:W2:Y:S01]  /*51b0*/  LDC.64 R14, c[0x0][0xf10] ;  /* 0x0003c400ff0e7b82 */ /* 0x000ea20000000a00 */
[----:B------:R-:W-:Y:S01]  /*51c0*/  @!P4 R2UR UR9, R36 ;  /* 0x000000002409c2ca */ /* 0x000fe200000e0000 */
[----:B------:R-:W-:Y:S01]  /*51d0*/  UMOV UR14, 0x0 ;  /* 0x00000000000e7882 */ /* 0x000fe20000000000 */
[----:B------:R-:W-:Y:S01]  /*51e0*/  @!P4 R2UR UR8, R12 ;  /* 0x000000000c08c2ca */ /* 0x000fe200000e0000 */
[----:B------:R-:W-:Y:S01]  /*51f0*/  UMOV UR15, 0x10000000 ;  /* 0x10000000000f7882 */ /* 0x000fe20000000000 */
[----:B------:R-:W-:Y:S03]  /*5200*/  ISETP.NE.OR P0, PT, R35, RZ, P4 ;  /* 0x000000ff2300720c */ /* 0x000fe60002705670 */
[----:B------:R-:W3:Y:S01]  /*5210*/  LDC.64 R10, c[0x0][0xf18] ;  /* 0x0003c600ff0a7b82 */ /* 0x000ee20000000a00 */
[----:B------:R-:W-:Y:S01]  /*5220*/  @P3 SHF.R.U32.HI R23, RZ, 0x10, R25 ;  /* 0x00000010ff173819 */ /* 0x000fe20000011619 */
[----:B------:R-:W-:Y:S01]  /*5230*/  @!P4 VIADD R12, R20, 0xc0 ;  /* 0x000000c0140cc836 */ /* 0x000fe20000000000 */
[----:B------:R-:W-:Y:S01]  /*5240*/  LOP3.LUT R31, R31, 0x1, RZ, 0x3c, !PT ;  /* 0x000000011f1f7812 */ /* 0x000fe200078e3cff */
[----:B------:R-:W-:Y:S01]  /*5250*/  UMOV UR11, UR35 ;  /* 0x00000023000b7c82 */ /* 0x000fe20008000000 */
[----:B------:R-:W-:Y:S03]  /*5260*/  UMOV UR12, UR36 ;  /* 0x00000024000c7c82 */ /* 0x000fe60008000000 */
[----:B------:R-:W5:Y:S01]  /*5270*/  @!P1 LDC R0, c[0x0][0xf20] ;  /* 0x0003c800ff009b82 */ /* 0x000f620000000800 */
[----:B------:R-:W-:Y:S01]  /*5280*/  @P3 R2UR UR36, R23 ;  /* 0x00000000172432ca */ /* 0x000fe200000e0000 */
[----:B-1----:R-:W-:Y:S01]  /*5290*/  IMAD.U32 R34, RZ, RZ, UR9 ;  /* 0x00000009ff227e24 */ /* 0x002fe2000f8e00ff */
[----:B------:R-:W-:Y:S05]  /*52a0*/  VOTEU.ALL UP1, P4 ;  /* 0x0000000000ff7886 */ /* 0x000fea0002020000 */
[----:B------:R-:W1:Y:S01]  /*52b0*/  @!P1 LDC R3, c[0x0][0xf0c] ;  /* 0x0003c300ff039b82 */ /* 0x000e620000000800 */
[----:B------:R-:W-:Y:S01]  /*52c0*/  IMAD.U32 R35, RZ, RZ, UR8 ;  /* 0x00000008ff237e24 */ /* 0x000fe2000f8e00ff */
[----:B------:R-:W-:Y:S01]  /*52d0*/  @!P4 R2UR UR18, R34 ;  /* 0x000000002212c2ca */ /* 0x000fe200000e0000 */
[----:B------:R-:W-:Y:S01]  /*52e0*/  @!P0 IMAD.MOV R12, RZ, RZ, R20 ;  /* 0x000000ffff0c8224 */ /* 0x000fe200078e0214 */
[----:B------:R-:W-:Y:S01]  /*52f0*/  PLOP3.LUT P0, PT, P4, PT, PT, 0x8, 0x80 ;  /* 0x000000000080781c */ /* 0x000fe2000270e170 */
[----:B------:R-:W-:Y:S01]  /*5300*/  @!UP1 UIADD3 UR8, UPT, UPT, UR7, 0xc400, URZ ;  /* 0x0000c40007089890 */ /* 0x000fe2000fffe0ff */
[----:B------:R-:W-:Y:S01]  /*5310*/  @!P4 R2UR UR19, R35 ;  /* 0x000000002313c2ca */ /* 0x000fe200000e0000 */
[----:B------:R-:W-:Y:S10]  /*5320*/  @!UP1 UIADD3 UR9, UPT, UPT, UR7, 0x38, URZ ;  /* 0x0000003807099890 */ /* 0x000ff4000fffe0ff */
[----:B------:R-:W-:Y:S01]  /*5330*/  @P0 R2UR.BROADCAST UR10, R12 ;  /* 0x000000000c0a02ca */ /* 0x000fe200008e0000 */
[----:B------:R-:W-:Y:S01]  /*5340*/  VOTEU.ALL UP1, P4 ;  /* 0x0000000000ff7886 */ /* 0x000fe20002020000 */
[----:B------:R-:W-:Y:S02]  /*5350*/  VIADD R30, R30, 0x1 ;  /* 0x000000011e1e7836 */ /* 0x000fe40000000000 */
[----:B------:R-:W-:Y:S09]  /*5360*/  VIADD R28, R28, 0x1 ;  /* 0x000000011c1c7836 */ /* 0x000ff20000000000 */
[----:B------:R1:W-:Y:S01]  /*5370*/  @!UP1 UTMALDG.3D [UR8], [UR18], desc[UR14] ;  /* 0x00000e08120095b4 */ /* 0x0003e20008011000 */
[----:B------:R4:W-:Y:S01]  /*5380*/  @!P4 SYNCS.ARRIVE.TRANS64.RED.A0TR RZ, [UR7+0x38], R21 ;  /* 0x00003815ffffc9a7 */ /* 0x0009e20008300407 */
[----:B---3--:R-:W-:Y:S01]  /*5390*/  @!P1 ISETP.NE.AND P0, PT, R10, 0x1, PT ;  /* 0x000000010a00980c */ /* 0x008fe20003f05270 */
[----:B--2---:R-:W-:Y:S01]  /*53a0*/  @!P1 IMAD.HI.U32 R14, R13, R14, RZ ;  /* 0x0000000e0d0e9227 */ /* 0x004fe200078e00ff */
[----:B-1----:R-:W-:Y:S01]  /*53b0*/  @!P1 ISETP.NE.AND P2, PT, R3, 0x1, PT ;  /* 0x000000010300980c */ /* 0x002fe20003f45270 */
[----:B------:R-:W-:Y:S02]  /*53c0*/  UPLOP3.LUT UP1, UPT, UPT, UPT, UPT, 0x80, 0x8 ;  /* 0x000000000008789c */ /* 0x000fe40003f2f070 */
[C---:B------:R-:W-:Y:S01]  /*53d0*/  @!P1 IMAD.HI.U32 R11, R8.reuse, R11, RZ ;  /* 0x0000000b080b9227 */ /* 0x040fe200078e00ff */
[----:B------:R-:W-:Y:S04]  /*53e0*/  @!P1 SHF.R.U32.HI R14, RZ, R15, R14 ;  /* 0x0000000fff0e9219 */ /* 0x000fe8000001160e */
[----:B-----5:R-:W-:Y:S02]  /*53f0*/  @!P1 SHF.R.U32.HI R9, RZ, R0, R11 ;  /* 0x00000000ff099219 */ /* 0x020fe4000001160b */
[----:B------:R-:W-:Y:S02]  /*5400*/  @!P1 SEL R14, R13, R14, !P2 ;  /* 0x0000000e0d0e9207 */ /* 0x000fe40005000000 */
[----:B------:R-:W-:Y:S01]  /*5410*/  @!P1 SEL R9, R8, R9, !P0 ;  /* 0x0000000908099207 */ /* 0x000fe20004000000 */
[----:B------:R-:W-:Y:S01]  /*5420*/  SYNCS.ARRIVE.TRANS64.RED.A1T0 RZ, [UR13], RZ ;  /* 0x000000ffffff79a7 */ /* 0x000fe2000810040d */
[C---:B------:R-:W-:Y:S03]  /*5430*/  ISETP.NE.AND P0, PT, R30.reuse, 0x2, PT ;  /* 0x000000021e00780c */ /* 0x040fe60003f05270 */
[----:B------:R-:W-:Y:S01]  /*5440*/  @!P1 IMAD.IADD R0, R9, 0x1, -R14 ;  /* 0x0000000109009824 */ /* 0x000fe200078e0a0e */
[----:B------:R-:W-:Y:S01]  /*5450*/  SEL R30, R30, RZ, P0 ;  /* 0x000000ff1e1e7207 */ /* 0x000fe20000000000 */
[----:B------:R-:W-:Y:S02]  /*5460*/  @!P1 IMAD.IADD R9, R14, 0x1, -R9 ;  /* 0x000000010e099824 */ /* 0x000fe400078e0a09 */
[----:B------:R-:W-:Y:S02]  /*5470*/  @!P1 IMAD R13, R0, R3, R13 ;  /* 0x00000003000d9224 */ /* 0x000fe400078e020d */
[----:B------:R-:W-:Y:S02]  /*5480*/  @!P1 IMAD R8, R9, R10, R8 ;  /* 0x0000000a09089224 */ /* 0x000fe400078e0208 */
[----:B------:R-:W-:Y:S02]  /*5490*/  IMAD.IADD R12, R13, 0x1, R152 ;  /* 0x000000010d0c7824 */ /* 0x000fe400078e0298 */
[----:B------:R-:W-:Y:S03]  /*54a0*/  IMAD.IADD R20, R8, 0x1, R150 ;  /* 0x0000000108147824 */ /* 0x000fe600078e0296 */
[----:B------:R-:W-:Y:S02]  /*54b0*/  R2UR UR20, R12 ;  /* 0x000000000c1472ca */ /* 0x000fe400000e0000 */
[----:B------:R-:W-:Y:S04]  /*54c0*/  SEL R12, RZ, 0x1, P0 ;  /* 0x00000001ff0c7807 */ /* 0x000fe80000000000 */
[----:B------:R-:W-:Y:S01]  /*54d0*/  LOP3.LUT R29, R29, R12, RZ, 0x3c, !PT ;  /* 0x0000000c1d1d7212 */ /* 0x000fe200078e3cff */
[----:B----4-:R-:W-:Y:S08]  /*54e0*/  @P3 BRA `(.L_x_82) ;  /* 0xfffffff000683947 */ /* 0x010ff0000383ffff */
[----:B------:R-:W-:-:S04]  /*54f0*/  SHF.L.U32 R3, R31, 0x1f, RZ ;  /* 0x0000001f1f037819 */ /* 0x000fc800000006ff */
[----:B------:R-:W1:Y:S02]  /*5500*/  SYNCS.PHASECHK.TRANS64.TRYWAIT P0, [UR7+0x40], R3 ;  /* 0x00004003ff0075a7 */ /* 0x000e640008001107 */
[----:B-1----:R-:W-:Y:S05]  /*5510*/  @!P0 BRA `(.L_x_83) ;  /* 0x0000006c00208947 */ /* 0x002fea0003800000 */
.L_x_165:
[----:B------:R-:W2:Y:S02]  /*5520*/  SYNCS.PHASECHK.TRANS64.TRYWAIT P0, [UR7+0x48], R3 ;  /* 0x00004803ff0075a7 */ /* 0x000ea40008001107 */
[----:B--2---:R-:W-:Y:S05]  /*5530*/  @!P0 BRA `(.L_x_84) ;  /* 0x0000006c00308947 */ /* 0x004fea0003800000 */
.L_x_167:
[----:B------:R-:W2:Y:S02]  /*5540*/  SYNCS.PHASECHK.TRANS64.TRYWAIT P0, [UR7+0x50], R3 ;  /* 0x00005003ff0075a7 */ /* 0x000ea40008001107 */
[----:B--2---:R-:W-:Y:S05]  /*5550*/  @!P0 BRA `(.L_x_85) ;  /* 0x0000006c00408947 */ /* 0x004fea0003800000 */
.L_x_169:
[----:B-1----:R-:W-:-:S07]  /*5560*/  MOV R0, UR7 ;  /* 0x0000000700007c02 */ /* 0x002fce0008000f00 */
.L_x_86:
[----:B-1----:R-:W-:-:S04]  /*5570*/  SHF.L.U32 R3, R31, 0x1f, RZ ;  /* 0x0000001f1f037819 */ /* 0x002fc800000006ff */
[----:B------:R1:W2:Y:S03]  /*5580*/  SYNCS.PHASECHK.TRANS64.TRYWAIT P0, [R0+URZ+0x58], R3 ;  /* 0x00005803000075a7 */ /* 0x0002a600080011ff */
[----:B--2---:R-:W-:Y:S05]  /*5590*/  @!P0 NANOSLEEP.SYNCS 0x989680 ;  /* 0x009896800000895d */ /* 0x004fea0003900000 */
[----:B------:R-:W2:Y:S02]  /*55a0*/  @!P0 SYNCS.PHASECHK.TRANS64 P0, [R0+URZ+0x58], R3 ;  /* 0x00005803000085a7 */ /* 0x000ea400080010ff */
[----:B--2---:R-:W-:Y:S05]  /*55b0*/  @P0 EXIT ;  /* 0x000000000000094d */ /* 0x004fea0003800000 */
[----:B------:R-:W-:Y:S05]  /*55c0*/  BRA `(.L_x_86) ;  /* 0xfffffffc00e87947 */ /* 0x000fea000383ffff */
.L_x_71:
[----:B------:R-:W-:-:S06]  /*55d0*/  UISETP.GE.AND UP1, UPT, UR8, 0x4, UPT ;  /* 0x000000040800788c */ /* 0x000fcc000bf26270 */
[----:B------:R-:W-:-:S13]  /*55e0*/  PLOP3.LUT P0, PT, PT, PT, UP1, 0x80, 0x8 ;  /* 0x000000000008781c */ /* 0x000fda0003f0f018 */
[----:B------:R-:W-:Y:S05]  /*55f0*/  @!P0 EXIT ;  /* 0x000000000000894d */ /* 0x000fea0003800000 */
[----:B------:R-:W-:Y:S01]  /*5600*/  BAR.SYNC.DEFER_BLOCKING 0x6, 0xa0 ;  /* 0x0182800000007b1d */ /* 0x000fe20000010000 */
[C---:B------:R-:W-:Y:S01]  /*5610*/  IMAD.SHL.U32 R5, R165.reuse, 0x40, RZ ;  /* 0x00000040a5057824 */ /* 0x040fe200078e00ff */
[C---:B------:R-:W-:Y:S01]  /*5620*/  LOP3.LUT R157, R165.reuse, 0x1, RZ, 0xc0, !PT ;  /* 0x00000001a59d7812 */ /* 0x040fe200078ec0ff */
[C---:B------:R-:W-:Y:S02]  /*5630*/  IMAD.U32 R2, R165.reuse, 0x10000, RZ ;  /* 0x00010000a5027824 */ /* 0x040fe400078e00ff */
[----:B------:R-:W-:Y:S01]  /*5640*/  IMAD.SHL.U32 R156, R165, 0x8, RZ ;  /* 0x00000008a59c7824 */ /* 0x000fe200078e00ff */
[----:B------:R-:W-:Y:S02]  /*5650*/  UMOV UR48, 0x400 ;  /* 0x0000040000307882 */ /* 0x000fe40000000000 */
[----:B------:R-:W1:Y:S01]  /*5660*/  LDC R155, c[0x0][0x370] ;  /* 0x0000dc00ff9b7b82 */ /* 0x000e620000000800 */
[----:B------:R-:W-:Y:S01]  /*5670*/  ULEA UR48, UR37, UR48, 0x18 ;  /* 0x0000003025307291 */ /* 0x000fe2000f8ec0ff */
[----:B------:R-:W-:Y:S01]  /*5680*/  ISETP.NE.U32.AND P0, PT, R157, 0x1, PT ;  /* 0x000000019d00780c */ /* 0x000fe20003f05070 */
[----:B------:R-:W-:Y:S01]  /*5690*/  IMAD.MOV.U32 R164, RZ, RZ, 0x2 ;  /* 0x00000002ffa47424 */ /* 0x000fe200078e00ff */
[----:B------:R-:W-:Y:S01]  /*56a0*/  LOP3.LUT R7, R5, 0x1c0, RZ, 0xc0, !PT ;  /* 0x000001c005077812 */ /* 0x000fe200078ec0ff */
[----:B------:R-:W-:Y:S01]  /*56b0*/  UIADD3 UR4, UPT, UPT, UR48, 0x400, URZ ;  /* 0x0000040030047890 */ /* 0x000fe2000fffe0ff */
[----:B------:R-:W-:Y:S01]  /*56c0*/  LOP3.LUT R2, R2, 0x600000, RZ, 0xc0, !PT ;  /* 0x0060000002027812 */ /* 0x000fe200078ec0ff */
[----:B------:R-:W-:Y:S01]  /*56d0*/  IMAD.MOV.U32 R163, RZ, RZ, 0x4 ;  /* 0x00000004ffa37424 */ /* 0x000fe200078e00ff */
[----:B------:R-:W2:Y:S01]  /*56e0*/  LDC R74, c[0x0][0xf0c] ;  /* 0x0003c300ff4a7b82 */ /* 0x000ea20000000800 */
[----:B------:R-:W-:Y:S01]  /*56f0*/  R2P PR, R165, 0x6 ;  /* 0x00000006a5007804 */ /* 0x000fe20000000000 */
[----:B------:R-:W-:Y:S01]  /*5700*/  IMAD.MOV.U32 R162, RZ, RZ, 0x1 ;  /* 0x00000001ffa27424 */ /* 0x000fe200078e00ff */
[----:B------:R-:W-:Y:S01]  /*5710*/  LOP3.LUT R156, R7, 0x38, R156, 0xf8, !PT ;  /* 0x00000038079c7812 */ /* 0x000fe200078ef89c */
[----:B------:R-:W-:Y:S01]  /*5720*/  IMAD.MOV.U32 R79, RZ, RZ, RZ ;  /* 0x000000ffff4f7224 */ /* 0x000fe200078e00ff */
[----:B------:R-:W-:Y:S01]  /*5730*/  P2R R0, PR, RZ, 0x1 ;  /* 0x00000001ff007803 */ /* 0x000fe20000000000 */
[----:B------:R-:W-:Y:S01]  /*5740*/  IMAD.MOV.U32 R169, RZ, RZ, RZ ;  /* 0x000000ffffa97224 */ /* 0x000fe200078e00ff */
[----:B------:R-:W-:Y:S01]  /*5750*/  LOP3.LUT R156, R156, 0x1e00, R5, 0xf8, !PT ;  /* 0x00001e009c9c7812 */ /* 0x000fe200078ef805 */
[----:B------:R-:W4:Y:S01]  /*5760*/  LDC R153, c[0x0][0xf20] ;  /* 0x0003c800ff997b82 */ /* 0x000f220000000800 */
[----:B------:R-:W3:Y:S01]  /*5770*/  LDS R3, [UR48+0xf0] ;  /* 0x0000f030ff037984 */ /* 0x000ee20008000800 */
[----:B------:R-:W-:Y:S01]  /*5780*/  LOP3.LUT R165, R165, 0x60, RZ, 0xc0, !PT ;  /* 0x00000060a5a57812 */ /* 0x000fe200078ec0ff */
[----:B------:R-:W-:Y:S01]  /*5790*/  IMAD.MOV.U32 R161, RZ, RZ, RZ ;  /* 0x000000ffffa17224 */ /* 0x000fe200078e00ff */
[----:B------:R-:W-:Y:S01]  /*57a0*/  SEL R164, R164, 0xfffffffe, !P1 ;  /* 0xfffffffea4a47807 */ /* 0x000fe20004800000 */
[----:B------:R-:W-:Y:S01]  /*57b0*/  IMAD.U32 R159, RZ, RZ, UR4 ;  /* 0x00000004ff9f7e24 */ /* 0x000fe2000f8e00ff */
[----:B------:R-:W-:Y:S01]  /*57c0*/  SEL R163, R163, 0xfffffffc, !P2 ;  /* 0xfffffffca3a37807 */ /* 0x000fe20005000000 */
[----:B------:R-:W1:Y:S01]  /*57d0*/  LDCU.64 UR52, c[0x0][0x348] ;  /* 0x00006900ff3477ac */ /* 0x000e620008000a00 */
[----:B------:R-:W1:Y:S01]  /*57e0*/  LDC R73, c[0x0][0xf30] ;  /* 0x0003cc00ff497b82 */ /* 0x000e620000000800 */
[----:B------:R-:W1:Y:S01]  /*57f0*/  LDCU.64 UR38, c[0x0][0xc88] ;  /* 0x00019100ff2677ac */ /* 0x000e620008000a00 */
[----:B------:R-:W1:Y:S06]  /*5800*/  LDCU.64 UR40, c[0x0][0xc90] ;  /* 0x00019200ff2877ac */ /* 0x000e6c0008000a00 */
[----:B------:R-:W1:Y:S01]  /*5810*/  LDC.64 R148, c[0x0][0xf10] ;  /* 0x0003c400ff947b82 */ /* 0x000e620000000a00 */
[----:B------:R-:W-:Y:S01]  /*5820*/  UMOV UR49, URZ ;  /* 0x000000ff00317c82 */ /* 0x000fe20008000000 */
[----:B------:R-:W-:-:S06]  /*5830*/  UMOV UR51, URZ ;  /* 0x000000ff00337c82 */ /* 0x000fcc0008000000 */
[----:B------:R-:W1:Y:S08]  /*5840*/  LDC.64 R70, c[0x0][0xf18] ;  /* 0x0003c600ff467b82 */ /* 0x000e700000000a00 */
[----:B------:R-:W1:Y:S08]  /*5850*/  LDC.64 R68, c[0x0][0xf28] ;  /* 0x0003ca00ff447b82 */ /* 0x000e700000000a00 */
[----:B------:R-:W1:Y:S01]  /*5860*/  LDC.64 R146, c[0x0][0xcb0] ;  /* 0x00032c00ff927b82 */ /* 0x000e620000000a00 */
[----:B---3--:R-:W-:-:S07]  /*5870*/  IMAD.IADD R2, R3, 0x1, R2 ;  /* 0x0000000103027824 */ /* 0x008fce00078e0202 */
[----:B------:R-:W3:Y:S08]  /*5880*/  LDC.64 R144, c[0x0][0xca8] ;  /* 0x00032a00ff907b82 */ /* 0x000ef00000000a00 */
[----:B--2-4-:R-:W1:Y:S02]  /*5890*/  LDC R154, c[0x0][0x374] ;  /* 0x0000dd00ff9a7b82 */ /* 0x014e640000000800 */
.L_x_131:
[----:B------:R-:W-:Y:S02]  /*58a0*/  LEA R0, R169, UR48, 0x3 ;  /* 0x00000030a9007c11 */ /* 0x000fe4000f8e18ff */
[----:B------:R-:W-:Y:S02]  /*58b0*/  SHF.L.U32 R3, R161, 0x1f, RZ ;  /* 0x0000001fa1037819 */ /* 0x000fe400000006ff */
[----:B-1----:R-:W-:Y:S02]  /*58c0*/  LEA R16, R169, UR48, 0x4 ;  /* 0x00000030a9107c11 */ /* 0x002fe4000f8e20ff */
[----:B------:R-:W2:Y:S02]  /*58d0*/  SYNCS.PHASECHK.TRANS64.TRYWAIT P0, [R0+URZ+0x70], R3 ;  /* 0x00007003000075a7 */ /* 0x000ea400080011ff */
[----:B--23--:R-:W-:Y:S05]  /*58e0*/  @!P0 BRA `(.L_x_87) ;  /* 0x0000006800748947 */ /* 0x00cfea0003800000 */
.L_x_170:
[----:B------:R-:W4:Y:S01]  /*58f0*/  LDC.64 R14, c[0x0][0xf10] ;  /* 0x0003c400ff0e7b82 */ /* 0x000f220000000a00 */
[----:B------:R-:W3:Y:S01]  /*5900*/  LDS.128 R16, [R16+0xd0] ;  /* 0x0000d00010107984 */ /* 0x000ee20000000c00 */
[----:B-1----:R-:W-:Y:S01]  /*5910*/  ISETP.NE.AND P1, PT, R73, 0x1, PT ;  /* 0x000000014900780c */ /* 0x002fe20003f25270 */
[----:B--2---:R-:W-:Y:S01]  /*5920*/  VIADD R0, R0, 0x80 ;  /* 0x0000008000007836 */ /* 0x004fe20000000000 */
[----:B------:R-:W-:Y:S04]  /*5930*/  ISETP.GE.AND P0, PT, R72, 0x1, PT ;  /* 0x000000014800780c */ /* 0x000fe80003f06270 */
[----:B------:R-:W1:Y:S01]  /*5940*/  LDC.64 R12, c[0x0][0xf18] ;  /* 0x0003c600ff0c7b82 */ /* 0x000e620000000a00 */
[----:B------:R-:W-:Y:S01]  /*5950*/  PRMT R0, RZ, 0x654, R0 ;  /* 0x00000654ff007816 */ /* 0x000fe20000000000 */
[----:B------:R-:W-:Y:S01]  /*5960*/  @!PT LDS RZ, [RZ] ;  /* 0x00000000fffff984 */ /* 0x000fe20000000800 */
[----:B------:R-:W-:Y:S01]  /*5970*/  @!PT LDS RZ, [RZ] ;  /* 0x00000000fffff984 */ /* 0x000fe20000000800 */
[----:B------:R-:W-:Y:S01]  /*5980*/  @!PT LDS RZ, [RZ] ;  /* 0x00000000fffff984 */ /* 0x000fe20000000800 */
[----:B------:R-:W-:Y:S01]  /*5990*/  @!PT LDS RZ, [RZ] ;  /* 0x00000000fffff984 */ /* 0x000fe20000000800 */
[----:B------:R2:W-:Y:S06]  /*59a0*/  MEMBAR.ALL.CTA ;  /* 0x0000000000007992 */ /* 0x0005ec0000008000 */
[----:B--2---:R-:W2:Y:S01]  /*59b0*/  FENCE.VIEW.ASYNC.S ;  /* 0x00000000000073c6 */ /* 0x004ea20000000000 */
[----:B------:R-:W1:Y:S08]  /*59c0*/  @!P1 LDC R11, c[0x0][0xf20] ;  /* 0x0003c800ff0b9b82 */ /* 0x000e700000000800 */
[----:B------:R-:W1:Y:S01]  /*59d0*/  @!P1 LDC R10, c[0x0][0xf0c] ;  /* 0x0003c300ff0a9b82 */ /* 0x000e620000000800 */
[----:B--2---:R2:W-:Y:S01]  /*59e0*/  SYNCS.ARRIVE.TRANS64.RED.A1T0 RZ, [R0+URZ], RZ ;  /* 0x000000ff00ff79a7 */ /* 0x0045e200081004ff */
[----:B---3--:R-:W-:Y:S04]  /*59f0*/  LOP3.LUT P4, RZ, R18, 0x1, RZ, 0xc0, !PT ;  /* 0x0000000112ff7812 */ /* 0x008fe8000788c0ff */
[----:B------:R-:W-:Y:S09]  /*5a00*/  P2R R166, PR, RZ, 0x10 ;  /* 0x00000010ffa67803 */ /* 0x000ff20000000000 */
[----:B------:R-:W-:Y:S02]  /*5a10*/  @P4 MOV R77, R16 ;  /* 0x00000010004d4202 */ /* 0x000fe40000000f00 */
[----:B------:R-:W-:Y:S01]  /*5a20*/  @P4 LOP3.LUT R75, R17, 0xffff, RZ, 0xc0, !PT ;  /* 0x0000ffff114b4812 */ /* 0x000fe200078ec0ff */
[----:B--2-4-:R-:W-:Y:S06]  /*5a30*/  @!P0 BRA `(.L_x_88) ;  /* 0x0000000000a48947 */ /* 0x014fec0003800000 */
[----:B------:R-:W-:Y:S01]  /*5a40*/  IMAD.HI.U32 R24, R154, R71, RZ ;  /* 0x000000479a187227 */ /* 0x000fe200078e00ff */
[----:B------:R-:W-:Y:S02]  /*5a50*/  ISETP.NE.AND P0, PT, R70, 0x1, PT ;  /* 0x000000014600780c */ /* 0x000fe40003f05270 */
[----:B------:R-:W-:Y:S01]  /*5a60*/  ISETP.NE.AND P2, PT, R72, 0x1, PT ;  /* 0x000000014800780c */ /* 0x000fe20003f45270 */
[-C--:B------:R-:W-:Y:S01]  /*5a70*/  IMAD.HI.U32 R22, R155, R148.reuse, RZ ;  /* 0x000000949b167227 */ /* 0x080fe200078e00ff */
[----:B------:R-:W-:Y:S02]  /*5a80*/  SHF.R.U32.HI R21, RZ, R153, R24 ;  /* 0x00000099ff157219 */ /* 0x000fe40000011618 */
[----:B------:R-:W-:Y:S01]  /*5a90*/  ISETP.NE.AND P3, PT, R74, 0x1, PT ;  /* 0x000000014a00780c */ /* 0x000fe20003f65270 */
[----:B------:R-:W-:Y:S01]  /*5aa0*/  IMAD.HI.U32 R28, R75, R71, RZ ;  /* 0x000000474b1c7227 */ /* 0x000fe200078e00ff */
[----:B------:R-:W-:Y:S02]  /*5ab0*/  SHF.R.U32.HI R22, RZ, R149, R22 ;  /* 0x00000095ff167219 */ /* 0x000fe40000011616 */
[----:B------:R-:W-:Y:S01]  /*5ac0*/  SEL R3, R154, R21, !P0 ;  /* 0x000000159a037207 */ /* 0x000fe20004000000 */
[----:B------:R-:W-:Y:S01]  /*5ad0*/  IMAD.HI.U32 R26, R77, R148, RZ ;  /* 0x000000944d1a7227 */ /* 0x000fe200078e00ff */
[----:B------:R-:W-:Y:S03]  /*5ae0*/  SEL R7, R155, R22, !P3 ;  /* 0x000000169b077207 */ /* 0x000fe60005800000 */
[-C--:B------:R-:W-:Y:S01]  /*5af0*/  IMAD.HI.U32 R22, R3, R68.reuse, RZ ;  /* 0x0000004403167227 */ /* 0x080fe200078e00ff */
[----:B------:R-:W-:Y:S03]  /*5b00*/  SHF.R.U32.HI R26, RZ, R149, R26 ;  /* 0x00000095ff1a7219 */ /* 0x000fe6000001161a */
[----:B------:R-:W-:Y:S01]  /*5b10*/  IMAD.HI.U32 R24, R7, R68, RZ ;  /* 0x0000004407187227 */ /* 0x000fe200078e00ff */
[----:B------:R-:W-:Y:S02]  /*5b20*/  @P2 SHF.R.U32.HI R3, RZ, R69, R22 ;  /* 0x00000045ff032219 */ /* 0x000fe40000011616 */
[----:B------:R-:W-:Y:S02]  /*5b30*/  SHF.R.U32.HI R22, RZ, R153, R28 ;  /* 0x00000099ff167219 */ /* 0x000fe4000001161c */
[----:B------:R-:W-:Y:S01]  /*5b40*/  @P2 SHF.R.U32.HI R7, RZ, R69, R24 ;  /* 0x00000045ff072219 */ /* 0x000fe20000011618 */
[C---:B------:R-:W-:Y:S01]  /*5b50*/  IMAD R4, R72.reuse, R3, RZ ;  /* 0x0000000348047224 */ /* 0x040fe200078e02ff */
[----:B------:R-:W-:Y:S02]  /*5b60*/  SEL R5, R75, R22, !P0 ;  /* 0x000000164b057207 */ /* 0x000fe40004000000 */
[----:B------:R-:W-:Y:S01]  /*5b70*/  SEL R3, R77, R26, !P3 ;  /* 0x0000001a4d037207 */ /* 0x000fe20005800000 */
[----:B------:R-:W-:Y:S01]  /*5b80*/  IMAD R6, R72, R7, RZ ;  /* 0x0000000748067224 */ /* 0x000fe200078e02ff */
[C---:B------:R-:W-:Y:S01]  /*5b90*/  ISETP.GE.AND P0, PT, R5.reuse, R4, PT ;  /* 0x000000040500720c */ /* 0x040fe20003f06270 */
[----:B------:R-:W-:Y:S03]  /*5ba0*/  IMAD.HI.U32 R8, R5, R68, RZ ;  /* 0x0000004405087227 */ /* 0x000fe600078e00ff */
[----:B------:R-:W-:Y:S01]  /*5bb0*/  ISETP.GE.OR P0, PT, R3, R6, P0 ;  /* 0x000000060300720c */ /* 0x000fe20000706670 */
[----:B------:R-:W-:Y:S01]  /*5bc0*/  IMAD.MOV R6, RZ, RZ, -R3 ;  /* 0x000000ffff067224 */ /* 0x000fe200078e0a03 */
[-C--:B------:R-:W-:Y:S03]  /*5bd0*/  SHF.R.U32.HI R8, RZ, R69.reuse, R8 ;  /* 0x00000045ff087219 */ /* 0x080fe60000011608 */
[----:B------:R-:W-:Y:S01]  /*5be0*/  IMAD R77, R74, R6, R77 ;  /* 0x000000064a4d7224 */ /* 0x000fe200078e024d */
[----:B------:R-:W-:Y:S05]  /*5bf0*/  SEL R9, R5, R8, !P2 ;  /* 0x0000000805097207 */ /* 0x000fea0005000000 */
[----:B------:R-:W-:Y:S02]  /*5c00*/  IMAD.MOV R8, RZ, RZ, -R9 ;  /* 0x000000ffff087224 */ /* 0x000fe400078e0a09 */
[C---:B------:R-:W-:Y:S04]  /*5c10*/  @!P0 IMAD.HI.U32 R4, R3.reuse, R68, RZ ;  /* 0x0000004403048227 */ /* 0x040fe800078e00ff */
[----:B------:R-:W-:Y:S01]  /*5c20*/  IMAD R8, R72, R8, R5 ;  /* 0x0000000848087224 */ /* 0x000fe200078e0205 */
[----:B------:R-:W-:Y:S04]  /*5c30*/  @!P0 SHF.R.U32.HI R4, RZ, R69, R4 ;  /* 0x00000045ff048219 */ /* 0x000fe80000011604 */
[----:B------:R-:W-:Y:S02]  /*5c40*/  @!P0 SEL R0, R3, R4, !P2 ;  /* 0x0000000403008207 */ /* 0x000fe40005000000 */
[----:B------:R-:W-:Y:S02]  /*5c50*/  IADD3 R4, PT, PT, -R5, RZ, RZ ;  /* 0x000000ff05047210 */ /* 0x000fe40007ffe1ff */
[----:B------:R-:W-:Y:S01]  /*5c60*/  @!P0 IADD3 R9, PT, PT, R9, -R0, RZ ;  /* 0x8000000009098210 */ /* 0x000fe20007ffe0ff */
[----:B------:R-:W-:Y:S02]  /*5c70*/  @!P0 IMAD R0, R7, R8, R0 ;  /* 0x0000000807008224 */ /* 0x000fe400078e0200 */
[----:B------:R-:W-:Y:S02]  /*5c80*/  IMAD R75, R70, R4, R75 ;  /* 0x00000004464b7224 */ /* 0x000fe400078e024b */
[----:B------:R-:W-:Y:S02]  /*5c90*/  @!P0 IMAD R5, R9, R72, R3 ;  /* 0x0000004809058224 */ /* 0x000fe400078e0203 */
[----:B------:R-:W-:Y:S04]  /*5ca0*/  @!P0 IMAD.MOV.U32 R3, RZ, RZ, R0 ;  /* 0x000000ffff038224 */ /* 0x000fe800078e0000 */
[----:B------:R-:W-:Y:S02]  /*5cb0*/  IMAD R77, R3, R74, R77 ;  /* 0x0000004a034d7224 */ /* 0x000fe400078e024d */
[----:B------:R-:W-:Y:S07]  /*5cc0*/  IMAD R75, R5, R70, R75 ;  /* 0x00000046054b7224 */ /* 0x000fee00078e024b */
.L_x_88:
[----:B-1----:R-:W-:Y:S01]  /*5cd0*/  @!P1 IMAD.HI.U32 R4, R75, R13, RZ ;  /* 0x0000000d4b049227 */ /* 0x002fe200078e00ff */
[----:B------:R-:W-:Y:S01]  /*5ce0*/  @!P1 ISETP.NE.AND P0, PT, R12, 0x1, PT ;  /* 0x000000010c00980c */ /* 0x000fe20003f05270 */
[----:B------:R-:W-:Y:S01]  /*5cf0*/  USHF.L.U32 UR46, UR20, 0x7, URZ ;  /* 0x00000007142e7899 */ /* 0x000fe200080006ff */
[----:B------:R-:W-:Y:S01]  /*5d00*/  @!P1 ISETP.NE.AND P2, PT, R10, 0x1, PT ;  /* 0x000000010a00980c */ /* 0x000fe20003f45270 */
[----:B------:R-:W-:Y:S01]  /*5d10*/  @!P1 IMAD.HI.U32 R0, R77, R14, RZ ;  /* 0x0000000e4d009227 */ /* 0x000fe200078e00ff */
[----:B------:R-:W-:Y:S01]  /*5d20*/  @!P1 SHF.R.U32.HI R4, RZ, R11, R4 ;  /* 0x0000000bff049219 */ /* 0x000fe20000011604 */
[----:B------:R-:W-:Y:S01]  /*5d30*/  BSSY.RECONVERGENT B6, `(.L_x_89) ;  /* 0x000002c000067945 */ /* 0x000fe20003800200 */
[----:B------:R-:W-:Y:S01]  /*5d40*/  @P4 SHF.R.U32.HI R160, RZ, 0x10, R17 ;  /* 0x00000010ffa04819 */ /* 0x000fe20000011611 */
[----:B------:R-:W-:Y:S01]  /*5d50*/  VIADD R169, R169, 0x1 ;  /* 0x00000001a9a97836 */ /* 0x000fe20000000000 */
[----:B------:R-:W-:Y:S01]  /*5d60*/  @!P1 SEL R3, R75, R4, !P0 ;  /* 0x000000044b039207 */ /* 0x000fe20004000000 */
[----:B------:R-:W-:Y:S01]  /*5d70*/  IMAD.SHL.U32 R168, R20, 0x100, RZ ;  /* 0x0000010014a87824 */ /* 0x000fe200078e00ff */
[----:B------:R-:W-:Y:S02]  /*5d80*/  @!P1 SHF.R.U32.HI R0, RZ, R15, R0 ;  /* 0x0000000fff009219 */ /* 0x000fe40000011600 */
[----:B------:R-:W-:Y:S02]  /*5d90*/  LOP3.LUT P0, RZ, R159, 0x3f0, RZ, 0xc0, !PT ;  /* 0x000003f09fff7812 */ /* 0x000fe4000780c0ff */
[----:B------:R-:W-:Y:S05]  /*5da0*/  @!P1 SEL R4, R77, R0, !P2 ;  /* 0x000000004d049207 */ /* 0x000fea0005000000 */
[----:B------:R-:W-:Y:S02]  /*5db0*/  @!P1 IMAD.IADD R0, R3, 0x1, -R4 ;  /* 0x0000000103009824 */ /* 0x000fe400078e0a04 */
[----:B------:R-:W-:Y:S02]  /*5dc0*/  @!P1 IMAD.IADD R3, R4, 0x1, -R3 ;  /* 0x0000000104039824 */ /* 0x000fe400078e0a03 */
[----:B------:R-:W-:Y:S02]  /*5dd0*/  @!P1 IMAD R77, R0, R10, R77 ;  /* 0x0000000a004d9224 */ /* 0x000fe400078e024d */
[----:B------:R-:W-:Y:S01]  /*5de0*/  @!P1 IMAD R75, R3, R12, R75 ;  /* 0x0000000c034b9224 */ /* 0x000fe200078e024b */
[----:B------:R-:W-:Y:S06]  /*5df0*/  @!P0 BRA `(.L_x_90) ;  /* 0x00000000007c8947 */ /* 0x000fec0003800000 */
[----:B------:R-:W1:Y:S01]  /*5e00*/  LDCU.64 UR8, c[0x4][0x80] ;  /* 0x01001000ff0877ac */ /* 0x000e620008000a00 */
[----:B------:R-:W-:Y:S01]  /*5e10*/  MOV R16, 0x0 ;  /* 0x0000000000107802 */ /* 0x000fe20000000f00 */
[----:B------:R-:W-:Y:S02]  /*5e20*/  HFMA2 R12, -RZ, RZ, 0, 5.9604644775390625e-08 ;  /* 0x00000001ff0c7431 */ /* 0x000fe400000001ff */
[----:B------:R-:W-:Y:S01]  /*5e30*/  IMAD.MOV.U32 R8, RZ, RZ, 0x70 ;  /* 0x00000070ff087424 */ /* 0x000fe200078e00ff */
[----:B------:R2:W3:Y:S01]  /*5e40*/  LDC.64 R14, c[0x4][R16] ;  /* 0x01000000100e7b82 */ /* 0x0004e20000000a00 */
[----:B------:R-:W4:Y:S01]  /*5e50*/  LDCU.64 UR6, c[0x4][0x88] ;  /* 0x01001100ff0677ac */ /* 0x000f220008000a00 */
[----:B------:R-:W-:Y:S01]  /*5e60*/  IMAD.MOV.U32 R13, RZ, RZ, RZ ;  /* 0x000000ffff0d7224 */ /* 0x000fe200078e00ff */
[----:B------:R-:W2:Y:S01]  /*5e70*/  LDCU.64 UR4, c[0x4][0x8] ;  /* 0x01000100ff0477ac */ /* 0x000ea20008000a00 */
[----:B-1----:R-:W-:Y:S01]  /*5e80*/  MOV R5, UR9 ;  /* 0x0000000900057c02 */ /* 0x002fe20008000f00 */
[----:B------:R-:W-:Y:S01]  /*5e90*/  IMAD.U32 R4, RZ, RZ, UR8 ;  /* 0x00000008ff047e24 */ /* 0x000fe2000f8e00ff */
[----:B----4-:R-:W-:Y:S01]  /*5ea0*/  MOV R7, UR7 ;  /* 0x0000000700077c02 */ /* 0x010fe20008000f00 */
[----:B------:R-:W-:Y:S01]  /*5eb0*/  IMAD.U32 R6, RZ, RZ, UR6 ;  /* 0x00000006ff067e24 */ /* 0x000fe2000f8e00ff */
[----:B--2---:R-:W-:Y:S01]  /*5ec0*/  MOV R11, UR5 ;  /* 0x00000005000b7c02 */ /* 0x004fe20008000f00 */
[----:B------:R-:W-:Y:S02]  /*5ed0*/  IMAD.U32 R10, RZ, RZ, UR4 ;  /* 0x00000004ff0a7e24 */ /* 0x000fe4000f8e00ff */
[----:B------:R-:W-:Y:S07]  /*5ee0*/  LEPC R20, `(.L_x_91) ;  /* 0x000000001014794e */ /* 0x000fee0000000000 */
[----:B---3-5:R-:W-:Y:S05]  /*5ef0*/  CALL.ABS.NOINC R14 ;  /* 0x000000000e007343 */ /* 0x028fea0003c00000 */
.L_x_91:
[----:B------:R-:W1:Y:S01]  /*5f00*/  LDCU.64 UR8, c[0x4][0x80] ;  /* 0x01001000ff0877ac */ /* 0x000e620008000a00 */
[----:B------:R-:W2:Y:S01]  /*5f10*/  LDC.64 R16, c[0x4][R16] ;  /* 0x0100000010107b82 */ /* 0x000ea20000000a00 */
[----:B------:R-:W-:Y:S02]  /*5f20*/  HFMA2 R12, -RZ, RZ, 0, 5.9604644775390625e-08 ;  /* 0x00000001ff0c7431 */ /* 0x000fe400000001ff */
[----:B------:R-:W-:Y:S02]  /*5f30*/  IMAD.MOV.U32 R8, RZ, RZ, 0x70 ;  /* 0x00000070ff087424 */ /* 0x000fe400078e00ff */
[----:B------:R-:W-:Y:S01]  /*5f40*/  IMAD.MOV.U32 R13, RZ, RZ, RZ ;  /* 0x000000ffff0d7224 */ /* 0x000fe200078e00ff */
[----:B------:R-:W3:Y:S01]  /*5f50*/  LDCU.64 UR6, c[0x4][0x88] ;  /* 0x01001100ff0677ac */ /* 0x000ee20008000a00 */
[----:B------:R-:W4:Y:S01]  /*5f60*/  LDCU.64 UR4, c[0x4][0x8] ;  /* 0x01000100ff0477ac */ /* 0x000f220008000a00 */
[----:B-1----:R-:W-:Y:S02]  /*5f70*/  MOV R4, UR8 ;  /* 0x0000000800047c02 */ /* 0x002fe40008000f00 */
[----:B------:R-:W-:Y:S02]  /*5f80*/  MOV R5, UR9 ;  /* 0x0000000900057c02 */ /* 0x000fe40008000f00 */
[----:B---3--:R-:W-:Y:S01]  /*5f90*/  MOV R7, UR7 ;  /* 0x0000000700077c02 */ /* 0x008fe20008000f00 */
[----:B------:R-:W-:Y:S01]  /*5fa0*/  IMAD.U32 R6, RZ, RZ, UR6 ;  /* 0x00000006ff067e24 */ /* 0x000fe2000f8e00ff */
[----:B----4-:R-:W-:Y:S01]  /*5fb0*/  MOV R11, UR5 ;  /* 0x00000005000b7c02 */ /* 0x010fe20008000f00 */
[----:B------:R-:W-:Y:S02]  /*5fc0*/  IMAD.U32 R10, RZ, RZ, UR4 ;  /* 0x00000004ff0a7e24 */ /* 0x000fe4000f8e00ff */
[----:B------:R-:W-:Y:S07]  /*5fd0*/  LEPC R20, `(.L_x_90) ;  /* 0x000000001014794e */ /* 0x000fee0000000000 */
[----:B--2---:R-:W-:Y:S05]  /*5fe0*/  CALL.ABS.NOINC R16 ;  /* 0x0000000010007343 */ /* 0x004fea0003c00000 */
.L_x_90:
[----:B------:R-:W-:Y:S05]  /*5ff0*/  BSYNC.RECONVERGENT B6 ;  /* 0x0000000000067941 */ /* 0x000fea0003800200 */
.L_x_89:
[----:B------:R-:W-:Y:S01]  /*6000*/  ISETP.NE.U32.AND P4, PT, R146, RZ, PT ;  /* 0x000000ff9200720c */ /* 0x000fe20003f85070 */
[----:B------:R-:W-:Y:S01]  /*6010*/  UISETP.NE.AND UP2, UPT, UR50, URZ, UPT ;  /* 0x000000ff3200728c */ /* 0x000fe2000bf45270 */
[----:B------:R-:W-:Y:S01]  /*6020*/  ISETP.NE.U32.AND P2, PT, RZ, UR38, PT ;  /* 0x00000026ff007c0c */ /* 0x000fe2000bf45070 */
[----:B------:R-:W-:Y:S01]  /*6030*/  UISETP.NE.U32.AND UP1, UPT, UR40, URZ, UPT ;  /* 0x000000ff2800728c */ /* 0x000fe2000bf25070 */
[----:B------:R-:W-:Y:S01]  /*6040*/  ISETP.NE.AND.EX P4, PT, R147, RZ, PT, P4 ;  /* 0x000000ff9300720c */ /* 0x000fe20003f85340 */
[----:B------:R-:W-:Y:S01]  /*6050*/  UPLOP3.LUT UP0, UPT, UPT, UPT, UPT, 0x40, 0x4 ;  /* 0x000000000004789c */ /* 0x000fe20003f0e870 */
[----:B------:R-:W-:Y:S01]  /*6060*/  ISETP.NE.AND.EX P2, PT, RZ, UR39, PT, P2 ;  /* 0x00000027ff007c0c */ /* 0x000fe2000bf45320 */
[----:B------:R-:W-:Y:S01]  /*6070*/  UISETP.NE.AND.EX UP1, UPT, UR41, URZ, UPT, UP1 ;  /* 0x000000ff2900728c */ /* 0x000fe2000bf25310 */
[----:B------:R-:W-:Y:S04]  /*6080*/  PLOP3.LUT P1, PT, PT, PT, UP2, 0x80, 0x8 ;  /* 0x000000000008781c */ /* 0x000fe80003f2f028 */
[----:B------:R-:W-:Y:S06]  /*6090*/  @UP2 UPLOP3.LUT UP0, UPT, UPT, UPT, UP1, 0x80, 0x8 ;  /* 0x000000000008289c */ /* 0x000fec0003f0f010 */
[----:B------:R-:W-:Y:S01]  /*60a0*/  PLOP3.LUT P0, PT, PT, PT, UP0, 0x80, 0x8 ;  /* 0x000000000008781c */ /* 0x000fe20003f0f008 */
[----:B------:R-:W-:Y:S01]  /*60b0*/  @!UPT UIADD3 URZ, UPT, UPT, URZ, URZ, URZ ;  /* 0x000000fffffff290 */ /* 0x000fe2000fffe0ff */
[----:B------:R-:W-:Y:S11]  /*60c0*/  BRA.U !UP1, `(.L_x_92) ;  /* 0x0000000109387547 */ /* 0x000ff6000b800000 */
[----:B------:R-:W-:Y:S01]  /*60d0*/  UISETP.NE.U32.AND UP0, UPT, UR38, URZ, UPT ;  /* 0x000000ff2600728c */ /* 0x000fe2000bf05070 */
[----:B------:R-:W-:Y:S02]  /*60e0*/  HFMA2 R0, -RZ, RZ, 0, 5.9604644775390625e-08 ;  /* 0x00000001ff007431 */ /* 0x000fe400000001ff */
[----:B------:R-:W-:Y:S01]  /*60f0*/  IMAD.MOV.U32 R151, RZ, RZ, 0x1 ;  /* 0x00000001ff977424 */ /* 0x000fe200078e00ff */
[----:B------:R-:W-:Y:S06]  /*6100*/  UISETP.NE.AND.EX UP0, UPT, UR39, URZ, UPT, UP0 ;  /* 0x000000ff2700728c */ /* 0x000fec000bf05300 */
[----:B------:R-:W-:Y:S05]  /*6110*/  PLOP3.LUT P3, PT, PT, PT, UP0, 0x80, 0x8 ;  /* 0x000000000008781c */ /* 0x000fea0003f6f008 */
[----:B------:R-:W1:Y:S01]  /*6120*/  @UP0 LDCU.64 UR6, c[0x0][0xc88] ;  /* 0x00019100ff0607ac */ /* 0x000e620008000a00 */
[----:B------:R-:W-:Y:S07]  /*6130*/  @UP0 UIMAD UR4, UR36, UR40, URZ ;  /* 0x00000028240402a4 */ /* 0x000fee000f8e02ff */
[----:B------:R-:W-:Y:S01]  /*6140*/  @!P3 PRMT R151, R0, 0x7610, R151 ;  /* 0x000076100097b816 */ /* 0x000fe20000000097 */
[----:B-1----:R-:W-:Y:S03]  /*6150*/  @UP0 UIMAD.WIDE UR6, UR4, 0x4, UR6 ;  /* 0x00000004040608a5 */ /* 0x002fe6000f8e0206 */
[----:B------:R-:W1:Y:S03]  /*6160*/  @!UP0 LDCU UR4, c[0x0][0xc80] ;  /* 0x00019000ff0487ac */ /* 0x000e660008000800 */
[----:B------:R-:W-:Y:S01]  /*6170*/  IMAD.U32 R4, RZ, RZ, UR6 ;  /* 0x00000006ff047e24 */ /* 0x000fe2000f8e00ff */
[----:B------:R-:W-:Y:S05]  /*6180*/  MOV R5, UR7 ;  /* 0x0000000700057c02 */ /* 0x000fea0008000f00 */
[----:B-----5:R2:W5:Y:S02]  /*6190*/  @P3 LDG.E R83, desc[UR42][R4.64] ;  /* 0x0000002a04533981 */ /* 0x020564000c1e1900 */
[----:B-12---:R-:W-:Y:S02]  /*61a0*/  @!P3 IMAD.U32 R83, RZ, RZ, UR4 ;  /* 0x00000004ff53be24 */ /* 0x006fe4000f8e00ff */
.L_x_92:
[----:B------:R-:W-:Y:S05]  /*61b0*/  @!P4 BRA `(.L_x_93) ;  /* 0x000000000020c947 */ /* 0x000fea0003800000 */
[----:B------:R-:W-:Y:S04]  /*61c0*/  ISETP.NE.U32.AND P3, PT, R144, RZ, PT ;  /* 0x000000ff9000720c */ /* 0x000fe80003f65070 */
[----:B------:R-:W-:Y:S11]  /*61d0*/  ISETP.NE.AND.EX P3, PT, R145, RZ, PT, P3 ;  /* 0x000000ff9100720c */ /* 0x000ff60003f65330 */
[----:B------:R-:W-:Y:S02]  /*61e0*/  @!UPT UIADD3 URZ, UPT, UPT, URZ, URZ, URZ ;  /* 0x000000fffffff290 */ /* 0x000fe4000fffe0ff */
[----:B------:R-:W1:Y:S01]  /*61f0*/  @P3 LDC.64 R4, c[0x0][0xca8] ;  /* 0x00032a00ff043b82 */ /* 0x000e620000000a00 */
[----:B------:R-:W-:Y:S04]  /*6200*/  @P3 IMAD R0, R146, UR36, RZ ;  /* 0x0000002492003c24 */ /* 0x000fe8000f8e02ff */
[----:B-1----:R-:W-:Y:S05]  /*6210*/  @P3 IMAD.WIDE R4, R0, 0x4, R4 ;  /* 0x0000000400043825 */ /* 0x002fea00078e0204 */
[----:B-----5:R1:W5:Y:S02]  /*6220*/  @P3 LDG.E R76, desc[UR42][R4.64] ;  /* 0x0000002a044c3981 */ /* 0x020364000c1e1900 */
[----:B-1----:R-:W2:Y:S02]  /*6230*/  @!P3 LDC R76, c[0x0][0xca0] ;  /* 0x00032800ff4cbb82 */ /* 0x002ea40000000800 */
.L_x_93:
[----:B-----5:R-:W-:Y:S01]  /*6240*/  FSETP.NEU.AND P3, PT, R83, RZ, PT ;  /* 0x000000ff5300720b */ /* 0x020fe20003f6d000 */
[----:B------:R-:W-:Y:S01]  /*6250*/  IMAD.SHL.U32 R178, R156, 0x2, RZ ;  /* 0x000000029cb27824 */ /* 0x000fe200078e00ff */
[----:B------:R-:W-:Y:S01]  /*6260*/  SEL R5, RZ, 0xffffffff, P2 ;  /* 0xffffffffff057807 */ /* 0x000fe20001000000 */
[----:B------:R-:W-:Y:S01]  /*6270*/  IMAD.SHL.U32 R86, R163, 0x10, RZ ;  /* 0x00000010a3567824 */ /* 0x000fe200078e00ff */
[----:B------:R-:W-:Y:S01]  /*6280*/  @P1 LOP3.LUT P2, RZ, R151, 0xff, RZ, 0xc0, !PT ;  /* 0x000000ff97ff1812 */ /* 0x000fe2000784c0ff */
[----:B------:R-:W-:Y:S01]  /*6290*/  VIADD R177, R178, UR48 ;  /* 0x00000030b2b17c36 */ /* 0x000fe20008000000 */
[----:B------:R-:W-:Y:S01]  /*62a0*/  @P1 SEL R0, RZ, 0xffffffff, P3 ;  /* 0xffffffffff001807 */ /* 0x000fe20001800000 */
[----:B------:R-:W-:Y:S01]  /*62b0*/  IMAD.MOV.U32 R98, RZ, RZ, -0x10 ;  /* 0xfffffff0ff627424 */ /* 0x000fe200078e00ff */
[----:B------:R-:W-:Y:S01]  /*62c0*/  LOP3.LUT R162, R162, 0x1, RZ, 0x3c, !PT ;  /* 0x00000001a2a27812 */ /* 0x000fe200078e3cff */
[----:B------:R-:W-:Y:S01]  /*62d0*/  IMAD.SHL.U32 R96, R164, 0x10, RZ ;  /* 0x00000010a4607824 */ /* 0x000fe200078e00ff */
[----:B------:R-:W-:Y:S01]  /*62e0*/  @P0 SEL R0, R5, R0, !P2 ;  /* 0x0000000005000207 */ /* 0x000fe20005000000 */
[----:B------:R-:W-:Y:S01]  /*62f0*/  IMAD.IADD R173, R177, 0x1, R86 ;  /* 0x00000001b1ad7824 */ /* 0x000fe200078e0256 */
[----:B------:R-:W-:Y:S01]  /*6300*/  SHF.L.U32 R3, R79, 0x1f, RZ ;  /* 0x0000001f4f037819 */ /* 0x000fe200000006ff */
[----:B------:R-:W-:Y:S01]  /*6310*/  IMAD.IADD R176, R177, 0x1, R96 ;  /* 0x00000001b1b07824 */ /* 0x000fe200078e0260 */
[----:B------:R-:W-:Y:S01]  /*6320*/  @P1 LOP3.LUT R0, R0, 0x1, RZ, 0xc0, !PT ;  /* 0x0000000100001812 */ /* 0x000fe200078ec0ff */
[--C-:B------:R-:W-:Y:S01]  /*6330*/  IMAD.IADD R171, R96, 0x1, R173.reuse ;  /* 0x0000000160ab7824 */ /* 0x100fe200078e02ad */
[----:B------:R-:W-:Y:S01]  /*6340*/  PLOP3.LUT P0, PT, PT, PT, UP1, 0x80, 0x8 ;  /* 0x000000000008781c */ /* 0x000fe20003f0f018 */
[----:B------:R-:W-:Y:S01]  /*6350*/  BSSY B1, `(.L_x_94) ;  /* 0x000004b000017945 */ /* 0x000fe20003800000 */
[----:B------:R-:W-:Y:S01]  /*6360*/  ISETP.NE.U32.OR P4, PT, R0, 0x1, !P1 ;  /* 0x000000010000780c */ /* 0x000fe20004f85470 */
[----:B------:R-:W-:Y:S01]  /*6370*/  IMAD.MOV.U32 R99, RZ, RZ, 0x1 ;  /* 0x00000001ff637424 */ /* 0x000fe200078e00ff */
[----:B------:R-:W-:Y:S01]  /*6380*/  SEL R0, RZ, 0xffffffff, P3 ;  /* 0xffffffffff007807 */ /* 0x000fe20001800000 */
[----:B------:R-:W-:Y:S01]  /*6390*/  IMAD R78, R79, 0xc0, R2 ;  /* 0x000000c04f4e7824 */ /* 0x000fe200078e0202 */
[----:B------:R-:W-:Y:S01]  /*63a0*/  LOP3.LUT P3, R167, R151, 0xff, RZ, 0xc0, !PT ;  /* 0x000000ff97a77812 */ /* 0x000fe2000786c0ff */
[----:B------:R-:W-:Y:S01]  /*63b0*/  IMAD.MOV.U32 R97, RZ, RZ, RZ ;  /* 0x000000ffff617224 */ /* 0x000fe200078e00ff */
[----:B------:R-:W-:Y:S02]  /*63c0*/  P2R R174, PR, RZ, 0x10 ;  /* 0x00000010ffae7803 */ /* 0x000fe40000000000 */
[----:B------:R-:W-:Y:S02]  /*63d0*/  CS2R R142, SRZ ;  /* 0x00000000008e7805 */ /* 0x000fe4000001ff00 */
[----:B------:R-:W-:Y:S02]  /*63e0*/  CS2R R140, SRZ ;  /* 0x00000000008c7805 */ /* 0x000fe4000001ff00 */
[----:B------:R-:W-:Y:S02]  /*63f0*/  CS2R R134, SRZ ;  /* 0x0000000000867805 */ /* 0x000fe4000001ff00 */
[----:B------:R-:W-:Y:S02]  /*6400*/  CS2R R132, SRZ ;  /* 0x0000000000847805 */ /* 0x000fe4000001ff00 */
[----:B------:R-:W-:Y:S02]  /*6410*/  @P0 SEL R0, R5, R0, !P3 ;  /* 0x0000000005000207 */ /* 0x000fe40005800000 */
[----:B------:R-:W-:Y:S02]  /*6420*/  CS2R R126, SRZ ;  /* 0x00000000007e7805 */ /* 0x000fe4000001ff00 */
[----:B------:R-:W-:Y:S02]  /*6430*/  @P4 SHF.L.U32 R4, R162, 0x1f, RZ ;  /* 0x0000001fa2044819 */ /* 0x000fe400000006ff */
[----:B------:R-:W-:Y:S02]  /*6440*/  CS2R R124, SRZ ;  /* 0x00000000007c7805 */ /* 0x000fe4000001ff00 */
[----:B------:R-:W-:Y:S02]  /*6450*/  LOP3.LUT R0, R0, 0x1, RZ, 0xc0, !PT ;  /* 0x0000000100007812 */ /* 0x000fe400078ec0ff */
[----:B------:R-:W-:Y:S01]  /*6460*/  CS2R R118, SRZ ;  /* 0x0000000000767805 */ /* 0x000fe2000001ff00 */
[----:B------:R-:W1:Y:S01]  /*6470*/  @P4 SYNCS.PHASECHK.TRANS64.TRYWAIT P2, [UR48+0x20], R4 ;  /* 0x00002004ff0045a7 */ /* 0x000e620008041130 */
[----:B------:R-:W-:Y:S02]  /*6480*/  ISETP.NE.AND P0, PT, R79, RZ, PT ;  /* 0x000000ff4f00720c */ /* 0x000fe40003f05270 */
[----:B------:R-:W-:Y:S02]  /*6490*/  CS2R R116, SRZ ;  /* 0x0000000000747805 */ /* 0x000fe4000001ff00 */
[----:B------:R-:W-:Y:S02]  /*64a0*/  ISETP.NE.U32.AND P3, PT, R0, 0x1, PT ;  /* 0x000000010000780c */ /* 0x000fe40003f65070 */
[----:B------:R-:W-:Y:S02]  /*64b0*/  CS2R R110, SRZ ;  /* 0x00000000006e7805 */ /* 0x000fe4000001ff00 */
[----:B------:R-:W-:Y:S02]  /*64c0*/  CS2R R108, SRZ ;  /* 0x00000000006c7805 */ /* 0x000fe4000001ff00 */
[----:B------:R-:W-:Y:S02]  /*64d0*/  CS2R R102, SRZ ;  /* 0x0000000000667805 */ /* 0x000fe4000001ff00 */
[----:B------:R-:W-:Y:S02]  /*64e0*/  P2R R104, PR, RZ, 0x8 ;  /* 0x00000008ff687803 */ /* 0x000fe40000000000 */
[----:B------:R-:W-:Y:S02]  /*64f0*/  CS2R R100, SRZ ;  /* 0x0000000000647805 */ /* 0x000fe4000001ff00 */
[----:B------:R-:W-:Y:S02]  /*6500*/  ISETP.NE.U32.AND P3, PT, R157, 0x1, PT ;  /* 0x000000019d00780c */ /* 0x000fe40003f65070 */
[----:B------:R-:W-:Y:S02]  /*6510*/  CS2R R94, SRZ ;  /* 0x00000000005e7805 */ /* 0x000fe4000001ff00 */
[----:B------:R-:W-:Y:S02]  /*6520*/  CS2R R92, SRZ ;  /* 0x00000000005c7805 */ /* 0x000fe4000001ff00 */
[----:B------:R-:W-:Y:S02]  /*6530*/  CS2R R90, SRZ ;  /* 0x00000000005a7805 */ /* 0x000fe4000001ff00 */
[----:B------:R-:W-:Y:S02]  /*6540*/  SEL R98, R98, 0x10, !P3 ;  /* 0x0000001062627807 */ /* 0x000fe40005800000 */
[----:B------:R-:W-:Y:S02]  /*6550*/  CS2R R88, SRZ ;  /* 0x0000000000587805 */ /* 0x000fe4000001ff00 */
[----:B------:R-:W-:Y:S01]  /*6560*/  SEL R81, RZ, 0xc0, P0 ;  /* 0x000000c0ff517807 */ /* 0x000fe20000000000 */
[----:B------:R3:W4:Y:S01]  /*6570*/  SYNCS.PHASECHK.TRANS64.TRYWAIT P1, [UR48+0x90], R3 ;  /* 0x00009003ff0075a7 */ /* 0x0007220008021130 */
[----:B------:R-:W-:Y:S02]  /*6580*/  IMAD.IADD R177, R177, 0x1, R98 ;  /* 0x00000001b1b17824 */ /* 0x000fe400078e0262 */
[C---:B------:R-:W-:Y:S02]  /*6590*/  IMAD.IADD R175, R98.reuse, 0x1, R176 ;  /* 0x0000000162af7824 */ /* 0x040fe400078e02b0 */
[C---:B------:R-:W-:Y:S02]  /*65a0*/  IMAD.IADD R172, R98.reuse, 0x1, R173 ;  /* 0x0000000162ac7824 */ /* 0x040fe400078e02ad */
[----:B------:R-:W-:Y:S01]  /*65b0*/  IMAD.IADD R170, R98, 0x1, R171 ;  /* 0x0000000162aa7824 */ /* 0x000fe200078e02ab */
[----:B-1----:R-:W-:Y:S01]  /*65c0*/  @P4 SEL R99, RZ, 0x1, !P2 ;  /* 0x00000001ff634807 */ /* 0x002fe20005000000 */
[----:B---3--:R-:W-:Y:S06]  /*65d0*/  @!P4 BRA `(.L_x_95) ;  /* 0x000000000088c947 */ /* 0x008fec0003800000 */
[----:B------:R-:W-:Y:S01]  /*65e0*/  IMAD.MOV.U32 R143, RZ, RZ, RZ ;  /* 0x000000ffff8f7224 */ /* 0x000fe200078e00ff */
[----:B------:R-:W-:Y:S01]  /*65f0*/  ISETP.NE.AND P0, PT, R99, RZ, PT ;  /* 0x000000ff6300720c */ /* 0x000fe20003f05270 */
[----:B------:R-:W-:Y:S01]  /*6600*/  BSSY B0, `(.L_x_96) ;  /* 0x0000014000007945 */ /* 0x000fe20003800000 */
[----:B------:R-:W-:Y:S02]  /*6610*/  CS2R R90, SRZ ;  /* 0x00000000005a7805 */ /* 0x000fe4000001ff00 */
        /* <DEDUP_REMOVED lines=13> */
[----:B------:R-:W-:Y:S01]  /*66f0*/  CS2R R140, SRZ ;  /* 0x00000000008c7805 */ /* 0x000fe2000001ff00 */
[----:B------:R-:W-:Y:S06]  /*6700*/  @P0 BRA `(.L_x_97) ;  /* 0x00000000000c0947 */ /* 0x000fec0003800000 */
[----:B------:R-:W-:Y:S04]  /*6710*/  SHF.L.U32 R5, R162, 0x1f, RZ ;  /* 0x0000001fa2057819 */ /* 0x000fe800000006ff */
[----:B------:R-:W1:Y:S02]  /*6720*/  SYNCS.PHASECHK.TRANS64.TRYWAIT P0, [UR48+0x20], R5 ;  /* 0x00002005ff0075a7 */ /* 0x000e640008001130 */
[----:B-1----:R-:W-:Y:S05]  /*6730*/  @!P0 BRA `(.L_x_98) ;  /* 0x0000005800f48947 */ /* 0x002fea0003800000 */
.L_x_97:
[----:B------:R-:W-:Y:S05]  /*6740*/  BSYNC B0 ;  /* 0x0000000000007941 */ /* 0x000fea0003800000 */
.L_x_96:
[----:B------:R-:W-:Y:S01]  /*6750*/  ISETP.NE.AND P0, PT, R104, RZ, PT ;  /* 0x000000ff6800720c */ /* 0x000fe20003f05270 */
[----:B------:R-:W-:Y:S11]  /*6760*/  HFMA2 R97, -RZ, RZ, 0, 5.9604644775390625e-08 ;  /* 0x00000001ff617431 */ /* 0x000ff600000001ff */
[----:B------:R-:W-:Y:S01]  /*6770*/  @!UPT UIADD3 URZ, UPT, UPT, URZ, URZ, URZ ;  /* 0x000000fffffff290 */ /* 0x000fe2000fffe0ff */
[----:B------:R3:W1:Y:S04]  /*6780*/  @P0 LDS.128 R88, [R178+UR48+0x400] ;  /* 0x00040030b2580984 */ /* 0x0006680008000c00 */
[----:B------:R3:W1:Y:S04]  /*6790*/  @P0 LDS.128 R92, [R177+0x400] ;  /* 0x00040000b15c0984 */ /* 0x0006680000000c00 */
[----:B------:R3:W1:Y:S04]  /*67a0*/  @P0 LDS.128 R100, [R176+0x400] ;  /* 0x00040000b0640984 */ /* 0x0006680000000c00 */
[----:B------:R3:W1:Y:S04]  /*67b0*/  @P0 LDS.128 R108, [R175+0x400] ;  /* 0x00040000af6c0984 */ /* 0x0006680000000c00 */
[----:B------:R3:W1:Y:S04]  /*67c0*/  @P0 LDS.128 R116, [R173+0x400] ;  /* 0x00040000ad740984 */ /* 0x0006680000000c00 */
[----:B------:R3:W1:Y:S04]  /*67d0*/  @P0 LDS.128 R124, [R172+0x400] ;  /* 0x00040000ac7c0984 */ /* 0x0006680000000c00 */
[----:B------:R3:W1:Y:S04]  /*67e0*/  @P0 LDS.128 R132, [R171+0x400] ;  /* 0x00040000ab840984 */ /* 0x0006680000000c00 */
[----:B------:R3:W1:Y:S02]  /*67f0*/  @P0 LDS.128 R140, [R170+0x400] ;  /* 0x00040000aa8c0984 */ /* 0x0006640000000c00 */
.L_x_95:
[----:B------:R-:W-:Y:S05]  /*6800*/  BSYNC B1 ;  /* 0x0000000000017941 */ /* 0x000fea0003800000 */
.L_x_94:
[----:B------:R-:W-:Y:S05]  /*6810*/  IMAD.IADD R64, R78, 0x1, R81 ;  /* 0x000000014e407824 */ /* 0x000fea00078e0251 */
[----:B-1----:R-:W-:Y:S04]  /*6820*/  SHF.R.U32.HI R5, RZ, 0x15, R64 ;  /* 0x00000015ff057819 */ /* 0x002fe80000011640 */
[----:B------:R-:W-:Y:S01]  /*6830*/  LOP3.LUT P0, RZ, R5, 0x3, R158, 0x48, !PT ;  /* 0x0000000305ff7812 */ /* 0x000fe2000780489e */
[----:B------:R-:W-:Y:S01]  /*6840*/  @!UPT UIADD3 URZ, UPT, UPT, URZ, URZ, URZ ;  /* 0x000000fffffff290 */ /* 0x000fe2000fffe0ff */
[----:B----4-:R-:W-:Y:S11]  /*6850*/  @P1 BRA `(.L_x_99) ;  /* 0x0000000000081947 */ /* 0x010ff60003800000 */
[----:B------:R-:W1:Y:S02]  /*6860*/  SYNCS.PHASECHK.TRANS64.TRYWAIT P1, [UR48+0x90], R3 ;  /* 0x00009003ff0075a7 */ /* 0x000e640008021130 */
[----:B-1----:R-:W-:Y:S05]  /*6870*/  @!P1 BRA `(.L_x_100) ;  /* 0x0000005800bc9947 */ /* 0x002fea0003800000 */
.L_x_99:
[----:B------:R-:W-:Y:S05]  /*6880*/  @!P0 BRA `(.L_x_101) ;  /* 0x0000000000408947 */ /* 0x000fea0003800000 */
[----:B------:R-:W4:Y:S01]  /*6890*/  LDCU.64 UR8, c[0x4][0x70] ;  /* 0x01000e00ff0877ac */ /* 0x000f220008000a00 */
[----:B------:R-:W-:Y:S01]  /*68a0*/  MOV R15, 0x0 ;  /* 0x00000000000f7802 */ /* 0x000fe20000000f00 */
[----:B------:R-:W-:Y:S02]  /*68b0*/  HFMA2 R12, -RZ, RZ, 0, 5.9604644775390625e-08 ;  /* 0x00000001ff0c7431 */ /* 0x000fe400000001ff */
[----:B------:R-:W-:Y:S02]  /*68c0*/  IMAD.MOV.U32 R8, RZ, RZ, 0x192 ;  /* 0x00000192ff087424 */ /* 0x000fe400078e00ff */
[----:B------:R-:W-:Y:S01]  /*68d0*/  IMAD.MOV.U32 R13, RZ, RZ, RZ ;  /* 0x000000ffff0d7224 */ /* 0x000fe200078e00ff */
[----:B------:R-:W5:Y:S01]  /*68e0*/  LDCU.64 UR6, c[0x4][0x78] ;  /* 0x01000f00ff0677ac */ /* 0x000f620008000a00 */
[----:B------:R-:W1:Y:S01]  /*68f0*/  LDC.64 R14, c[0x4][R15] ;  /* 0x010000000f0e7b82 */ /* 0x000e620000000a00 */
[----:B------:R-:W2:Y:S01]  /*6900*/  LDCU.64 UR4, c[0x4][0x10] ;  /* 0x01000200ff0477ac */ /* 0x000ea20008000a00 */
[----:B----4-:R-:W-:Y:S01]  /*6910*/  MOV R5, UR9 ;  /* 0x0000000900057c02 */ /* 0x010fe20008000f00 */
[----:B------:R-:W-:Y:S01]  /*6920*/  IMAD.U32 R4, RZ, RZ, UR8 ;  /* 0x00000008ff047e24 */ /* 0x000fe2000f8e00ff */
[----:B-----5:R-:W-:Y:S01]  /*6930*/  MOV R7, UR7 ;  /* 0x0000000700077c02 */ /* 0x020fe20008000f00 */
[----:B------:R-:W-:Y:S01]  /*6940*/  IMAD.U32 R6, RZ, RZ, UR6 ;  /* 0x00000006ff067e24 */ /* 0x000fe2000f8e00ff */
[----:B--2---:R-:W-:Y:S01]  /*6950*/  MOV R11, UR5 ;  /* 0x00000005000b7c02 */ /* 0x004fe20008000f00 */
[----:B------:R-:W-:Y:S02]  /*6960*/  IMAD.U32 R10, RZ, RZ, UR4 ;  /* 0x00000004ff0a7e24 */ /* 0x000fe4000f8e00ff */
[----:B------:R-:W-:Y:S07]  /*6970*/  LEPC R20, `(.L_x_101) ;  /* 0x000000001014794e */ /* 0x000fee0000000000 */
[----:B-1-3--:R-:W-:Y:S05]  /*6980*/  CALL.ABS.NOINC R14 ;  /* 0x000000000e007343 */ /* 0x00afea0003c00000 */
.L_x_101:
[----:B------:R-:W-:Y:S01]  /*6990*/  SHF.L.U32 R80, R88, 0x10, RZ ;  /* 0x0000001058507819 */ /* 0x000fe200000006ff */
[----:B------:R-:W-:Y:S05]  /*69a0*/  WARPSYNC.ALL ;  /* 0x0000000000007948 */ /* 0x000fea0003800000 */
[----:B------:R-:W-:Y:S01]  /*69b0*/  R2UR UR4, R64 ;  /* 0x00000000400472ca */ /* 0x000fe200000e0000 */
[----:B------:R-:W-:Y:S01]  /*69c0*/  UIADD3 UR5, UPT, UPT, UR48, 0x98, URZ ;  /* 0x0000009830057890 */ /* 0x000fe2000fffe0ff */
[----:B------:R-:W-:Y:S01]  /*69d0*/  LOP3.LUT R82, R88, 0xffff0000, RZ, 0xc0, !PT ;  /* 0xffff000058527812 */ /* 0x000fe200078ec0ff */
[----:B------:R-:W-:Y:S01]  /*69e0*/  BSSY.RECONVERGENT B0, `(.L_x_102) ;  /* 0x0000100000007945 */ /* 0x000fe20003800200 */
[----:B------:R-:W-:Y:S01]  /*69f0*/  SHF.L.U32 R85, R89, 0x10, RZ ;  /* 0x0000001059557819 */ /* 0x000fe200000006ff */
[----:B------:R-:W-:Y:S01]  /*6a00*/  UPRMT UR5, UR37, 0x654, UR5 ;  /* 0x0000065425057896 */ /* 0x000fe20008000005 */
[----:B------:R-:W-:Y:S02]  /*6a10*/  SHF.L.U32 R87, R92, 0x10, RZ ;  /* 0x000000105c577819 */ /* 0x000fe400000006ff */
[----:B------:R-:W-:Y:S02]  /*6a20*/  LOP3.LUT R84, R103, 0xffff0000, RZ, 0xc0, !PT ;  /* 0xffff000067547812 */ /* 0x000fe400078ec0ff */
[----:B------:R-:W-:Y:S03]  /*6a30*/  ISETP.NE.AND P0, PT, R165, RZ, PT ;  /* 0x000000ffa500720c */ /* 0x000fe60003f05270 */
[----:B------:R-:W4:Y:S01]  /*6a40*/  LDTM.x64 R4, tmem[UR4] ;  /* 0x00000004000479ee */ /* 0x000f220008340000 */
[----:B------:R-:W-:Y:S01]  /*6a50*/  NOP ;  /* 0x0000000000007918 */ /* 0x000fe20000000000 */
[----:B----4-:R-:W-:Y:S01]  /*6a60*/  SYNCS.ARRIVE.TRANS64.RED.A1T0 RZ, [UR5], RZ ;  /* 0x000000ffffff79a7 */ /* 0x010fe20008100405 */
[C---:B-12---:R-:W-:Y:S01]  /*6a70*/  FMUL R0, R76.reuse, R4 ;  /* 0x000000044c007220 */ /* 0x046fe20000400000 */
[C---:B------:R-:W-:Y:S01]  /*6a80*/  FMUL R3, R76.reuse, R5 ;  /* 0x000000054c037220 */ /* 0x040fe20000400000 */
[C---:B------:R-:W-:Y:S01]  /*6a90*/  FMUL R6, R76.reuse, R6 ;  /* 0x000000064c067220 */ /* 0x040fe20000400000 */
[----:B------:R-:W-:Y:S01]  /*6aa0*/  FMUL R7, R76, R7 ;  /* 0x000000074c077220 */ /* 0x000fe20000400000 */
[----:B------:R-:W-:Y:S01]  /*6ab0*/  FFMA R0, R83, R80, R0 ;  /* 0x0000005053007223 */ /* 0x000fe20000000000 */
[----:B------:R-:W-:Y:S01]  /*6ac0*/  LOP3.LUT R80, R89, 0xffff0000, RZ, 0xc0, !PT ;  /* 0xffff000059507812 */ /* 0x000fe200078ec0ff */
[C---:B------:R-:W-:Y:S01]  /*6ad0*/  FFMA R3, R83.reuse, R82, R3 ;  /* 0x0000005253037223 */ /* 0x040fe20000000003 */
[C---:B------:R-:W-:Y:S01]  /*6ae0*/  SHF.L.U32 R82, R90.reuse, 0x10, RZ ;  /* 0x000000105a527819 */ /* 0x040fe200000006ff */
[----:B------:R-:W-:Y:S01]  /*6af0*/  FFMA R6, R83, R85, R6 ;  /* 0x0000005553067223 */ /* 0x000fe20000000006 */
[----:B------:R-:W-:Y:S01]  /*6b00*/  SHF.L.U32 R85, R91, 0x10, RZ ;  /* 0x000000105b557819 */ /* 0x000fe200000006ff */
[----:B------:R-:W-:Y:S01]  /*6b10*/  FFMA R7, R83, R80, R7 ;  /* 0x0000005053077223 */ /* 0x000fe20000000007 */
[----:B------:R-:W-:Y:S01]  /*6b20*/  LOP3.LUT R80, R90, 0xffff0000, RZ, 0xc0, !PT ;  /* 0xffff00005a507812 */ /* 0x000fe200078ec0ff */
[C---:B------:R-:W-:Y:S01]  /*6b30*/  FMUL R4, R76.reuse, R8 ;  /* 0x000000084c047220 */ /* 0x040fe20000400000 */
[----:B------:R-:W-:Y:S01]  /*6b40*/  F2FP.BF16.F32.PACK_AB R112, R3, R0 ;  /* 0x000000000370723e */ /* 0x000fe200000010ff */
[C---:B------:R-:W-:Y:S01]  /*6b50*/  FMUL R5, R76.reuse, R9 ;  /* 0x000000094c057220 */ /* 0x040fe20000400000 */
[----:B------:R-:W-:Y:S01]  /*6b60*/  F2FP.BF16.F32.PACK_AB R113, R7, R6 ;  /* 0x000000060771723e */ /* 0x000fe200000010ff */
[----:B------:R-:W-:Y:S01]  /*6b70*/  FFMA R4, R83, R82, R4 ;  /* 0x0000005253047223 */ /* 0x000fe20000000004 */
[----:B------:R-:W-:Y:S01]  /*6b80*/  LOP3.LUT R82, R91, 0xffff0000, RZ, 0xc0, !PT ;  /* 0xffff00005b527812 */ /* 0x000fe200078ec0ff */
[----:B------:R-:W-:Y:S01]  /*6b90*/  FMUL R10, R76, R10 ;  /* 0x0000000a4c0a7220 */ /* 0x000fe20000400000 */
[----:B------:R-:W-:Y:S01]  /*6ba0*/  FFMA R5, R83, R80, R5 ;  /* 0x0000005053057223 */ /* 0x000fe20000000005 */
[----:B------:R-:W-:Y:S01]  /*6bb0*/  LOP3.LUT R80, R92, 0xffff0000, RZ, 0xc0, !PT ;  /* 0xffff00005c507812 */ /* 0x000fe200078ec0ff */
[C---:B------:R-:W-:Y:S01]  /*6bc0*/  FMUL R11, R76.reuse, R11 ;  /* 0x0000000b4c0b7220 */ /* 0x040fe20000400000 */
[C---:B------:R-:W-:Y:S01]  /*6bd0*/  FMUL R8, R76.reuse, R12 ;  /* 0x0000000c4c087220 */ /* 0x040fe20000400000 */
[----:B------:R-:W-:Y:S01]  /*6be0*/  FMUL R9, R76, R13 ;  /* 0x0000000d4c097220 */ /* 0x000fe20000400000 */
[----:B------:R-:W-:Y:S01]  /*6bf0*/  F2FP.BF16.F32.PACK_AB R114, R5, R4 ;  /* 0x000000040572723e */ /* 0x000fe200000010ff */
[C---:B------:R-:W-:Y:S01]  /*6c00*/  FFMA R10, R83.reuse, R85, R10 ;  /* 0x00000055530a7223 */ /* 0x040fe2000000000a */
[----:B------:R-:W-:Y:S01]  /*6c10*/  SHF.L.U32 R85, R94, 0x10, RZ ;  /* 0x000000105e557819 */ /* 0x000fe200000006ff */
[----:B------:R-:W-:Y:S01]  /*6c20*/  FFMA R11, R83, R82, R11 ;  /* 0x00000052530b7223 */ /* 0x000fe2000000000b */
[----:B------:R-:W-:Y:S01]  /*6c30*/  SHF.L.U32 R82, R93, 0x10, RZ ;  /* 0x000000105d527819 */ /* 0x000fe200000006ff */
[----:B------:R-:W-:Y:S01]  /*6c40*/  FFMA R8, R83, R87, R8 ;  /* 0x0000005753087223 */ /* 0x000fe20000000008 */
[----:B------:R-:W-:Y:S01]  /*6c50*/  SHF.L.U32 R87, R95, 0x10, RZ ;  /* 0x000000105f577819 */ /* 0x000fe200000006ff */
[----:B------:R-:W-:Y:S01]  /*6c60*/  FFMA R9, R83, R80, R9 ;  /* 0x0000005053097223 */ /* 0x000fe20000000009 */
[----:B------:R-:W-:Y:S01]  /*6c70*/  LOP3.LUT R80, R93, 0xffff0000, RZ, 0xc0, !PT ;  /* 0xffff00005d507812 */ /* 0x000fe200078ec0ff */
[C---:B------:R-:W-:Y:S01]  /*6c80*/  FMUL R14, R76.reuse, R14 ;  /* 0x0000000e4c0e7220 */ /* 0x040fe20000400000 */
[----:B------:R-:W-:Y:S01]  /*6c90*/  F2FP.BF16.F32.PACK_AB R115, R11, R10 ;  /* 0x0000000a0b73723e */ /* 0x000fe200000010ff */
[----:B------:R-:W-:Y:S01]  /*6ca0*/  FMUL R15, R76, R15 ;  /* 0x0000000f4c0f7220 */ /* 0x000fe20000400000 */
[----:B------:R-:W-:Y:S01]  /*6cb0*/  F2FP.BF16.F32.PACK_AB R120, R9, R8 ;  /* 0x000000080978723e */ /* 0x000fe200000010ff */
[C---:B------:R-:W-:Y:S01]  /*6cc0*/  FFMA R14, R83.reuse, R82, R14 ;  /* 0x00000052530e7223 */ /* 0x040fe2000000000e */
[----:B------:R-:W-:Y:S01]  /*6cd0*/  LOP3.LUT R82, R94, 0xffff0000, RZ, 0xc0, !PT ;  /* 0xffff00005e527812 */ /* 0x000fe200078ec0ff */
[C---:B------:R-:W-:Y:S01]  /*6ce0*/  FMUL R12, R76.reuse, R16 ;  /* 0x000000104c0c7220 */ /* 0x040fe20000400000 */
        /* <DEDUP_REMOVED lines=8> */
[C---:B------:R-:W-:Y:S01]  /*6d70*/  FFMA R13, R83.reuse, R82, R13 ;  /* 0x00000052530d7223 */ /* 0x040fe2000000000d */
[C---:B------:R-:W-:Y:S01]  /*6d80*/  LOP3.LUT R82, R100.reuse, 0xffff0000, RZ, 0xc0, !PT ;  /* 0xffff000064527812 */ /* 0x040fe200078ec0ff */
[----:B------:R-:W-:Y:S01]  /*6d90*/  FFMA R18, R83, R87, R18 ;  /* 0x0000005753127223 */ /* 0x000fe20000000012 */
[----:B------:R-:W-:Y:S01]  /*6da0*/  SHF.L.U32 R87, R103, 0x10, RZ ;  /* 0x0000001067577819 */ /* 0x000fe200000006ff */
[----:B------:R-:W-:Y:S01]  /*6db0*/  FFMA R19, R83, R80, R19 ;  /* 0x0000005053137223 */ /* 0x000fe20000000013 */
[----:B------:R-:W-:Y:S01]  /*6dc0*/  SHF.L.U32 R80, R100, 0x10, RZ ;  /* 0x0000001064507819 */ /* 0x000fe200000006ff */
[C---:B------:R-:W-:Y:S01]  /*6dd0*/  FMUL R16, R76.reuse, R20 ;  /* 0x000000144c107220 */ /* 0x040fe20000400000 */
[----:B------:R-:W-:Y:S01]  /*6de0*/  F2FP.BF16.F32.PACK_AB R122, R13, R12 ;  /* 0x0000000c0d7a723e */ /* 0x000fe200000010ff */
[C---:B------:R-:W-:Y:S01]  /*6df0*/  FMUL R17, R76.reuse, R21 ;  /* 0x000000154c117220 */ /* 0x040fe20000400000 */
[----:B------:R-:W-:Y:S01]  /*6e00*/  F2FP.BF16.F32.PACK_AB R123, R19, R18 ;  /* 0x00000012137b723e */ /* 0x000fe200000010ff */
[----:B------:R-:W-:Y:S01]  /*6e10*/  FFMA R16, R83, R80, R16 ;  /* 0x0000005053107223 */ /* 0x000fe20000000010 */
[----:B------:R-:W-:Y:S01]  /*6e20*/  SHF.L.U32 R80, R101, 0x10, RZ ;  /* 0x0000001065507819 */ /* 0x000fe200000006ff */
[----:B------:R-:W-:Y:S01]  /*6e30*/  FMUL R22, R76, R22 ;  /* 0x000000164c167220 */ /* 0x000fe20000400000 */
[C---:B------:R-:W-:Y:S01]  /*6e40*/  FFMA R17, R83.reuse, R82, R17 ;  /* 0x0000005253117223 */ /* 0x040fe20000000011 */
[----:B------:R-:W-:Y:S01]  /*6e50*/  LOP3.LUT R82, R102, 0xffff0000, RZ, 0xc0, !PT ;  /* 0xffff000066527812 */ /* 0x000fe200078ec0ff */
[C---:B------:R-:W-:Y:S01]  /*6e60*/  FMUL R23, R76.reuse, R23 ;  /* 0x000000174c177220 */ /* 0x040fe20000400000 */
[----:B------:R-:W-:Y:S01]  /*6e70*/  FFMA R22, R83, R80, R22 ;  /* 0x0000005053167223 */ /* 0x000fe20000000016 */
[----:B------:R-:W-:Y:S01]  /*6e80*/  LOP3.LUT R80, R101, 0xffff0000, RZ, 0xc0, !PT ;  /* 0xffff000065507812 */ /* 0x000fe200078ec0ff */
[C---:B------:R-:W-:Y:S01]  /*6e90*/  FMUL R20, R76.reuse, R24 ;  /* 0x000000184c147220 */ /* 0x040fe20000400000 */
[----:B------:R-:W-:Y:S01]  /*6ea0*/  F2FP.BF16.F32.PACK_AB R128, R17, R16 ;  /* 0x000000101180723e */ /* 0x000fe200000010ff */
[C---:B------:R-:W-:Y:S01]  /*6eb0*/  FMUL R21, R76.reuse, R25 ;  /* 0x000000194c157220 */ /* 0x040fe20000400000 */
[----:B------:R-:W-:Y:S01]  /*6ec0*/  FMUL R26, R76, R26 ;  /* 0x0000001a4c1a7220 */ /* 0x000fe20000400000 */
[C---:B------:R-:W-:Y:S01]  /*6ed0*/  FFMA R23, R83.reuse, R80, R23 ;  /* 0x0000005053177223 */ /* 0x040fe20000000017 */
[----:B------:R-:W-:Y:S01]  /*6ee0*/  SHF.L.U32 R80, R108, 0x10, RZ ;  /* 0x000000106c507819 */ /* 0x000fe200000006ff */
[C---:B------:R-:W-:Y:S01]  /*6ef0*/  FMUL R27, R76.reuse, R27 ;  /* 0x0000001b4c1b7220 */ /* 0x040fe20000400000 */
[----:B------:R-:W-:Y:S01]  /*6f00*/  FFMA R20, R83, R85, R20 ;  /* 0x0000005553147223 */ /* 0x000fe20000000014 */
[----:B------:R-:W-:Y:S01]  /*6f10*/  SHF.L.U32 R85, R109, 0x10, RZ ;  /* 0x000000106d557819 */ /* 0x000fe200000006ff */
[----:B------:R-:W-:Y:S01]  /*6f20*/  FMUL R24, R76, R28 ;  /* 0x0000001c4c187220 */ /* 0x000fe20000400000 */
[----:B------:R-:W-:Y:S01]  /*6f30*/  F2FP.BF16.F32.PACK_AB R129, R23, R22 ;  /* 0x000000161781723e */ /* 0x000fe200000010ff */
[C---:B------:R-:W-:Y:S01]  /*6f40*/  FFMA R21, R83.reuse, R82, R21 ;  /* 0x0000005253157223 */ /* 0x040fe20000000015 */
[----:B------:R-:W-:Y:S01]  /*6f50*/  LOP3.LUT R82, R108, 0xffff0000, RZ, 0xc0, !PT ;  /* 0xffff00006c527812 */ /* 0x000fe200078ec0ff */
[----:B------:R-:W-:Y:S01]  /*6f60*/  FFMA R26, R83, R87, R26 ;  /* 0x00000057531a7223 */ /* 0x000fe2000000001a */
[----:B------:R-:W-:Y:S01]  /*6f70*/  SHF.L.U32 R87, R111, 0x10, RZ ;  /* 0x000000106f577819 */ /* 0x000fe200000006ff */
[----:B------:R-:W-:Y:S01]  /*6f80*/  FFMA R27, R83, R84, R27 ;  /* 0x00000054531b7223 */ /* 0x000fe2000000001b */
[----:B------:R-:W-:Y:S01]  /*6f90*/  F2FP.BF16.F32.PACK_AB R130, R21, R20 ;  /* 0x000000141582723e */ /* 0x000fe200000010ff */
[----:B------:R-:W-:Y:S01]  /*6fa0*/  FFMA R24, R83, R80, R24 ;  /* 0x0000005053187223 */ /* 0x000fe20000000018 */
[----:B------:R-:W-:Y:S01]  /*6fb0*/  LOP3.LUT R80, R109, 0xffff0000, RZ, 0xc0, !PT ;  /* 0xffff00006d507812 */ /* 0x000fe200078ec0ff */
[C---:B------:R-:W-:Y:S01]  /*6fc0*/  FMUL R25, R76.reuse, R29 ;  /* 0x0000001d4c197220 */ /* 0x040fe20000400000 */
[----:B------:R-:W-:Y:S01]  /*6fd0*/  F2FP.BF16.F32.PACK_AB R131, R27, R26 ;  /* 0x0000001a1b83723e */ /* 0x000fe200000010ff */
[C---:B------:R-:W-:Y:S01]  /*6fe0*/  FMUL R30, R76.reuse, R30 ;  /* 0x0000001e4c1e7220 */ /* 0x040fe20000400000 */
[----:B------:R-:W-:Y:S01]  /*6ff0*/  LOP3.LUT R84, R143, 0xffff0000, RZ, 0xc0, !PT ;  /* 0xffff00008f547812 */ /* 0x000fe200078ec0ff */
[----:B------:R-:W-:Y:S01]  /*7000*/  FMUL R31, R76, R31 ;  /* 0x0000001f4c1f7220 */ /* 0x000fe20000400000 */
[----:B------:R-:W-:Y:S01]  /*7010*/  FFMA R25, R83, R82, R25 ;  /* 0x0000005253197223 */ /* 0x000fe20000000019 */
[----:B------:R-:W-:Y:S01]  /*7020*/  LOP3.LUT R82, R111, 0xffff0000, RZ, 0xc0, !PT ;  /* 0xffff00006f527812 */ /* 0x000fe200078ec0ff */
[C---:B------:R-:W-:Y:S01]  /*7030*/  FFMA R30, R83.reuse, R85, R30 ;  /* 0x00000055531e7223 */ /* 0x040fe2000000001e */
[C---:B------:R-:W-:Y:S01]  /*7040*/  SHF.L.U32 R85, R110.reuse, 0x10, RZ ;  /* 0x000000106e557819 */ /* 0x040fe200000006ff */
[C---:B------:R-:W-:Y:S01]  /*7050*/  FFMA R31, R83.reuse, R80, R31 ;  /* 0x00000050531f7223 */ /* 0x040fe2000000001f */
[----:B------:R-:W-:Y:S01]  /*7060*/  LOP3.LUT R80, R110, 0xffff0000, RZ, 0xc0, !PT ;  /* 0xffff00006e507812 */ /* 0x000fe200078ec0ff */
[C---:B------:R-:W-:Y:S01]  /*7070*/  FMUL R28, R76.reuse, R32 ;  /* 0x000000204c1c7220 */ /* 0x040fe20000400000 */
[C---:B------:R-:W-:Y:S01]  /*7080*/  FMUL R29, R76.reuse, R33 ;  /* 0x000000214c1d7220 */ /* 0x040fe20000400000 */
[C---:B------:R-:W-:Y:S01]  /*7090*/  FMUL R34, R76.reuse, R34 ;  /* 0x000000224c227220 */ /* 0x040fe20000400000 */
[----:B------:R-:W-:Y:S01]  /*70a0*/  FMUL R35, R76, R35 ;  /* 0x000000234c237220 */ /* 0x000fe20000400000 */
[----:B------:R-:W-:Y:S01]  /*70b0*/  FFMA R28, R83, R85, R28 ;  /* 0x00000055531c7223 */ /* 0x000fe2000000001c */
[----:B------:R-:W-:Y:S01]  /*70c0*/  SHF.L.U32 R85, R117, 0x10, RZ ;  /* 0x0000001075557819 */ /* 0x000fe200000006ff */
[C---:B------:R-:W-:Y:S01]  /*70d0*/  FFMA R29, R83.reuse, R80, R29 ;  /* 0x00000050531d7223 */ /* 0x040fe2000000001d */
[C---:B------:R-:W-:Y:S01]  /*70e0*/  SHF.L.U32 R80, R116.reuse, 0x10, RZ ;  /* 0x0000001074507819 */ /* 0x040fe200000006ff */
[----:B------:R-:W-:Y:S01]  /*70f0*/  FFMA R34, R83, R87, R34 ;  /* 0x0000005753227223 */ /* 0x000fe20000000022 */
[----:B------:R-:W-:Y:S01]  /*7100*/  SHF.L.U32 R87, R119, 0x10, RZ ;  /* 0x0000001077577819 */ /* 0x000fe200000006ff */
[C---:B------:R-:W-:Y:S01]  /*7110*/  FFMA R35, R83.reuse, R82, R35 ;  /* 0x0000005253237223 */ /* 0x040fe20000000023 */
[----:B------:R-:W-:Y:S01]  /*7120*/  LOP3.LUT R82, R116, 0xffff0000, RZ, 0xc0, !PT ;  /* 0xffff000074527812 */ /* 0x000fe200078ec0ff */
[C---:B------:R-:W-:Y:S01]  /*7130*/  FMUL R32, R76.reuse, R36 ;  /* 0x000000244c207220 */ /* 0x040fe20000400000 */
[C---:B------:R-:W-:Y:S01]  /*7140*/  FMUL R33, R76.reuse, R37 ;  /* 0x000000254c217220 */ /* 0x040fe20000400000 */
[----:B------:R-:W-:Y:S01]  /*7150*/  FMUL R38, R76, R38 ;  /* 0x000000264c267220 */ /* 0x000fe20000400000 */
[----:B------:R1:W-:Y:S01]  /*7160*/  STS.128 [R178+UR48+0x400], R112 ;  /* 0x00040070b2007988 */ /* 0x0003e20008000c30 */
[----:B------:R-:W-:Y:S01]  /*7170*/  FFMA R32, R83, R80, R32 ;  /* 0x0000005053207223 */ /* 0x000fe20000000020 */
[----:B------:R-:W-:Y:S01]  /*7180*/  LOP3.LUT R80, R117, 0xffff0000, RZ, 0xc0, !PT ;  /* 0xffff000075507812 */ /* 0x000fe200078ec0ff */
[C---:B------:R-:W-:Y:S01]  /*7190*/  FFMA R33, R83.reuse, R82, R33 ;  /* 0x0000005253217223 */ /* 0x040fe20000000021 */
[----:B------:R-:W-:Y:S01]  /*71a0*/  LOP3.LUT R82, R118, 0xffff0000, RZ, 0xc0, !PT ;  /* 0xffff000076527812 */ /* 0x000fe200078ec0ff */
[----:B------:R-:W-:Y:S01]  /*71b0*/  FMUL R39, R76, R39 ;  /* 0x000000274c277220 */ /* 0x000fe20000400000 */
[C---:B------:R-:W-:Y:S01]  /*71c0*/  FFMA R38, R83.reuse, R85, R38 ;  /* 0x0000005553267223 */ /* 0x040fe20000000026 */
[----:B------:R-:W-:Y:S01]  /*71d0*/  SHF.L.U32 R85, R118, 0x10, RZ ;  /* 0x0000001076557819 */ /* 0x000fe200000006ff */
[C---:B------:R-:W-:Y:S01]  /*71e0*/  FMUL R36, R76.reuse, R40 ;  /* 0x000000284c247220 */ /* 0x040fe20000400000 */
[----:B------:R-:W-:Y:S01]  /*71f0*/  FFMA R39, R83, R80, R39 ;  /* 0x0000005053277223 */ /* 0x000fe20000000027 */
[----:B------:R-:W-:Y:S01]  /*7200*/  LOP3.LUT R80, R119, 0xffff0000, RZ, 0xc0, !PT ;  /* 0xffff000077507812 */ /* 0x000fe200078ec0ff */
[C---:B------:R-:W-:Y:S01]  /*7210*/  FMUL R37, R76.reuse, R41 ;  /* 0x000000294c257220 */ /* 0x040fe20000400000 */
[C---:B------:R-:W-:Y:S01]  /*7220*/  FMUL R42, R76.reuse, R42 ;  /* 0x0000002a4c2a7220 */ /* 0x040fe20000400000 */
[----:B------:R-:W-:Y:S01]  /*7230*/  FMUL R43, R76, R43 ;  /* 0x0000002b4c2b7220 */ /* 0x000fe20000400000 */
[C---:B------:R-:W-:Y:S01]  /*7240*/  FFMA R36, R83.reuse, R85, R36 ;  /* 0x0000005553247223 */ /* 0x040fe20000000024 */
[C---:B------:R-:W-:Y:S01]  /*7250*/  SHF.L.U32 R85, R124.reuse, 0x10, RZ ;  /* 0x000000107c557819 */ /* 0x040fe200000006ff */
[----:B------:R2:W-:Y:S01]  /*7260*/  STS.128 [R177+0x400], R120 ;  /* 0x00040078b1007388 */ /* 0x0005e20000000c00 */
[----:B------:R-:W-:Y:S01]  /*7270*/  FFMA R37, R83, R82, R37 ;  /* 0x0000005253257223 */ /* 0x000fe20000000025 */
[----:B------:R-:W-:Y:S01]  /*7280*/  LOP3.LUT R82, R125, 0xffff0000, RZ, 0xc0, !PT ;  /* 0xffff00007d527812 */ /* 0x000fe200078ec0ff */
[----:B------:R-:W-:Y:S01]  /*7290*/  FFMA R42, R83, R87, R42 ;  /* 0x00000057532a7223 */ /* 0x000fe2000000002a */
[----:B------:R-:W-:Y:S01]  /*72a0*/  SHF.L.U32 R87, R125, 0x10, RZ ;  /* 0x000000107d577819 */ /* 0x000fe200000006ff */
        /* <DEDUP_REMOVED lines=8> */
[----:B------:R4:W-:Y:S01]  /*7330*/  STS.128 [R176+0x400], R128 ;  /* 0x00040080b0007388 */ /* 0x0009e20000000c00 */
[C---:B------:R-:W-:Y:S01]  /*7340*/  FFMA R41, R83.reuse, R80, R41 ;  /* 0x0000005053297223 */ /* 0x040fe20000000029 */
[C---:B------:R-:W-:Y:S01]  /*7350*/  SHF.L.U32 R80, R126.reuse, 0x10, RZ ;  /* 0x000000107e507819 */ /* 0x040fe200000006ff */
[----:B------:R-:W-:Y:S01]  /*7360*/  FFMA R46, R83, R87, R46 ;  /* 0x00000057532e7223 */ /* 0x000fe2000000002e */
[----:B------:R-:W-:Y:S01]  /*7370*/  SHF.L.U32 R87, R133, 0x10, RZ ;  /* 0x0000001085577819 */ /* 0x000fe200000006ff */
[----:B------:R-:W-:Y:S01]  /*7380*/  FFMA R47, R83, R82, R47 ;  /* 0x00000052532f7223 */ /* 0x000fe2000000002f */
[----:B------:R-:W-:Y:S01]  /*7390*/  LOP3.LUT R82, R126, 0xffff0000, RZ, 0xc0, !PT ;  /* 0xffff00007e527812 */ /* 0x000fe200078ec0ff */
[C---:B------:R-:W-:Y:S01]  /*73a0*/  FMUL R44, R76.reuse, R48 ;  /* 0x000000304c2c7220 */ /* 0x040fe20000400000 */
[----:B-1----:R-:W-:Y:S01]  /*73b0*/  F2FP.BF16.F32.PACK_AB R112, R25, R24 ;  /* 0x000000181970723e */ /* 0x002fe200000010ff */
[C---:B------:R-:W-:Y:S01]  /*73c0*/  FMUL R45, R76.reuse, R49 ;  /* 0x000000314c2d7220 */ /* 0x040fe20000400000 */
[----:B------:R-:W-:Y:S01]  /*73d0*/  F2FP.BF16.F32.PACK_AB R113, R31, R30 ;  /* 0x0000001e1f71723e */ /* 0x000fe200000010ff */
[----:B------:R-:W-:Y:S01]  /*73e0*/  FMUL R50, R76, R50 ;  /* 0x000000324c327220 */ /* 0x000fe20000400000 */
[----:B------:R-:W-:Y:S01]  /*73f0*/  F2FP.BF16.F32.PACK_AB R114, R29, R28 ;  /* 0x0000001c1d72723e */ /* 0x000fe200000010ff */
[----:B------:R-:W-:Y:S01]  /*7400*/  FFMA R44, R83, R80, R44 ;  /* 0x00000050532c7223 */ /* 0x000fe2000000002c */
[----:B------:R-:W-:Y:S01]  /*7410*/  LOP3.LUT R80, R127, 0xffff0000, RZ, 0xc0, !PT ;  /* 0xffff00007f507812 */ /* 0x000fe200078ec0ff */
[----:B------:R-:W-:Y:S01]  /*7420*/  FFMA R45, R83, R82, R45 ;  /* 0x00000052532d7223 */ /* 0x000fe2000000002d */
[----:B------:R-:W-:Y:S01]  /*7430*/  LOP3.LUT R82, R132, 0xffff0000, RZ, 0xc0, !PT ;  /* 0xffff000084527812 */ /* 0x000fe200078ec0ff */
[----:B------:R-:W-:Y:S01]  /*7440*/  FMUL R51, R76, R51 ;  /* 0x000000334c337220 */ /* 0x000fe20000400000 */
[----:B------:R-:W-:Y:S01]  /*7450*/  F2FP.BF16.F32.PACK_AB R115, R35, R34 ;  /* 0x000000222373723e */ /* 0x000fe200000010ff */
[----:B------:R-:W-:Y:S01]  /*7460*/  FFMA R50, R83, R85, R50 ;  /* 0x0000005553327223 */ /* 0x000fe20000000032 */
[----:B------:R-:W-:Y:S01]  /*7470*/  SHF.L.U32 R85, R132, 0x10, RZ ;  /* 0x0000001084557819 */ /* 0x000fe200000006ff */
[C---:B------:R-:W-:Y:S01]  /*7480*/  FMUL R48, R76.reuse, R52 ;  /* 0x000000344c307220 */ /* 0x040fe20000400000 */
[----:B--2---:R-:W-:Y:S01]  /*7490*/  F2FP.BF16.F32.PACK_AB R120, R33, R32 ;  /* 0x000000202178723e */ /* 0x004fe200000010ff */
[----:B------:R-:W-:Y:S01]  /*74a0*/  FFMA R51, R83, R80, R51 ;  /* 0x0000005053337223 */ /* 0x000fe20000000033 */
[----:B------:R-:W-:Y:S01]  /*74b0*/  LOP3.LUT R80, R133, 0xffff0000, RZ, 0xc0, !PT ;  /* 0xffff000085507812 */ /* 0x000fe200078ec0ff */
[----:B------:R1:W-:Y:S01]  /*74c0*/  STS.128 [R175+0x400], R112 ;  /* 0x00040070af007388 */ /* 0x0003e20000000c00 */
[----:B------:R-:W-:Y:S01]  /*74d0*/  F2FP.BF16.F32.PACK_AB R121, R39, R38 ;  /* 0x000000262779723e */ /* 0x000fe200000010ff */
[C---:B------:R-:W-:Y:S01]  /*74e0*/  FMUL R49, R76.reuse, R53 ;  /* 0x000000354c317220 */ /* 0x040fe20000400000 */
[----:B------:R-:W-:Y:S01]  /*74f0*/  F2FP.BF16.F32.PACK_AB R122, R37, R36 ;  /* 0x00000024257a723e */ /* 0x000fe200000010ff */
[C---:B------:R-:W-:Y:S01]  /*7500*/  FMUL R54, R76.reuse, R54 ;  /* 0x000000364c367220 */ /* 0x040fe20000400000 */
[----:B------:R-:W-:Y:S01]  /*7510*/  F2FP.BF16.F32.PACK_AB R123, R43, R42 ;  /* 0x0000002a2b7b723e */ /* 0x000fe200000010ff */
[----:B------:R-:W-:Y:S01]  /*7520*/  FMUL R55, R76, R55 ;  /* 0x000000374c377220 */ /* 0x000fe20000400000 */
[----:B----4-:R-:W-:Y:S01]  /*7530*/  F2FP.BF16.F32.PACK_AB R128, R41, R40 ;  /* 0x000000282980723e */ /* 0x010fe200000010ff */
[C---:B------:R-:W-:Y:S01]  /*7540*/  FFMA R48, R83.reuse, R85, R48 ;  /* 0x0000005553307223 */ /* 0x040fe20000000030 */
[C---:B------:R-:W-:Y:S01]  /*7550*/  FFMA R49, R83.reuse, R82, R49 ;  /* 0x0000005253317223 */ /* 0x040fe20000000031 */
[----:B------:R1:W-:Y:S01]  /*7560*/  STS.128 [R173+0x400], R120 ;  /* 0x00040078ad007388 */ /* 0x0003e20000000c00 */
[C---:B------:R-:W-:Y:S01]  /*7570*/  SHF.L.U32 R85, R134.reuse, 0x10, RZ ;  /* 0x0000001086557819 */ /* 0x040fe200000006ff */
[----:B------:R-:W-:Y:S01]  /*7580*/  FFMA R54, R83, R87, R54 ;  /* 0x0000005753367223 */ /* 0x000fe20000000036 */
[----:B------:R-:W-:Y:S01]  /*7590*/  SHF.L.U32 R87, R135, 0x10, RZ ;  /* 0x0000001087577819 */ /* 0x000fe200000006ff */
[----:B------:R-:W-:Y:S01]  /*75a0*/  FFMA R55, R83, R80, R55 ;  /* 0x0000005053377223 */ /* 0x000fe20000000037 */
[----:B------:R-:W-:Y:S01]  /*75b0*/  LOP3.LUT R80, R134, 0xffff0000, RZ, 0xc0, !PT ;  /* 0xffff000086507812 */ /* 0x000fe200078ec0ff */
[C---:B------:R-:W-:Y:S01]  /*75c0*/  FMUL R52, R76.reuse, R56 ;  /* 0x000000384c347220 */ /* 0x040fe20000400000 */
[----:B------:R-:W-:Y:S01]  /*75d0*/  LOP3.LUT R82, R135, 0xffff0000, RZ, 0xc0, !PT ;  /* 0xffff000087527812 */ /* 0x000fe200078ec0ff */
[C---:B------:R-:W-:Y:S01]  /*75e0*/  FMUL R53, R76.reuse, R57 ;  /* 0x000000394c357220 */ /* 0x040fe20000400000 */
[C---:B------:R-:W-:Y:S01]  /*75f0*/  FMUL R58, R76.reuse, R58 ;  /* 0x0000003a4c3a7220 */ /* 0x040fe20000400000 */
[----:B------:R-:W-:Y:S01]  /*7600*/  FMUL R59, R76, R59 ;  /* 0x0000003b4c3b7220 */ /* 0x000fe20000400000 */
[C---:B------:R-:W-:Y:S01]  /*7610*/  FFMA R52, R83.reuse, R85, R52 ;  /* 0x0000005553347223 */ /* 0x040fe20000000034 */
[C---:B------:R-:W-:Y:S01]  /*7620*/  FFMA R53, R83.reuse, R80, R53 ;  /* 0x0000005053357223 */ /* 0x040fe20000000035 */
[C---:B------:R-:W-:Y:S01]  /*7630*/  FFMA R58, R83.reuse, R87, R58 ;  /* 0x00000057533a7223 */ /* 0x040fe2000000003a */
[----:B------:R-:W-:Y:S01]  /*7640*/  FFMA R59, R83, R82, R59 ;  /* 0x00000052533b7223 */ /* 0x000fe2000000003b */
[----:B------:R-:W-:Y:S01]  /*7650*/  SHF.L.U32 R80, R140, 0x10, RZ ;  /* 0x000000108c507819 */ /* 0x000fe200000006ff */
[----:B------:R-:W-:Y:S01]  /*7660*/  FMUL R56, R76, R60 ;  /* 0x0000003c4c387220 */ /* 0x000fe20000400000 */
[----:B------:R-:W-:Y:S01]  /*7670*/  LOP3.LUT R82, R140, 0xffff0000, RZ, 0xc0, !PT ;  /* 0xffff00008c527812 */ /* 0x000fe200078ec0ff */
[C---:B------:R-:W-:Y:S01]  /*7680*/  FMUL R57, R76.reuse, R61 ;  /* 0x0000003d4c397220 */ /* 0x040fe20000400000 */
[----:B------:R-:W-:Y:S01]  /*7690*/  SHF.L.U32 R85, R141, 0x10, RZ ;  /* 0x000000108d557819 */ /* 0x000fe200000006ff */
[C---:B------:R-:W-:Y:S01]  /*76a0*/  FMUL R62, R76.reuse, R62 ;  /* 0x0000003e4c3e7220 */ /* 0x040fe20000400000 */
[----:B------:R-:W-:Y:S01]  /*76b0*/  F2FP.BF16.F32.PACK_AB R129, R47, R46 ;  /* 0x0000002e2f81723e */ /* 0x000fe200000010ff */
[----:B------:R-:W-:Y:S01]  /*76c0*/  FFMA R56, R83, R80, R56 ;  /* 0x0000005053387223 */ /* 0x000fe20000000038 */
[----:B------:R-:W-:Y:S01]  /*76d0*/  F2FP.BF16.F32.PACK_AB R130, R45, R44 ;  /* 0x0000002c2d82723e */ /* 0x000fe200000010ff */
[----:B------:R-:W-:Y:S01]  /*76e0*/  FFMA R57, R83, R82, R57 ;  /* 0x0000005253397223 */ /* 0x000fe20000000039 */
[----:B------:R-:W-:Y:S01]  /*76f0*/  F2FP.BF16.F32.PACK_AB R131, R51, R50 ;  /* 0x000000323383723e */ /* 0x000fe200000010ff */
[----:B------:R-:W-:Y:S01]  /*7700*/  FFMA R62, R83, R85, R62 ;  /* 0x00000055533e7223 */ /* 0x000fe2000000003e */
[----:B------:R-:W-:Y:S01]  /*7710*/  LOP3.LUT R80, R141, 0xffff0000, RZ, 0xc0, !PT ;  /* 0xffff00008d507812 */ /* 0x000fe200078ec0ff */
[----:B------:R-:W-:Y:S01]  /*7720*/  FMUL R63, R76, R63 ;  /* 0x0000003f4c3f7220 */ /* 0x000fe20000400000 */
[----:B------:R-:W-:Y:S01]  /*7730*/  SHF.L.U32 R85, R142, 0x10, RZ ;  /* 0x000000108e557819 */ /* 0x000fe200000006ff */
[----:B------:R1:W-:Y:S01]  /*7740*/  STS.128 [R172+0x400], R128 ;  /* 0x00040080ac007388 */ /* 0x0003e20000000c00 */
[----:B------:R-:W-:Y:S01]  /*7750*/  FMUL R60, R76, R64 ;  /* 0x000000404c3c7220 */ /* 0x000fe20000400000 */
[----:B------:R-:W-:Y:S01]  /*7760*/  LOP3.LUT R82, R142, 0xffff0000, RZ, 0xc0, !PT ;  /* 0xffff00008e527812 */ /* 0x000fe200078ec0ff */
[C---:B------:R-:W-:Y:S01]  /*7770*/  FMUL R61, R76.reuse, R65 ;  /* 0x000000414c3d7220 */ /* 0x040fe20000400000 */
[----:B------:R-:W-:Y:S01]  /*7780*/  SHF.L.U32 R87, R143, 0x10, RZ ;  /* 0x000000108f577819 */ /* 0x000fe200000006ff */
[C---:B------:R-:W-:Y:S01]  /*7790*/  FMUL R66, R76.reuse, R66 ;  /* 0x000000424c427220 */ /* 0x040fe20000400000 */
[----:B------:R-:W-:Y:S01]  /*77a0*/  FFMA R63, R83, R80, R63 ;  /* 0x00000050533f7223 */ /* 0x000fe2000000003f */
[----:B------:R-:W-:Y:S01]  /*77b0*/  FMUL R67, R76, R67 ;  /* 0x000000434c437220 */ /* 0x000fe20000400000 */
[----:B------:R-:W-:Y:S01]  /*77c0*/  F2FP.BF16.F32.PACK_AB R136, R49, R48 ;  /* 0x000000303188723e */ /* 0x000fe200000010ff */
[----:B------:R-:W-:Y:S01]  /*77d0*/  FFMA R60, R83, R85, R60 ;  /* 0x00000055533c7223 */ /* 0x000fe2000000003c */
[----:B------:R-:W-:Y:S01]  /*77e0*/  F2FP.BF16.F32.PACK_AB R137, R55, R54 ;  /* 0x000000363789723e */ /* 0x000fe200000010ff */
[----:B------:R-:W-:Y:S01]  /*77f0*/  FFMA R61, R83, R82, R61 ;  /* 0x00000052533d7223 */ /* 0x000fe2000000003d */
[----:B------:R-:W-:Y:S01]  /*7800*/  F2FP.BF16.F32.PACK_AB R138, R53, R52 ;  /* 0x00000034358a723e */ /* 0x000fe200000010ff */
[----:B------:R-:W-:Y:S01]  /*7810*/  FFMA R66, R83, R87, R66 ;  /* 0x0000005753427223 */ /* 0x000fe20000000042 */
[----:B------:R-:W-:Y:S01]  /*7820*/  F2FP.BF16.F32.PACK_AB R139, R59, R58 ;  /* 0x0000003a3b8b723e */ /* 0x000fe200000010ff */
[----:B------:R-:W-:Y:S01]  /*7830*/  FFMA R67, R83, R84, R67 ;  /* 0x0000005453437223 */ /* 0x000fe20000000043 */
[----:B------:R-:W-:Y:S02]  /*7840*/  F2FP.BF16.F32.PACK_AB R180, R57, R56 ;  /* 0x0000003839b4723e */ /* 0x000fe400000010ff */
[----:B------:R-:W-:Y:S01]  /*7850*/  F2FP.BF16.F32.PACK_AB R181, R63, R62 ;  /* 0x0000003e3fb5723e */ /* 0x000fe200000010ff */
[----:B------:R1:W-:Y:S01]  /*7860*/  STS.128 [R171+0x400], R136 ;  /* 0x00040088ab007388 */ /* 0x0003e20000000c00 */
[----:B------:R-:W-:Y:S02]  /*7870*/  F2FP.BF16.F32.PACK_AB R182, R61, R60 ;  /* 0x0000003c3db6723e */ /* 0x000fe400000010ff */
[----:B------:R-:W-:Y:S05]  /*7880*/  F2FP.BF16.F32.PACK_AB R183, R67, R66 ;  /* 0x0000004243b7723e */ /* 0x000fea00000010ff */
[----:B------:R1:W-:Y:S01]  /*7890*/  STS.128 [R170+0x400], R180 ;  /* 0x000400b4aa007388 */ /* 0x0003e20000000c00 */
[----:B------:R-:W-:Y:S01]  /*78a0*/  @!PT LDS RZ, [RZ] ;  /* 0x00000000fffff984 */ /* 0x000fe20000000800 */
[----:B------:R-:W-:Y:S01]  /*78b0*/  @!PT LDS RZ, [RZ] ;  /* 0x00000000fffff984 */ /* 0x000fe20000000800 */
[----:B------:R-:W-:Y:S01]  /*78c0*/  @!PT LDS RZ, [RZ] ;  /* 0x00000000fffff984 */ /* 0x000fe20000000800 */
[----:B------:R-:W-:Y:S01]  /*78d0*/  @!PT LDS RZ, [RZ] ;  /* 0x00000000fffff984 */ /* 0x000fe20000000800 */
[----:B------:R2:W-:Y:S07]  /*78e0*/  MEMBAR.ALL.CTA ;  /* 0x0000000000007992 */ /* 0x0005ee0000008000 */
[----:B--2---:R-:W2:Y:S02]  /*78f0*/  FENCE.VIEW.ASYNC.S ;  /* 0x00000000000073c6 */ /* 0x004ea40000000000 */
[----:B--2---:R-:W-:Y:S06]  /*7900*/  BAR.SYNC.DEFER_BLOCKING 0x1, 0x80 ;  /* 0x0042000000007b1d */ /* 0x004fec0000010000 */
[----:B------:R-:W-:Y:S05]  /*7910*/  @P0 BRA `(.L_x_103) ;  /* 0x0000000000300947 */ /* 0x000fea0003800000 */
[----:B------:R-:W-:Y:S01]  /*7920*/  UIADD3 UR6, UPT, UPT, UR48, 0x400, URZ ;  /* 0x0000040030067890 */ /* 0x000fe2000fffe0ff */
[----:B------:R-:W-:Y:S01]  /*7930*/  IMAD.IADD R0, R168, 0x1, R81 ;  /* 0x00000001a8007824 */ /* 0x000fe200078e0251 */
[----:B------:R-:W-:Y:S01]  /*7940*/  UIADD3 UR4, UP0, UPT, UR52, 0xa80, URZ ;  /* 0x00000a8034047890 */ /* 0x000fe2000ff1e0ff */
[----:B------:R-:W-:Y:S03]  /*7950*/  UMOV UR47, UR36 ;  /* 0x00000024002f7c82 */ /* 0x000fe60008000000 */
[----:B------:R-:W-:Y:S01]  /*7960*/  IMAD.U32 R159, RZ, RZ, UR6 ;  /* 0x00000006ff9f7e24 */ /* 0x000fe2000f8e00ff */
[----:B------:R-:W-:Y:S01]  /*7970*/  R2UR UR45, R0 ;  /* 0x00000000002d72ca */ /* 0x000fe200000e0000 */
[----:B------:R-:W-:Y:S03]  /*7980*/  UIADD3.X UR5, UPT, UPT, URZ, UR53, URZ, UP0, !UPT ;  /* 0x00000035ff057290 */ /* 0x000fe600087fe4ff */
[----:B------:R-:W-:Y:S11]  /*7990*/  R2UR UR44, R159 ;  /* 0x000000009f2c72ca */ /* 0x000ff600000e0000 */
[----:B------:R-:W-:Y:S02]  /*79a0*/  @!UPT UIADD3 URZ, UPT, UPT, URZ, URZ, URZ ;  /* 0x000000fffffff290 */ /* 0x000fe4000fffe0ff */
[----:B------:R2:W-:Y:S01]  /*79b0*/  UTMASTG.3D [UR44], [UR4] ;  /* 0x0000002c040073b5 */ /* 0x0005e20008010000 */
[----:B------:R0:W-:Y:S01]  /*79c0*/  UTMACMDFLUSH ;  /* 0x00000000000079b7 */ /* 0x0001e20000000000 */
[----:B--2---:R-:W-:Y:S04]  /*79d0*/  DEPBAR.LE SB0, 0x1 ;  /* 0x000080400000791a */ /* 0x004fe80000000000 */
.L_x_103:
[----:B------:R-:W-:Y:S05]  /*79e0*/  BSYNC.RECONVERGENT B0 ;  /* 0x0000000000007941 */ /* 0x000fea0003800200 */
.L_x_102:
[----:B------:R-:W-:Y:S01]  /*79f0*/  BAR.SYNC.DEFER_BLOCKING 0x1, 0x80 ;  /* 0x0042000000007b1d */ /* 0x000fe20000010000 */
[----:B------:R-:W-:Y:S01]  /*7a00*/  ISETP.NE.AND P2, PT, R174, RZ, PT ;  /* 0x000000ffae00720c */ /* 0x000fe20003f45270 */
[----:B------:R-:W-:Y:S01]  /*7a10*/  UISETP.NE.AND UP0, UPT, UR49, URZ, UPT ;  /* 0x000000ff3100728c */ /* 0x000fe2000bf05270 */
[----:B------:R-:W-:Y:S11]  /*7a20*/  LEA R3, R97, UR48, 0x3 ;  /* 0x0000003061037c11 */ /* 0x000ff6000f8e18ff */
[----:B------:R-:W-:Y:S01]  /*7a30*/  @P2 SHF.L.U32 R4, R162, 0x1f, RZ ;  /* 0x0000001fa2042819 */ /* 0x000fe200000006ff */
[----:B------:R-:W-:Y:S06]  /*7a40*/  BRA.U !UP0, `(.L_x_104) ;  /* 0x0000000108247547 */ /* 0x000fec000b800000 */
[----:B------:R-:W-:Y:S01]  /*7a50*/  IMAD.U32 R5, RZ, RZ, UR51 ;  /* 0x00000033ff057e24 */ /* 0x000fe2000f8e00ff */
[----:B------:R-:W-:Y:S01]  /*7a60*/  MOV R0, UR37 ;  /* 0x0000002500007c02 */ /* 0x000fe20008000f00 */
[----:B------:R-:W-:Y:S03]  /*7a70*/  UIADD3 UR51, UPT, UPT, UR51, 0x1, URZ ;  /* 0x0000000133337890 */ /* 0x000fe6000fffe0ff */
[----:B------:R-:W-:Y:S01]  /*7a80*/  @P2 LEA R5, R5, UR48, 0x3 ;  /* 0x0000003005052c11 */ /* 0x000fe2000f8e18ff */
[----:B------:R-:W-:Y:S04]  /*7a90*/  UISETP.NE.AND UP0, UPT, UR51, 0x4, UPT ;  /* 0x000000043300788c */ /* 0x000fe8000bf05270 */
[----:B------:R-:W-:Y:S01]  /*7aa0*/  @P2 VIADD R5, R5, 0x40 ;  /* 0x0000004005052836 */ /* 0x000fe20000000000 */
[----:B------:R-:W-:Y:S04]  /*7ab0*/  USEL UR51, UR51, URZ, UP0 ;  /* 0x000000ff33337287 */ /* 0x000fe80008000000 */
[----:B------:R-:W-:Y:S04]  /*7ac0*/  @P2 PRMT R0, R0, 0x654, R5 ;  /* 0x0000065400002816 */ /* 0x000fe80000000005 */
[----:B------:R2:W-:Y:S04]  /*7ad0*/  @P2 SYNCS.ARRIVE.TRANS64.RED.A1T0 RZ, [R0+URZ], RZ ;  /* 0x000000ff00ff29a7 */ /* 0x0005e800081004ff */
.L_x_104:
[----:B------:R-:W4:Y:S01]  /*7ae0*/  @P2 SYNCS.PHASECHK.TRANS64.TRYWAIT P1, [R3+URZ+0x20], R4 ;  /* 0x00002004030025a7 */ /* 0x000f2200080211ff */
[----:B------:R-:W-:Y:S01]  /*7af0*/  ISETP.NE.AND P0, PT, R79, RZ, PT ;  /* 0x000000ff4f00720c */ /* 0x000fe20003f05270 */
[----:B--2---:R-:W-:Y:S01]  /*7b00*/  IMAD.MOV.U32 R0, RZ, RZ, 0x80 ;  /* 0x00000080ff007424 */ /* 0x004fe200078e00ff */
[----:B------:R-:W-:Y:S04]  /*7b10*/  BSSY B1, `(.L_x_105) ;  /* 0x0000020000017945 */ /* 0x000fe80003800000 */
[----:B------:R-:W-:Y:S02]  /*7b20*/  SEL R81, R0, 0x40, !P0 ;  /* 0x0000004000517807 */ /* 0x000fe40004000000 */
[----:B----4-:R-:W-:Y:S01]  /*7b30*/  @P2 SEL R99, RZ, 0x1, !P1 ;  /* 0x00000001ff632807 */ /* 0x010fe20004800000 */
[----:B------:R-:W-:Y:S06]  /*7b40*/  @!P2 BRA `(.L_x_106) ;  /* 0x000000000070a947 */ /* 0x000fec0003800000 */
[----:B------:R-:W-:Y:S01]  /*7b50*/  ISETP.NE.AND P2, PT, R104, RZ, PT ;  /* 0x000000ff6800720c */ /* 0x000fe20003f45270 */
[----:B------:R-:W-:Y:S01]  /*7b60*/  BSSY B0, `(.L_x_107) ;  /* 0x000000b000007945 */ /* 0x000fe20003800000 */
[----:B------:R-:W-:Y:S11]  /*7b70*/  ISETP.NE.AND P0, PT, R99, RZ, PT ;  /* 0x000000ff6300720c */ /* 0x000ff60003f05270 */
[----:B------:R-:W-:Y:S05]  /*7b80*/  @P2 IMAD R6, R97, 0x4000, R178 ;  /* 0x0000400061062824 */ /* 0x000fea00078e02b2 */
[----:B------:R-:W-:Y:S04]  /*7b90*/  @P2 IADD3 R9, PT, PT, R6, UR48, RZ ;  /* 0x0000003006092c10 */ /* 0x000fe8000fffe0ff */
[----:B------:R-:W-:Y:S01]  /*7ba0*/  @P2 IADD3 R7, PT, PT, R96, R9, RZ ;  /* 0x0000000960072210 */ /* 0x000fe20007ffe0ff */
[--C-:B------:R-:W-:Y:S02]  /*7bb0*/  @P2 IMAD.IADD R5, R86, 0x1, R9.reuse ;  /* 0x0000000156052824 */ /* 0x100fe400078e0209 */
[----:B------:R-:W-:Y:S01]  /*7bc0*/  @P2 IMAD.IADD R4, R98, 0x1, R9 ;  /* 0x0000000162042824 */ /* 0x000fe200078e0209 */
[----:B------:R-:W-:Y:S06]  /*7bd0*/  @P0 BRA `(.L_x_108) ;  /* 0x00000000000c0947 */ /* 0x000fec0003800000 */
[----:B------:R-:W-:Y:S04]  /*7be0*/  SHF.L.U32 R0, R162, 0x1f, RZ ;  /* 0x0000001fa2007819 */ /* 0x000fe800000006ff */
[----:B------:R-:W2:Y:S02]  /*7bf0*/  SYNCS.PHASECHK.TRANS64.TRYWAIT P0, [R3+URZ+0x20], R0 ;  /* 0x00002000030075a7 */ /* 0x000ea400080011ff */
[----:B--2---:R-:W-:Y:S05]  /*7c00*/  @!P0 BRA `(.L_x_109) ;  /* 0x0000004400f08947 */ /* 0x004fea0003800000 */
.L_x_108:
[----:B------:R-:W-:Y:S05]  /*7c10*/  BSYNC B0 ;  /* 0x0000000000007941 */ /* 0x000fea0003800000 */
.L_x_107:
[----:B------:R-:W-:Y:S01]  /*7c20*/  ISETP.NE.AND P0, PT, R104, RZ, PT ;  /* 0x000000ff6800720c */ /* 0x000fe20003f05270 */
[----:B------:R-:W-:Y:S11]  /*7c30*/  VIADD R97, R97, 0x1 ;  /* 0x0000000161617836 */ /* 0x000ff60000000000 */
[----:B------:R-:W-:Y:S01]  /*7c40*/  @!UPT UIADD3 URZ, UPT, UPT, URZ, URZ, URZ ;  /* 0x000000fffffff290 */ /* 0x000fe2000fffe0ff */
[----:B------:R4:W1:Y:S01]  /*7c50*/  @P0 LDS.128 R88, [R6+UR48+0x400] ;  /* 0x0004003006580984 */ /* 0x0008620008000c00 */
[--C-:B--2---:R-:W-:Y:S01]  /*7c60*/  @P0 IMAD.IADD R3, R96, 0x1, R5.reuse ;  /* 0x0000000160030824 */ /* 0x104fe200078e0205 */
[C---:B------:R-:W-:Y:S01]  /*7c70*/  @P0 IADD3 R0, PT, PT, R98.reuse, R7, RZ ;  /* 0x0000000762000210 */ /* 0x040fe20007ffe0ff */
[C---:B------:R-:W-:Y:S01]  /*7c80*/  @P0 IMAD.IADD R8, R98.reuse, 0x1, R5 ;  /* 0x0000000162080824 */ /* 0x040fe200078e0205 */
[----:B------:R4:W2:Y:S02]  /*7c90*/  @P0 LDS.128 R92, [R4+0x400] ;  /* 0x00040000045c0984 */ /* 0x0008a40000000c00 */
[----:B------:R-:W-:Y:S02]  /*7ca0*/  @P0 IADD3 R9, PT, PT, R98, R3, RZ ;  /* 0x0000000362090210 */ /* 0x000fe40007ffe0ff */
[----:B------:R4:W1:Y:S04]  /*7cb0*/  @P0 LDS.128 R100, [R7+0x400] ;  /* 0x0004000007640984 */ /* 0x0008680000000c00 */
[----:B------:R4:W1:Y:S04]  /*7cc0*/  @P0 LDS.128 R108, [R0+0x400] ;  /* 0x00040000006c0984 */ /* 0x0008680000000c00 */
[----:B------:R4:W1:Y:S04]  /*7cd0*/  @P0 LDS.128 R116, [R5+0x400] ;  /* 0x0004000005740984 */ /* 0x0008680000000c00 */
[----:B------:R4:W1:Y:S04]  /*7ce0*/  @P0 LDS.128 R124, [R8+0x400] ;  /* 0x00040000087c0984 */ /* 0x0008680000000c00 */
[----:B------:R4:W1:Y:S04]  /*7cf0*/  @P0 LDS.128 R132, [R3+0x400] ;  /* 0x0004000003840984 */ /* 0x0008680000000c00 */
[----:B------:R4:W1:Y:S02]  /*7d00*/  @P0 LDS.128 R140, [R9+0x400] ;  /* 0x00040000098c0984 */ /* 0x0008640000000c00 */
.L_x_106:
[----:B------:R-:W-:Y:S05]  /*7d10*/  BSYNC B1 ;  /* 0x0000000000017941 */ /* 0x000fea0003800000 */
.L_x_105:
[----:B------:R-:W-:Y:S05]  /*7d20*/  IMAD.IADD R64, R78, 0x1, R81 ;  /* 0x000000014e407824 */ /* 0x000fea00078e0251 */
[----:B----4-:R-:W-:Y:S04]  /*7d30*/  SHF.R.U32.HI R3, RZ, 0x15, R64 ;  /* 0x00000015ff037819 */ /* 0x010fe80000011640 */
[----:B------:R-:W-:Y:S11]  /*7d40*/  LOP3.LUT P0, RZ, R3, 0x3, R158, 0x48, !PT ;  /* 0x0000000303ff7812 */ /* 0x000ff6000780489e */
[----:B------:R-:W-:Y:S02]  /*7d50*/  @!UPT UIADD3 URZ, UPT, UPT, URZ, URZ, URZ ;  /* 0x000000fffffff290 */ /* 0x000fe4000fffe0ff */
        /* <DEDUP_REMOVED lines=17> */
.L_x_110:
[----:B------:R-:W-:Y:S01]  /*7e70*/  ISETP.NE.AND P6, PT, R174, RZ, PT ;  /* 0x000000ffae00720c */ /* 0x000fe20003fc5270 */
[----:B------:R-:W-:Y:S05]  /*7e80*/  WARPSYNC.ALL ;  /* 0x0000000000007948 */ /* 0x000fea0003800000 */
[----:B------:R-:W-:Y:S01]  /*7e90*/  R2UR UR4, R64 ;  /* 0x00000000400472ca */ /* 0x000fe200000e0000 */
[----:B------:R-:W-:Y:S01]  /*7ea0*/  BSSY.RECONVERGENT B0, `(.L_x_111) ;  /* 0x0000104000007945 */ /* 0x000fe20003800200 */
[----:B------:R-:W-:Y:S02]  /*7eb0*/  MOV R0, UR51 ;  /* 0x0000003300007c02 */ /* 0x000fe40008000f00 */
[----:B------:R-:W-:Y:S02]  /*7ec0*/  MOV R105, UR37 ;  /* 0x0000002500697c02 */ /* 0x000fe40008000f00 */
[----:B-1----:R-:W-:Y:S02]  /*7ed0*/  SHF.L.U32 R80, R88, 0x10, RZ ;  /* 0x0000001058507819 */ /* 0x002fe400000006ff */
[----:B------:R-:W-:Y:S02]  /*7ee0*/  @P6 LEA R0, R0, UR48, 0x3 ;  /* 0x0000003000006c11 */ /* 0x000fe4000f8e18ff */
[----:B------:R-:W-:Y:S02]  /*7ef0*/  LOP3.LUT R82, R88, 0xffff0000, RZ, 0xc0, !PT ;  /* 0xffff000058527812 */ /* 0x000fe400078ec0ff */
[----:B------:R-:W-:Y:S01]  /*7f00*/  @P6 IADD3 R0, PT, PT, R0, 0x40, RZ ;  /* 0x0000004000006810 */ /* 0x000fe20007ffe0ff */
[----:B------:R-:W1:Y:S01]  /*7f10*/  LDTM.x64 R4, tmem[UR4] ;  /* 0x00000004000479ee */ /* 0x000e620008340000 */
[----:B------:R-:W-:Y:S02]  /*7f20*/  SHF.L.U32 R85, R89, 0x10, RZ ;  /* 0x0000001059557819 */ /* 0x000fe400000006ff */
[----:B------:R-:W-:Y:S02]  /*7f30*/  @P6 PRMT R105, R105, 0x654, R0 ;  /* 0x0000065469696816 */ /* 0x000fe40000000000 */
[----:B------:R-:W-:Y:S02]  /*7f40*/  LOP3.LUT R84, R89, 0xffff0000, RZ, 0xc0, !PT ;  /* 0xffff000059547812 */ /* 0x000fe400078ec0ff */
[----:B------:R-:W-:Y:S02]  /*7f50*/  SHF.L.U32 R87, R90, 0x10, RZ ;  /* 0x000000105a577819 */ /* 0x000fe400000006ff */
[----:B------:R-:W-:Y:S01]  /*7f60*/  ISETP.NE.AND P0, PT, R165, RZ, PT ;  /* 0x000000ffa500720c */ /* 0x000fe20003f05270 */
[C---:B-1----:R-:W-:Y:S01]  /*7f70*/  FMUL R0, R76.reuse, R4 ;  /* 0x000000044c007220 */ /* 0x042fe20000400000 */
[C---:B------:R-:W-:Y:S01]  /*7f80*/  FMUL R3, R76.reuse, R5 ;  /* 0x000000054c037220 */ /* 0x040fe20000400000 */
[C---:B------:R-:W-:Y:S01]  /*7f90*/  FMUL R6, R76.reuse, R6 ;  /* 0x000000064c067220 */ /* 0x040fe20000400000 */
[----:B------:R-:W-:Y:S01]  /*7fa0*/  FMUL R7, R76, R7 ;  /* 0x000000074c077220 */ /* 0x000fe20000400000 */
[C---:B------:R-:W-:Y:S01]  /*7fb0*/  FFMA R0, R83.reuse, R80, R0 ;  /* 0x0000005053007223 */ /* 0x040fe20000000000 */
[----:B------:R-:W-:Y:S01]  /*7fc0*/  LOP3.LUT R80, R90, 0xffff0000, RZ, 0xc0, !PT ;  /* 0xffff00005a507812 */ /* 0x000fe200078ec0ff */
[----:B------:R-:W-:Y:S01]  /*7fd0*/  FFMA R3, R83, R82, R3 ;  /* 0x0000005253037223 */ /* 0x000fe20000000003 */
[----:B------:R-:W-:Y:S01]  /*7fe0*/  LOP3.LUT R82, R103, 0xffff0000, RZ, 0xc0, !PT ;  /* 0xffff000067527812 */ /* 0x000fe200078ec0ff */
[C---:B------:R-:W-:Y:S01]  /*7ff0*/  FMUL R4, R76.reuse, R8 ;  /* 0x000000084c047220 */ /* 0x040fe20000400000 */
[C---:B------:R-:W-:Y:S01]  /*8000*/  FMUL R5, R76.reuse, R9 ;  /* 0x000000094c057220 */ /* 0x040fe20000400000 */
[----:B------:R-:W-:Y:S01]  /*8010*/  FFMA R6, R83, R85, R6 ;  /* 0x0000005553067223 */ /* 0x000fe20000000006 */
[----:B------:R-:W-:Y:S01]  /*8020*/  F2FP.BF16.F32.PACK_AB R112, R3, R0 ;  /* 0x000000000370723e */ /* 0x000fe200000010ff */
[----:B------:R-:W-:Y:S01]  /*8030*/  FFMA R7, R83, R84, R7 ;  /* 0x0000005453077223 */ /* 0x000fe20000000007 */
[----:B------:R-:W-:Y:S01]  /*8040*/  SHF.L.U32 R3, R91, 0x10, RZ ;  /* 0x000000105b037819 */ /* 0x000fe200000006ff */
[----:B------:R-:W-:Y:S01]  /*8050*/  FFMA R4, R83, R87, R4 ;  /* 0x0000005753047223 */ /* 0x000fe20000000004 */
[----:B------:R-:W-:Y:S01]  /*8060*/  LOP3.LUT R0, R91, 0xffff0000, RZ, 0xc0, !PT ;  /* 0xffff00005b007812 */ /* 0x000fe200078ec0ff */
[----:B------:R-:W-:Y:S01]  /*8070*/  FMUL R10, R76, R10 ;  /* 0x0000000a4c0a7220 */ /* 0x000fe20000400000 */
[C---:B--2---:R-:W-:Y:S01]  /*8080*/  SHF.L.U32 R85, R92.reuse, 0x10, RZ ;  /* 0x000000105c557819 */ /* 0x044fe200000006ff */
[----:B------:R-:W-:Y:S01]  /*8090*/  FFMA R5, R83, R80, R5 ;  /* 0x0000005053057223 */ /* 0x000fe20000000005 */
[----:B------:R-:W-:Y:S01]  /*80a0*/  LOP3.LUT R80, R92, 0xffff0000, RZ, 0xc0, !PT ;  /* 0xffff00005c507812 */ /* 0x000fe200078ec0ff */
[C---:B------:R-:W-:Y:S01]  /*80b0*/  FMUL R11, R76.reuse, R11 ;  /* 0x0000000b4c0b7220 */ /* 0x040fe20000400000 */
[----:B------:R-:W-:Y:S01]  /*80c0*/  F2FP.BF16.F32.PACK_AB R113, R7, R6 ;  /* 0x000000060771723e */ /* 0x000fe200000010ff */
[C---:B------:R-:W-:Y:S01]  /*80d0*/  FMUL R8, R76.reuse, R12 ;  /* 0x0000000c4c087220 */ /* 0x040fe20000400000 */
[----:B------:R-:W-:Y:S01]  /*80e0*/  F2FP.BF16.F32.PACK_AB R114, R5, R4 ;  /* 0x000000040572723e */ /* 0x000fe200000010ff */
[----:B------:R-:W-:Y:S01]  /*80f0*/  FMUL R9, R76, R13 ;  /* 0x0000000d4c097220 */ /* 0x000fe20000400000 */
[C---:B------:R-:W-:Y:S01]  /*8100*/  FFMA R10, R83.reuse, R3, R10 ;  /* 0x00000003530a7223 */ /* 0x040fe2000000000a */
[----:B------:R-:W-:Y:S01]  /*8110*/  SHF.L.U32 R3, R94, 0x10, RZ ;  /* 0x000000105e037819 */ /* 0x000fe200000006ff */
[----:B------:R-:W-:Y:S01]  /*8120*/  FFMA R11, R83, R0, R11 ;  /* 0x00000000530b7223 */ /* 0x000fe2000000000b */
[----:B------:R-:W-:Y:S01]  /*8130*/  SHF.L.U32 R0, R93, 0x10, RZ ;  /* 0x000000105d007819 */ /* 0x000fe200000006ff */
[C---:B------:R-:W-:Y:S01]  /*8140*/  FFMA R8, R83.reuse, R85, R8 ;  /* 0x0000005553087223 */ /* 0x040fe20000000008 */
[----:B------:R-:W-:Y:S01]  /*8150*/  SHF.L.U32 R85, R100, 0x10, RZ ;  /* 0x0000001064557819 */ /* 0x000fe200000006ff */
        /* <DEDUP_REMOVED lines=8> */
[----:B------:R-:W-:Y:S01]  /*81e0*/  LOP3.LUT R0, R94, 0xffff0000, RZ, 0xc0, !PT ;  /* 0xffff00005e007812 */ /* 0x000fe200078ec0ff */
[----:B------:R-:W-:Y:S01]  /*81f0*/  FFMA R15, R83, R80, R15 ;  /* 0x00000050530f7223 */ /* 0x000fe2000000000f */
[----:B------:R-:W-:Y:S01]  /*8200*/  LOP3.LUT R80, R95, 0xffff0000, RZ, 0xc0, !PT ;  /* 0xffff00005f507812 */ /* 0x000fe200078ec0ff */
[----:B------:R-:W-:Y:S01]  /*8210*/  FFMA R12, R83, R3, R12 ;  /* 0x00000003530c7223 */ /* 0x000fe2000000000c */
[----:B------:R-:W-:Y:S01]  /*8220*/  SHF.L.U32 R3, R95, 0x10, RZ ;  /* 0x000000105f037819 */ /* 0x000fe200000006ff */
[C---:B------:R-:W-:Y:S01]  /*8230*/  FMUL R13, R76.reuse, R17 ;  /* 0x000000114c0d7220 */ /* 0x040fe20000400000 */
[----:B------:R-:W-:Y:S01]  /*8240*/  F2FP.BF16.F32.PACK_AB R121, R15, R14 ;  /* 0x0000000e0f79723e */ /* 0x000fe200000010ff */
[C---:B------:R-:W-:Y:S01]  /*8250*/  FMUL R18, R76.reuse, R18 ;  /* 0x000000124c127220 */ /* 0x040fe20000400000 */
[----:B------:R-:W-:Y:S01]  /*8260*/  FMUL R19, R76, R19 ;  /* 0x000000134c137220 */ /* 0x000fe20000400000 */
[C---:B------:R-:W-:Y:S01]  /*8270*/  FFMA R13, R83.reuse, R0, R13 ;  /* 0x00000000530d7223 */ /* 0x040fe2000000000d */
[----:B------:R-:W-:Y:S01]  /*8280*/  LOP3.LUT R0, R100, 0xffff0000, RZ, 0xc0, !PT ;  /* 0xffff000064007812 */ /* 0x000fe200078ec0ff */
[C---:B------:R-:W-:Y:S01]  /*8290*/  FMUL R16, R76.reuse, R20 ;  /* 0x000000144c107220 */ /* 0x040fe20000400000 */
[----:B------:R-:W-:Y:S01]  /*82a0*/  FFMA R18, R83, R3, R18 ;  /* 0x0000000353127223 */ /* 0x000fe20000000012 */
[----:B------:R-:W-:Y:S01]  /*82b0*/  SHF.L.U32 R3, R101, 0x10, RZ ;  /* 0x0000001065037819 */ /* 0x000fe200000006ff */
[----:B------:R-:W-:Y:S01]  /*82c0*/  FMUL R17, R76, R21 ;  /* 0x000000154c117220 */ /* 0x000fe20000400000 */
[----:B------:R-:W-:Y:S01]  /*82d0*/  F2FP.BF16.F32.PACK_AB R122, R13, R12 ;  /* 0x0000000c0d7a723e */ /* 0x000fe200000010ff */
[C---:B------:R-:W-:Y:S01]  /*82e0*/  FFMA R19, R83.reuse, R80, R19 ;  /* 0x0000005053137223 */ /* 0x040fe20000000013 */
[----:B------:R-:W-:Y:S01]  /*82f0*/  LOP3.LUT R80, R102, 0xffff0000, RZ, 0xc0, !PT ;  /* 0xffff000066507812 */ /* 0x000fe200078ec0ff */
[----:B------:R-:W-:Y:S01]  /*8300*/  FMUL R22, R76, R22 ;  /* 0x000000164c167220 */ /* 0x000fe20000400000 */
[----:B------:R-:W-:Y:S01]  /*8310*/  FFMA R16, R83, R85, R16 ;  /* 0x0000005553107223 */ /* 0x000fe20000000010 */
[----:B------:R-:W-:Y:S01]  /*8320*/  SHF.L.U32 R85, R103, 0x10, RZ ;  /* 0x0000001067557819 */ /* 0x000fe200000006ff */
[----:B------:R-:W-:Y:S01]  /*8330*/  FFMA R17, R83, R0, R17 ;  /* 0x0000000053117223 */ /* 0x000fe20000000011 */
[----:B------:R-:W-:Y:S01]  /*8340*/  LOP3.LUT R0, R101, 0xffff0000, RZ, 0xc0, !PT ;  /* 0xffff000065007812 */ /* 0x000fe200078ec0ff */
[----:B------:R-:W-:Y:S01]  /*8350*/  FFMA R22, R83, R3, R22 ;  /* 0x0000000353167223 */ /* 0x000fe20000000016 */
[----:B------:R-:W-:Y:S01]  /*8360*/  SHF.L.U32 R3, R102, 0x10, RZ ;  /* 0x0000001066037819 */ /* 0x000fe200000006ff */
[C---:B------:R-:W-:Y:S01]  /*8370*/  FMUL R23, R76.reuse, R23 ;  /* 0x000000174c177220 */ /* 0x040fe20000400000 */
[----:B------:R-:W-:Y:S01]  /*8380*/  F2FP.BF16.F32.PACK_AB R123, R19, R18 ;  /* 0x00000012137b723e */ /* 0x000fe200000010ff */
[C---:B------:R-:W-:Y:S01]  /*8390*/  FMUL R20, R76.reuse, R24 ;  /* 0x000000184c147220 */ /* 0x040fe20000400000 */
[----:B------:R-:W-:Y:S01]  /*83a0*/  F2FP.BF16.F32.PACK_AB R128, R17, R16 ;  /* 0x000000101180723e */ /* 0x000fe200000010ff */
[----:B------:R-:W-:Y:S01]  /*83b0*/  FMUL R21, R76, R25 ;  /* 0x000000194c157220 */ /* 0x000fe20000400000 */
[C---:B------:R-:W-:Y:S01]  /*83c0*/  FFMA R23, R83.reuse, R0, R23 ;  /* 0x0000000053177223 */ /* 0x040fe20000000017 */
[----:B------:R-:W-:Y:S01]  /*83d0*/  SHF.L.U32 R0, R108, 0x10, RZ ;  /* 0x000000106c007819 */ /* 0x000fe200000006ff */
[C---:B------:R-:W-:Y:S01]  /*83e0*/  FMUL R26, R76.reuse, R26 ;  /* 0x0000001a4c1a7220 */ /* 0x040fe20000400000 */
[----:B------:R-:W-:Y:S01]  /*83f0*/  FMUL R27, R76, R27 ;  /* 0x0000001b4c1b7220 */ /* 0x000fe20000400000 */
        /* <DEDUP_REMOVED lines=14> */
[----:B------:R-:W-:Y:S01]  /*84e0*/  FMUL R30, R76, R30 ;  /* 0x0000001e4c1e7220 */ /* 0x000fe20000400000 */
[----:B------:R-:W-:Y:S01]  /*84f0*/  F2FP.BF16.F32.PACK_AB R131, R27, R26 ;  /* 0x0000001a1b83723e */ /* 0x000fe200000010ff */
[C---:B------:R-:W-:Y:S01]  /*8500*/  FFMA R25, R83.reuse, R80, R25 ;  /* 0x0000005053197223 */ /* 0x040fe20000000019 */
[----:B------:R-:W-:Y:S01]  /*8510*/  LOP3.LUT R80, R110, 0xffff0000, RZ, 0xc0, !PT ;  /* 0xffff00006e507812 */ /* 0x000fe200078ec0ff */
        /* <DEDUP_REMOVED lines=36> */
[----:B------:R1:W-:Y:S01]  /*8760*/  STS.128 [R178+UR48+0x4400], R112 ;  /* 0x00440070b2007988 */ /* 0x0003e20008000c30 */
        /* <DEDUP_REMOVED lines=12> */
[----:B------:R2:W-:Y:S01]  /*8830*/  STS.128 [R177+0x4400], R120 ;  /* 0x00440078b1007388 */ /* 0x0005e20000000c00 */
        /* <DEDUP_REMOVED lines=12> */
[----:B------:R4:W-:Y:S01]  /*8900*/  STS.128 [R176+0x4400], R128 ;  /* 0x00440080b0007388 */ /* 0x0009e20000000c00 */
[----:B------:R-:W-:Y:S01]  /*8910*/  FMUL R51, R76, R51 ;  /* 0x000000334c337220 */ /* 0x000fe20000400000 */
[C---:B------:R-:W-:Y:S01]  /*8920*/  FFMA R44, R83.reuse, R3, R44 ;  /* 0x00000003532c7223 */ /* 0x040fe2000000002c */
[C---:B------:R-:W-:Y:S01]  /*8930*/  SHF.L.U32 R3, R132.reuse, 0x10, RZ ;  /* 0x0000001084037819 */ /* 0x040fe200000006ff */
[----:B------:R-:W-:Y:S01]  /*8940*/  FFMA R45, R83, R80, R45 ;  /* 0x00000050532d7223 */ /* 0x000fe2000000002d */
[----:B------:R-:W-:Y:S01]  /*8950*/  LOP3.LUT R80, R133, 0xffff0000, RZ, 0xc0, !PT ;  /* 0xffff000085507812 */ /* 0x000fe200078ec0ff */
        /* <DEDUP_REMOVED lines=8> */
[C---:B------:R-:W-:Y:S01]  /*89e0*/  FMUL R54, R76.reuse, R54 ;  /* 0x000000364c367220 */ /* 0x040fe20000400000 */
[----:B------:R-:W-:Y:S01]  /*89f0*/  F2FP.BF16.F32.PACK_AB R114, R37, R36 ;  /* 0x000000242572723e */ /* 0x000fe200000010ff */
[----:B------:R1:W-:Y:S01]  /*8a00*/  STS.128 [R175+0x4400], R136 ;  /* 0x00440088af007388 */ /* 0x0003e20000000c00 */
[----:B------:R-:W-:Y:S01]  /*8a10*/  F2FP.BF16.F32.PACK_AB R115, R43, R42 ;  /* 0x0000002a2b73723e */ /* 0x000fe200000010ff */
[----:B------:R-:W-:Y:S01]  /*8a20*/  FMUL R55, R76, R55 ;  /* 0x000000374c377220 */ /* 0x000fe20000400000 */
[----:B--2---:R-:W-:Y:S01]  /*8a30*/  F2FP.BF16.F32.PACK_AB R120, R41, R40 ;  /* 0x000000282978723e */ /* 0x004fe200000010ff */
[----:B------:R-:W-:Y:S01]  /*8a40*/  FFMA R48, R83, R3, R48 ;  /* 0x0000000353307223 */ /* 0x000fe20000000030 */
[----:B------:R-:W-:Y:S01]  /*8a50*/  SHF.L.U32 R3, R135, 0x10, RZ ;  /* 0x0000001087037819 */ /* 0x000fe200000006ff */
[----:B------:R-:W-:Y:S01]  /*8a60*/  FFMA R49, R83, R0, R49 ;  /* 0x0000000053317223 */ /* 0x000fe20000000031 */
[C---:B------:R-:W-:Y:S01]  /*8a70*/  SHF.L.U32 R0, R134.reuse, 0x10, RZ ;  /* 0x0000001086007819 */ /* 0x040fe200000006ff */
[----:B------:R2:W-:Y:S01]  /*8a80*/  STS.128 [R173+0x4400], R112 ;  /* 0x00440070ad007388 */ /* 0x0005e20000000c00 */
[----:B------:R-:W-:Y:S01]  /*8a90*/  F2FP.BF16.F32.PACK_AB R121, R47, R46 ;  /* 0x0000002e2f79723e */ /* 0x000fe200000010ff */
[----:B------:R-:W-:Y:S01]  /*8aa0*/  FFMA R54, R83, R85, R54 ;  /* 0x0000005553367223 */ /* 0x000fe20000000036 */
[----:B------:R-:W-:Y:S01]  /*8ab0*/  SHF.L.U32 R85, R141, 0x10, RZ ;  /* 0x000000108d557819 */ /* 0x000fe200000006ff */
[----:B------:R-:W-:Y:S01]  /*8ac0*/  FFMA R55, R83, R80, R55 ;  /* 0x0000005053377223 */ /* 0x000fe20000000037 */
[----:B------:R-:W-:Y:S01]  /*8ad0*/  LOP3.LUT R80, R134, 0xffff0000, RZ, 0xc0, !PT ;  /* 0xffff000086507812 */ /* 0x000fe200078ec0ff */
[C---:B------:R-:W-:Y:S01]  /*8ae0*/  FMUL R52, R76.reuse, R56 ;  /* 0x000000384c347220 */ /* 0x040fe20000400000 */
[----:B------:R-:W-:Y:S01]  /*8af0*/  F2FP.BF16.F32.PACK_AB R122, R45, R44 ;  /* 0x0000002c2d7a723e */ /* 0x000fe200000010ff */
[C---:B------:R-:W-:Y:S01]  /*8b00*/  FMUL R53, R76.reuse, R57 ;  /* 0x000000394c357220 */ /* 0x040fe20000400000 */
[C---:B------:R-:W-:Y:S01]  /*8b10*/  FMUL R58, R76.reuse, R58 ;  /* 0x0000003a4c3a7220 */ /* 0x040fe20000400000 */
[----:B------:R-:W-:Y:S01]  /*8b20*/  FFMA R52, R83, R0, R52 ;  /* 0x0000000053347223 */ /* 0x000fe20000000034 */
[----:B------:R-:W-:Y:S01]  /*8b30*/  LOP3.LUT R0, R135, 0xffff0000, RZ, 0xc0, !PT ;  /* 0xffff000087007812 */ /* 0x000fe200078ec0ff */
[C---:B------:R-:W-:Y:S01]  /*8b40*/  FFMA R53, R83.reuse, R80, R53 ;  /* 0x0000005053357223 */ /* 0x040fe20000000035 */
[----:B------:R-:W-:Y:S01]  /*8b50*/  FFMA R58, R83, R3, R58 ;  /* 0x00000003533a7223 */ /* 0x000fe2000000003a */
[----:B------:R-:W-:Y:S01]  /*8b60*/  FMUL R59, R76, R59 ;  /* 0x0000003b4c3b7220 */ /* 0x000fe20000400000 */
[----:B------:R-:W-:Y:S01]  /*8b70*/  SHF.L.U32 R3, R140, 0x10, RZ ;  /* 0x000000108c037819 */ /* 0x000fe200000006ff */
[----:B------:R-:W-:Y:S01]  /*8b80*/  FMUL R56, R76, R60 ;  /* 0x0000003c4c387220 */ /* 0x000fe20000400000 */
[----:B------:R-:W-:Y:S01]  /*8b90*/  LOP3.LUT R80, R140, 0xffff0000, RZ, 0xc0, !PT ;  /* 0xffff00008c507812 */ /* 0x000fe200078ec0ff */
[C---:B------:R-:W-:Y:S01]  /*8ba0*/  FMUL R57, R76.reuse, R61 ;  /* 0x0000003d4c397220 */ /* 0x040fe20000400000 */
[----:B------:R-:W-:Y:S01]  /*8bb0*/  F2FP.BF16.F32.PACK_AB R123, R51, R50 ;  /* 0x00000032337b723e */ /* 0x000fe200000010ff */
[C---:B------:R-:W-:Y:S01]  /*8bc0*/  FMUL R62, R76.reuse, R62 ;  /* 0x0000003e4c3e7220 */ /* 0x040fe20000400000 */
[C---:B------:R-:W-:Y:S01]  /*8bd0*/  FFMA R59, R83.reuse, R0, R59 ;  /* 0x00000000533b7223 */ /* 0x040fe2000000003b */
[----:B------:R-:W-:Y:S01]  /*8be0*/  FFMA R56, R83, R3, R56 ;  /* 0x0000000353387223 */ /* 0x000fe20000000038 */
[----:B------:R-:W-:Y:S01]  /*8bf0*/  LOP3.LUT R0, R141, 0xffff0000, RZ, 0xc0, !PT ;  /* 0xffff00008d007812 */ /* 0x000fe200078ec0ff */
[----:B------:R2:W-:Y:S01]  /*8c00*/  STS.128 [R172+0x4400], R120 ;  /* 0x00440078ac007388 */ /* 0x0005e20000000c00 */
[C---:B------:R-:W-:Y:S01]  /*8c10*/  FFMA R57, R83.reuse, R80, R57 ;  /* 0x0000005053397223 */ /* 0x040fe20000000039 */
[----:B------:R-:W-:Y:S01]  /*8c20*/  FMUL R63, R76, R63 ;  /* 0x0000003f4c3f7220 */ /* 0x000fe20000400000 */
[----:B------:R-:W-:Y:S01]  /*8c30*/  SHF.L.U32 R3, R142, 0x10, RZ ;  /* 0x000000108e037819 */ /* 0x000fe200000006ff */
[----:B------:R-:W-:Y:S01]  /*8c40*/  FFMA R62, R83, R85, R62 ;  /* 0x00000055533e7223 */ /* 0x000fe2000000003e */
[----:B------:R-:W-:Y:S01]  /*8c50*/  FMUL R60, R76, R64 ;  /* 0x000000404c3c7220 */ /* 0x000fe20000400000 */
[----:B------:R-:W-:Y:S01]  /*8c60*/  LOP3.LUT R80, R142, 0xffff0000, RZ, 0xc0, !PT ;  /* 0xffff00008e507812 */ /* 0x000fe200078ec0ff */
[C---:B------:R-:W-:Y:S01]  /*8c70*/  FMUL R61, R76.reuse, R65 ;  /* 0x000000414c3d7220 */ /* 0x040fe20000400000 */
[----:B------:R-:W-:Y:S01]  /*8c80*/  SHF.L.U32 R85, R143, 0x10, RZ ;  /* 0x000000108f557819 */ /* 0x000fe200000006ff */
[C---:B------:R-:W-:Y:S01]  /*8c90*/  FMUL R66, R76.reuse, R66 ;  /* 0x000000424c427220 */ /* 0x040fe20000400000 */
[----:B------:R-:W-:Y:S01]  /*8ca0*/  FFMA R63, R83, R0, R63 ;  /* 0x00000000533f7223 */ /* 0x000fe2000000003f */
[----:B------:R-:W-:Y:S01]  /*8cb0*/  FMUL R67, R76, R67 ;  /* 0x000000434c437220 */ /* 0x000fe20000400000 */
[----:B----4-:R-:W-:Y:S01]  /*8cc0*/  F2FP.BF16.F32.PACK_AB R128, R49, R48 ;  /* 0x000000303180723e */ /* 0x010fe200000010ff */
[----:B------:R-:W-:Y:S01]  /*8cd0*/  FFMA R60, R83, R3, R60 ;  /* 0x00000003533c7223 */ /* 0x000fe2000000003c */
[----:B------:R-:W-:Y:S01]  /*8ce0*/  F2FP.BF16.F32.PACK_AB R129, R55, R54 ;  /* 0x000000363781723e */ /* 0x000fe200000010ff */
[----:B------:R-:W-:Y:S01]  /*8cf0*/  FFMA R61, R83, R80, R61 ;  /* 0x00000050533d7223 */ /* 0x000fe2000000003d */
[----:B------:R-:W-:Y:S01]  /*8d00*/  F2FP.BF16.F32.PACK_AB R130, R53, R52 ;  /* 0x000000343582723e */ /* 0x000fe200000010ff */
[----:B------:R-:W-:Y:S01]  /*8d10*/  FFMA R66, R83, R85, R66 ;  /* 0x0000005553427223 */ /* 0x000fe20000000042 */
[----:B------:R-:W-:Y:S01]  /*8d20*/  F2FP.BF16.F32.PACK_AB R131, R59, R58 ;  /* 0x0000003a3b83723e */ /* 0x000fe200000010ff */
[----:B------:R-:W-:Y:S01]  /*8d30*/  FFMA R67, R83, R82, R67 ;  /* 0x0000005253437223 */ /* 0x000fe20000000043 */
[----:B-1----:R-:W-:Y:S02]  /*8d40*/  F2FP.BF16.F32.PACK_AB R136, R57, R56 ;  /* 0x000000383988723e */ /* 0x002fe400000010ff */
[----:B------:R-:W-:Y:S01]  /*8d50*/  F2FP.BF16.F32.PACK_AB R137, R63, R62 ;  /* 0x0000003e3f89723e */ /* 0x000fe200000010ff */
[----:B------:R2:W-:Y:S01]  /*8d60*/  STS.128 [R171+0x4400], R128 ;  /* 0x00440080ab007388 */ /* 0x0005e20000000c00 */
[----:B------:R-:W-:Y:S02]  /*8d70*/  F2FP.BF16.F32.PACK_AB R138, R61, R60 ;  /* 0x0000003c3d8a723e */ /* 0x000fe400000010ff */
[----:B------:R-:W-:Y:S02]  /*8d80*/  F2FP.BF16.F32.PACK_AB R139, R67, R66 ;  /* 0x00000042438b723e */ /* 0x000fe400000010ff */
[----:B------:R-:W-:Y:S02]  /*8d90*/  LEA R3, R97, UR48, 0x3 ;  /* 0x0000003061037c11 */ /* 0x000fe4000f8e18ff */
[----:B------:R-:W-:Y:S01]  /*8da0*/  @P6 SHF.L.U32 R80, R162, 0x1f, RZ ;  /* 0x0000001fa2506819 */ /* 0x000fe200000006ff */
[----:B------:R2:W-:Y:S01]  /*8db0*/  STS.128 [R170+0x4400], R136 ;  /* 0x00440088aa007388 */ /* 0x0005e20000000c00 */
[----:B------:R-:W-:Y:S01]  /*8dc0*/  @!PT LDS RZ, [RZ] ;  /* 0x00000000fffff984 */ /* 0x000fe20000000800 */
[----:B------:R-:W-:Y:S01]  /*8dd0*/  @!PT LDS RZ, [RZ] ;  /* 0x00000000fffff984 */ /* 0x000fe20000000800 */
[----:B------:R-:W-:Y:S01]  /*8de0*/  @!PT LDS RZ, [RZ] ;  /* 0x00000000fffff984 */ /* 0x000fe20000000800 */
[----:B------:R-:W-:Y:S01]  /*8df0*/  @!PT LDS RZ, [RZ] ;  /* 0x00000000fffff984 */ /* 0x000fe20000000800 */
[----:B------:R1:W-:Y:S07]  /*8e00*/  MEMBAR.ALL.CTA ;  /* 0x0000000000007992 */ /* 0x0003ee0000008000 */
[----:B-1----:R-:W1:Y:S02]  /*8e10*/  FENCE.VIEW.ASYNC.S ;  /* 0x00000000000073c6 */ /* 0x002e640000000000 */
[----:B-1----:R-:W-:Y:S06]  /*8e20*/  BAR.SYNC.DEFER_BLOCKING 0x1, 0x80 ;  /* 0x0042000000007b1d */ /* 0x002fec0000010000 */
[----:B------:R-:W-:Y:S05]  /*8e30*/  @P0 BRA `(.L_x_112) ;  /* 0x0000000000280947 */ /* 0x000fea0003800000 */
[----:B------:R-:W-:Y:S01]  /*8e40*/  R2UR UR4, R81 ;  /* 0x00000000510472ca */ /* 0x000fe200000e0000 */
[----:B------:R-:W-:Y:S01]  /*8e50*/  UIADD3 UR6, UP0, UPT, UR52, 0xa80, URZ ;  /* 0x00000a8034067890 */ /* 0x000fe2000ff1e0ff */
[----:B------:R-:W-:Y:S01]  /*8e60*/  R2UR UR5, R168 ;  /* 0x00000000a80572ca */ /* 0x000fe200000e0000 */
[----:B------:R-:W-:Y:S02]  /*8e70*/  UIADD3 UR44, UPT, UPT, UR48, 0x4400, URZ ;  /* 0x00004400302c7890 */ /* 0x000fe4000fffe0ff */
[----:B------:R-:W-:Y:S01]  /*8e80*/  UIADD3.X UR7, UPT, UPT, URZ, UR53, URZ, UP0, !UPT ;  /* 0x00000035ff077290 */ /* 0x000fe200087fe4ff */
[----:B------:R-:W-:Y:S09]  /*8e90*/  UMOV UR47, UR36 ;  /* 0x00000024002f7c82 */ /* 0x000ff20008000000 */
[----:B------:R-:W-:Y:S09]  /*8ea0*/  UIADD3 UR45, UPT, UPT, UR5, UR4, URZ ;  /* 0x00000004052d7290 */ /* 0x000ff2000fffe0ff */
[----:B------:R1:W-:Y:S01]  /*8eb0*/  UTMASTG.3D [UR44], [UR6] ;  /* 0x0000002c060073b5 */ /* 0x0003e20008010000 */
[----:B------:R0:W-:Y:S01]  /*8ec0*/  UTMACMDFLUSH ;  /* 0x00000000000079b7 */ /* 0x0001e20000000000 */
[----:B-1----:R-:W-:Y:S04]  /*8ed0*/  DEPBAR.LE SB0, 0x1 ;  /* 0x000080400000791a */ /* 0x002fe80000000000 */
.L_x_112:
[----:B------:R-:W-:Y:S05]  /*8ee0*/  BSYNC.RECONVERGENT B0 ;  /* 0x0000000000007941 */ /* 0x000fea0003800200 */
.L_x_111:
[----:B------:R-:W-:Y:S01]  /*8ef0*/  BAR.SYNC.DEFER_BLOCKING 0x1, 0x80 ;  /* 0x0042000000007b1d */ /* 0x000fe20000010000 */
[----:B------:R-:W-:Y:S01]  /*8f00*/  UIADD3 UR54, UPT, UPT, UR51, 0x1, URZ ;  /* 0x0000000133367890 */ /* 0x000fe2000fffe0ff */
[----:B------:R-:W-:Y:S01]  /*8f10*/  IMAD.MOV.U32 R0, RZ, RZ, 0x40 ;  /* 0x00000040ff007424 */ /* 0x000fe200078e00ff */
[----:B------:R-:W-:Y:S02]  /*8f20*/  ISETP.NE.AND P0, PT, R79, RZ, PT ;  /* 0x000000ff4f00720c */ /* 0x000fe40003f05270 */
[----:B------:R-:W-:Y:S02]  /*8f30*/  UISETP.NE.AND UP0, UPT, UR54, 0x4, UPT ;  /* 0x000000043600788c */ /* 0x000fe4000bf05270 */
[----:B------:R-:W-:Y:S02]  /*8f40*/  SEL R81, R0, 0x80, !P0 ;  /* 0x0000008000517807 */ /* 0x000fe40004000000 */
[----:B------:R-:W-:Y:S01]  /*8f50*/  USEL UR54, UR54, URZ, UP0 ;  /* 0x000000ff36367287 */ /* 0x000fe20008000000 */
[----:B------:R1:W-:Y:S01]  /*8f60*/  @P6 SYNCS.ARRIVE.TRANS64.RED.A1T0 RZ, [R105+URZ], RZ ;  /* 0x000000ff69ff69a7 */ /* 0x0003e200081004ff */
[----:B------:R-:W-:Y:S01]  /*8f70*/  BSSY B1, `(.L_x_113) ;  /* 0x0000020000017945 */ /* 0x000fe20003800000 */
[----:B------:R-:W4:Y:S02]  /*8f80*/  @P6 SYNCS.PHASECHK.TRANS64.TRYWAIT P1, [R3+URZ+0x20], R80 ;  /* 0x00002050030065a7 */ /* 0x000f2400080211ff */
[----:B----4-:R-:W-:Y:S01]  /*8f90*/  @P6 SEL R99, RZ, 0x1, !P1 ;  /* 0x00000001ff636807 */ /* 0x010fe20004800000 */
[----:B-1----:R-:W-:Y:S06]  /*8fa0*/  @!P6 BRA `(.L_x_114) ;  /* 0x000000000070e947 */ /* 0x002fec0003800000 */
        /* <DEDUP_REMOVED lines=10> */
[----:B------:R-:W1:Y:S02]  /*9050*/  SYNCS.PHASECHK.TRANS64.TRYWAIT P0, [R3+URZ+0x20], R6 ;  /* 0x00002006030075a7 */ /* 0x000e6400080011ff */
[----:B-1----:R-:W-:Y:S05]  /*9060*/  @!P0 BRA `(.L_x_117) ;  /* 0x0000003000ec8947 */ /* 0x002fea0003800000 */
.L_x_116:
[----:B------:R-:W-:Y:S05]  /*9070*/  BSYNC B0 ;  /* 0x0000000000007941 */ /* 0x000fea0003800000 */
.L_x_115:
[----:B------:R-:W-:Y:S01]  /*9080*/  ISETP.NE.AND P0, PT, R104, RZ, PT ;  /* 0x000000ff6800720c */ /* 0x000fe20003f05270 */
[----:B------:R-:W-:Y:S11]  /*9090*/  VIADD R97, R97, 0x1 ;  /* 0x0000000161617836 */ /* 0x000ff60000000000 */
[----:B------:R-:W-:Y:S01]  /*90a0*/  @!UPT UIADD3 URZ, UPT, UPT, URZ, URZ, URZ ;  /* 0x000000fffffff290 */ /* 0x000fe2000fffe0ff */
[----:B------:R4:W2:Y:S01]  /*90b0*/  @P0 LDS.128 R88, [R4+UR48+0x400] ;  /* 0x0004003004580984 */ /* 0x0008a20008000c00 */
[--C-:B-1----:R-:W-:Y:S01]  /*90c0*/  @P0 IMAD.IADD R3, R96, 0x1, R5.reuse ;  /* 0x0000000160030824 */ /* 0x102fe200078e0205 */
[C---:B------:R-:W-:Y:S01]  /*90d0*/  @P0 IADD3 R6, PT, PT, R98.reuse, R7, RZ ;  /* 0x0000000762060210 */ /* 0x040fe20007ffe0ff */
[C---:B------:R-:W-:Y:S01]  /*90e0*/  @P0 IMAD.IADD R8, R98.reuse, 0x1, R5 ;  /* 0x0000000162080824 */ /* 0x040fe200078e0205 */
[----:B------:R4:W1:Y:S02]  /*90f0*/  @P0 LDS.128 R92, [R0+0x400] ;  /* 0x00040000005c0984 */ /* 0x0008640000000c00 */
[----:B------:R-:W-:Y:S02]  /*9100*/  @P0 IADD3 R9, PT, PT, R98, R3, RZ ;  /* 0x0000000362090210 */ /* 0x000fe40007ffe0ff */
[----:B------:R4:W1:Y:S04]  /*9110*/  @P0 LDS.128 R100, [R7+0x400] ;  /* 0x0004000007640984 */ /* 0x0008680000000c00 */
[----:B------:R4:W1:Y:S04]  /*9120*/  @P0 LDS.128 R108, [R6+0x400] ;  /* 0x00040000066c0984 */ /* 0x0008680000000c00 */
[----:B------:R4:W1:Y:S04]  /*9130*/  @P0 LDS.128 R116, [R5+0x400] ;  /* 0x0004000005740984 */ /* 0x0008680000000c00 */
[----:B------:R4:W1:Y:S04]  /*9140*/  @P0 LDS.128 R124, [R8+0x400] ;  /* 0x00040000087c0984 */ /* 0x0008680000000c00 */
[----:B------:R4:W1:Y:S04]  /*9150*/  @P0 LDS.128 R132, [R3+0x400] ;  /* 0x0004000003840984 */ /* 0x0008680000000c00 */
[----:B------:R4:W1:Y:S02]  /*9160*/  @P0 LDS.128 R140, [R9+0x400] ;  /* 0x00040000098c0984 */ /* 0x0008640000000c00 */
.L_x_114:
[----:B------:R-:W-:Y:S05]  /*9170*/  BSYNC B1 ;  /* 0x0000000000017941 */ /* 0x000fea0003800000 */
.L_x_113:
        /* <DEDUP_REMOVED lines=21> */
.L_x_118:
[----:B------:R-:W-:Y:S01]  /*92d0*/  ISETP.NE.AND P6, PT, R174, RZ, PT ;  /* 0x000000ffae00720c */ /* 0x000fe20003fc5270 */
[----:B------:R-:W-:Y:S05]  /*92e0*/  WARPSYNC.ALL ;  /* 0x0000000000007948 */ /* 0x000fea0003800000 */
[----:B------:R-:W-:Y:S01]  /*92f0*/  R2UR UR4, R16 ;  /* 0x00000000100472ca */ /* 0x000fe200000e0000 */
[----:B------:R-:W-:Y:S01]  /*9300*/  BSSY.RECONVERGENT B0, `(.L_x_119) ;  /* 0x0000104000007945 */ /* 0x000fe20003800200 */
[----:B------:R-:W-:Y:S02]  /*9310*/  MOV R3, UR54 ;  /* 0x0000003600037c02 */ /* 0x000fe40008000f00 */
[----:B------:R-:W-:Y:S02]  /*9320*/  MOV R84, UR37 ;  /* 0x0000002500547c02 */ /* 0x000fe40008000f00 */
[C---:B--2---:R-:W-:Y:S02]  /*9330*/  SHF.L.U32 R80, R88.reuse, 0x10, RZ ;  /* 0x0000001058507819 */ /* 0x044fe400000006ff */
[----:B------:R-:W-:Y:S02]  /*9340*/  @P6 LEA R3, R3, UR48, 0x3 ;  /* 0x0000003003036c11 */ /* 0x000fe4000f8e18ff */
[----:B------:R-:W-:Y:S02]  /*9350*/  LOP3.LUT R82, R88, 0xffff0000, RZ, 0xc0, !PT ;  /* 0xffff000058527812 */ /* 0x000fe400078ec0ff */
[----:B------:R-:W-:Y:S01]  /*9360*/  @P6 IADD3 R3, PT, PT, R3, 0x40, RZ ;  /* 0x0000004003036810 */ /* 0x000fe20007ffe0ff */
[----:B------:R-:W2:Y:S01]  /*9370*/  LDTM.x64 R4, tmem[UR4] ;  /* 0x00000004000479ee */ /* 0x000ea20008340000 */
[----:B------:R-:W-:Y:S02]  /*9380*/  SHF.L.U32 R85, R90, 0x10, RZ ;  /* 0x000000105a557819 */ /* 0x000fe400000006ff */
[----:B------:R-:W-:Y:S02]  /*9390*/  @P6 PRMT R84, R84, 0x654, R3 ;  /* 0x0000065454546816 */ /* 0x000fe40000000003 */
[----:B------:R-:W-:Y:S01]  /*93a0*/  ISETP.NE.AND P0, PT, R165, RZ, PT ;  /* 0x000000ffa500720c */ /* 0x000fe20003f05270 */
[C---:B--2---:R-:W-:Y:S01]  /*93b0*/  FMUL R3, R76.reuse, R5 ;  /* 0x000000054c037220 */ /* 0x044fe20000400000 */
[C---:B------:R-:W-:Y:S01]  /*93c0*/  FMUL R0, R76.reuse, R4 ;  /* 0x000000044c007220 */ /* 0x040fe20000400000 */
        /* <DEDUP_REMOVED lines=29> */
[C---:B------:R-:W-:Y:S01]  /*95a0*/  SHF.L.U32 R65, R89.reuse, 0x10, RZ ;  /* 0x0000001059417819 */ /* 0x040fe200000006ff */
[C---:B------:R-:W-:Y:S01]  /*95b0*/  FMUL R60, R76.reuse, R64 ;  /* 0x000000404c3c7220 */ /* 0x040fe20000400000 */
[----:B------:R-:W-:Y:S01]  /*95c0*/  LOP3.LUT R64, R89, 0xffff0000, RZ, 0xc0, !PT ;  /* 0xffff000059407812 */ /* 0x000fe200078ec0ff */
[C---:B------:R-:W-:Y:S01]  /*95d0*/  FMUL R6, R76.reuse, R6 ;  /* 0x000000064c067220 */ /* 0x040fe20000400000 */
[----:B------:R-:W-:Y:S01]  /*95e0*/  FMUL R7, R76, R7 ;  /* 0x000000074c077220 */ /* 0x000fe20000400000 */
[C---:B------:R-:W-:Y:S01]  /*95f0*/  FFMA R0, R83.reuse, R80, R0 ;  /* 0x0000005053007223 */ /* 0x040fe20000000000 */
[C---:B------:R-:W-:Y:S01]  /*9600*/  FFMA R3, R83.reuse, R82, R3 ;  /* 0x0000005253037223 */ /* 0x040fe20000000003 */
[C---:B------:R-:W-:Y:S01]  /*9610*/  FFMA R6, R83.reuse, R65, R6 ;  /* 0x0000004153067223 */ /* 0x040fe20000000006 */
[C---:B------:R-:W-:Y:S01]  /*9620*/  FFMA R7, R83.reuse, R64, R7 ;  /* 0x0000004053077223 */ /* 0x040fe20000000007 */
[----:B------:R-:W-:Y:S01]  /*9630*/  LOP3.LUT R64, R90, 0xffff0000, RZ, 0xc0, !PT ;  /* 0xffff00005a407812 */ /* 0x000fe200078ec0ff */
[----:B------:R-:W-:Y:S01]  /*9640*/  FFMA R4, R83, R85, R4 ;  /* 0x0000005553047223 */ /* 0x000fe20000000004 */
[----:B------:R-:W-:Y:S01]  /*9650*/  F2FP.BF16.F32.PACK_AB R112, R3, R0 ;  /* 0x000000000370723e */ /* 0x000fe200000010ff */
[C---:B------:R-:W-:Y:S01]  /*9660*/  FMUL R10, R76.reuse, R10 ;  /* 0x0000000a4c0a7220 */ /* 0x040fe20000400000 */
[----:B------:R-:W-:Y:S01]  /*9670*/  SHF.L.U32 R3, R91, 0x10, RZ ;  /* 0x000000105b037819 */ /* 0x000fe200000006ff */
[----:B------:R-:W-:Y:S01]  /*9680*/  FFMA R5, R83, R64, R5 ;  /* 0x0000004053057223 */ /* 0x000fe20000000005 */
[----:B------:R-:W-:Y:S01]  /*9690*/  LOP3.LUT R0, R91, 0xffff0000, RZ, 0xc0, !PT ;  /* 0xffff00005b007812 */ /* 0x000fe200078ec0ff */
[----:B------:R-:W-:Y:S01]  /*96a0*/  FMUL R11, R76, R11 ;  /* 0x0000000b4c0b7220 */ /* 0x000fe20000400000 */
[----:B------:R-:W-:Y:S01]  /*96b0*/  F2FP.BF16.F32.PACK_AB R113, R7, R6 ;  /* 0x000000060771723e */ /* 0x000fe200000010ff */
[C---:B------:R-:W-:Y:S01]  /*96c0*/  FFMA R10, R83.reuse, R3, R10 ;  /* 0x00000003530a7223 */ /* 0x040fe2000000000a */
[C---:B-1----:R-:W-:Y:S01]  /*96d0*/  SHF.L.U32 R7, R92.reuse, 0x10, RZ ;  /* 0x000000105c077819 */ /* 0x042fe200000006ff */
[----:B------:R-:W-:Y:S01]  /*96e0*/  FFMA R11, R83, R0, R11 ;  /* 0x00000000530b7223 */ /* 0x000fe2000000000b */
[----:B------:R-:W-:Y:S01]  /*96f0*/  LOP3.LUT R6, R92, 0xffff0000, RZ, 0xc0, !PT ;  /* 0xffff00005c067812 */ /* 0x000fe200078ec0ff */
[C---:B------:R-:W-:Y:S01]  /*9700*/  FMUL R14, R76.reuse, R14 ;  /* 0x0000000e4c0e7220 */ /* 0x040fe20000400000 */
[----:B------:R-:W-:Y:S01]  /*9710*/  F2FP.BF16.F32.PACK_AB R114, R5, R4 ;  /* 0x000000040572723e */ /* 0x000fe200000010ff */
[----:B------:R-:W-:Y:S01]  /*9720*/  FFMA R8, R83, R7, R8 ;  /* 0x0000000753087223 */ /* 0x000fe20000000008 */
[----:B------:R-:W-:Y:S01]  /*9730*/  SHF.L.U32 R0, R93, 0x10, RZ ;  /* 0x000000105d007819 */ /* 0x000fe200000006ff */
[----:B------:R-:W-:Y:S01]  /*9740*/  FFMA R9, R83, R6, R9 ;  /* 0x0000000653097223 */ /* 0x000fe20000000009 */
[----:B------:R-:W-:Y:S01]  /*9750*/  LOP3.LUT R4, R93, 0xffff0000, RZ, 0xc0, !PT ;  /* 0xffff00005d047812 */ /* 0x000fe200078ec0ff */
[----:B------:R-:W-:Y:S01]  /*9760*/  FMUL R15, R76, R15 ;  /* 0x0000000f4c0f7220 */ /* 0x000fe20000400000 */
[C---:B------:R-:W-:Y:S01]  /*9770*/  SHF.L.U32 R3, R94.reuse, 0x10, RZ ;  /* 0x000000105e037819 */ /* 0x040fe200000006ff */
[C---:B------:R-:W-:Y:S01]  /*9780*/  FFMA R14, R83.reuse, R0, R14 ;  /* 0x00000000530e7223 */ /* 0x040fe2000000000e */
[----:B------:R-:W-:Y:S01]  /*9790*/  LOP3.LUT R0, R94, 0xffff0000, RZ, 0xc0, !PT ;  /* 0xffff00005e007812 */ /* 0x000fe200078ec0ff */
[----:B------:R-:W-:Y:S01]  /*97a0*/  FFMA R15, R83, R4, R15 ;  /* 0x00000004530f7223 */ /* 0x000fe2000000000f */
[----:B------:R-:W-:Y:S01]  /*97b0*/  LOP3.LUT R4, R95, 0xffff0000, RZ, 0xc0, !PT ;  /* 0xffff00005f047812 */ /* 0x000fe200078ec0ff */
[----:B------:R-:W-:Y:S01]  /*97c0*/  FFMA R12, R83, R3, R12 ;  /* 0x00000003530c7223 */ /* 0x000fe2000000000c */
[----:B------:R-:W-:Y:S01]  /*97d0*/  SHF.L.U32 R3, R95, 0x10, RZ ;  /* 0x000000105f037819 */ /* 0x000fe200000006ff */
[----:B------:R-:W-:Y:S01]  /*97e0*/  FMUL R18, R76, R18 ;  /* 0x000000124c127220 */ /* 0x000fe20000400000 */
[C---:B------:R-:W-:Y:S01]  /*97f0*/  SHF.L.U32 R5, R100.reuse, 0x10, RZ ;  /* 0x0000001064057819 */ /* 0x040fe200000006ff */
[----:B------:R-:W-:Y:S01]  /*9800*/  FFMA R13, R83, R0, R13 ;  /* 0x00000000530d7223 */ /* 0x000fe2000000000d */
[----:B------:R-:W-:Y:S01]  /*9810*/  LOP3.LUT R0, R100, 0xffff0000, RZ, 0xc0, !PT ;  /* 0xffff000064007812 */ /* 0x000fe200078ec0ff */
[----:B------:R-:W-:Y:S01]  /*9820*/  FMUL R19, R76, R19 ;  /* 0x000000134c137220 */ /* 0x000fe20000400000 */
[----:B------:R-:W-:Y:S01]  /*9830*/  LOP3.LUT R6, R103, 0xffff0000, RZ, 0xc0, !PT ;  /* 0xffff000067067812 */ /* 0x000fe200078ec0ff */
[----:B------:R-:W-:Y:S01]  /*9840*/  FFMA R18, R83, R3, R18 ;  /* 0x0000000353127223 */ /* 0x000fe20000000012 */
[----:B------:R-:W-:Y:S01]  /*9850*/  SHF.L.U32 R3, R101, 0x10, RZ ;  /* 0x0000001065037819 */ /* 0x000fe200000006ff */
[----:B------:R-:W-:Y:S01]  /*9860*/  FFMA R19, R83, R4, R19 ;  /* 0x0000000453137223 */ /* 0x000fe20000000013 */
[----:B------:R-:W-:Y:S01]  /*9870*/  LOP3.LUT R4, R102, 0xffff0000, RZ, 0xc0, !PT ;  /* 0xffff000066047812 */ /* 0x000fe200078ec0ff */
[----:B------:R-:W-:Y:S01]  /*9880*/  FMUL R22, R76, R22 ;  /* 0x000000164c167220 */ /* 0x000fe20000400000 */
[----:B------:R-:W-:Y:S01]  /*9890*/  F2FP.BF16.F32.PACK_AB R115, R11, R10 ;  /* 0x0000000a0b73723e */ /* 0x000fe200000010ff */
        /* <DEDUP_REMOVED lines=10> */
[----:B------:R-:W-:Y:S01]  /*9940*/  FFMA R23, R83, R0, R23 ;  /* 0x0000000053177223 */ /* 0x000fe20000000017 */
[----:B------:R-:W-:Y:S01]  /*9950*/  SHF.L.U32 R0, R108, 0x10, RZ ;  /* 0x000000106c007819 */ /* 0x000fe200000006ff */
[----:B------:R-:W-:Y:S01]  /*9960*/  FMUL R27, R76, R27 ;  /* 0x0000001b4c1b7220 */ /* 0x000fe20000400000 */
[----:B------:R-:W-:Y:S01]  /*9970*/  F2FP.BF16.F32.PACK_AB R10, R13, R12 ;  /* 0x0000000c0d0a723e */ /* 0x000fe200000010ff */
[C---:B------:R-:W-:Y:S01]  /*9980*/  FFMA R20, R83.reuse, R3, R20 ;  /* 0x0000000353147223 */ /* 0x040fe20000000014 */
[----:B------:R-:W-:Y:S01]  /*9990*/  SHF.L.U32 R3, R110, 0x10, RZ ;  /* 0x000000106e037819 */ /* 0x000fe200000006ff */
        /* <DEDUP_REMOVED lines=22> */
[----:B------:R-:W-:Y:S01]  /*9b00*/  FFMA R28, R83, R3, R28 ;  /* 0x00000003531c7223 */ /* 0x000fe2000000001c */
[----:B------:R-:W-:Y:S01]  /*9b10*/  SHF.L.U32 R3, R117, 0x10, RZ ;  /* 0x0000001075037819 */ /* 0x000fe200000006ff */
        /* <DEDUP_REMOVED lines=10> */
[----:B------:R-:W-:Y:S01]  /*9bc0*/  FMUL R39, R76, R39 ;  /* 0x000000274c277220 */ /* 0x000fe20000400000 */
[----:B------:R-:W-:Y:S01]  /*9bd0*/  F2FP.BF16.F32.PACK_AB R25, R31, R30 ;  /* 0x0000001e1f19723e */ /* 0x000fe200000010ff */
[----:B------:R-:W-:Y:S01]  /*9be0*/  FFMA R33, R83, R4, R33 ;  /* 0x0000000453217223 */ /* 0x000fe20000000021 */
[----:B------:R-:W-:Y:S01]  /*9bf0*/  LOP3.LUT R4, R119, 0xffff0000, RZ, 0xc0, !PT ;  /* 0xffff000077047812 */ /* 0x000fe200078ec0ff */
[C---:B------:R-:W-:Y:S01]  /*9c00*/  FFMA R38, R83.reuse, R3, R38 ;  /* 0x0000000353267223 */ /* 0x040fe20000000026 */
[C---:B------:R-:W-:Y:S01]  /*9c10*/  SHF.L.U32 R3, R118.reuse, 0x10, RZ ;  /* 0x0000001076037819 */ /* 0x040fe200000006ff */
        /* <DEDUP_REMOVED lines=8> */
[C---:B------:R-:W-:Y:S01]  /*9ca0*/  FFMA R37, R83.reuse, R0, R37 ;  /* 0x0000000053257223 */ /* 0x040fe20000000025 */
[C---:B------:R-:W-:Y:S01]  /*9cb0*/  SHF.L.U32 R0, R124.reuse, 0x10, RZ ;  /* 0x000000107c007819 */ /* 0x040fe200000006ff */
[----:B------:R-:W-:Y:S01]  /*9cc0*/  FFMA R42, R83, R5, R42 ;  /* 0x00000005532a7223 */ /* 0x000fe2000000002a */
[----:B------:R-:W-:Y:S01]  /*9cd0*/  SHF.L.U32 R5, R127, 0x10, RZ ;  /* 0x000000107f057819 */ /* 0x000fe200000006ff */
[----:B------:R1:W-:Y:S01]  /*9ce0*/  STS.128 [R178+UR48+0x8400], R112 ;  /* 0x00840070b2007988 */ /* 0x0003e20008000c30 */
[----:B------:R-:W-:Y:S01]  /*9cf0*/  F2FP.BF16.F32.PACK_AB R32, R33, R32 ;  /* 0x000000202120723e */ /* 0x000fe200000010ff */
[----:B------:R-:W-:Y:S01]  /*9d00*/  FFMA R43, R83, R4, R43 ;  /* 0x00000004532b7223 */ /* 0x000fe2000000002b */
[----:B------:R-:W-:Y:S01]  /*9d10*/  LOP3.LUT R4, R124, 0xffff0000, RZ, 0xc0, !PT ;  /* 0xffff00007c047812 */ /* 0x000fe200078ec0ff */
[----:B------:R-:W-:Y:S01]  /*9d20*/  FMUL R46, R76, R46 ;  /* 0x0000002e4c2e7220 */ /* 0x000fe20000400000 */
[----:B------:R-:W-:Y:S01]  /*9d30*/  F2FP.BF16.F32.PACK_AB R33, R39, R38 ;  /* 0x000000262721723e */ /* 0x000fe200000010ff */
[----:B------:R-:W-:Y:S01]  /*9d40*/  FFMA R40, R83, R0, R40 ;  /* 0x0000000053287223 */ /* 0x000fe20000000028 */
[----:B------:R-:W-:Y:S01]  /*9d50*/  LOP3.LUT R0, R125, 0xffff0000, RZ, 0xc0, !PT ;  /* 0xffff00007d007812 */ /* 0x000fe200078ec0ff */
[----:B------:R-:W-:Y:S01]  /*9d60*/  FFMA R41, R83, R4, R41 ;  /* 0x0000000453297223 */ /* 0x000fe20000000029 */
[----:B------:R-:W-:Y:S01]  /*9d70*/  LOP3.LUT R4, R126, 0xffff0000, RZ, 0xc0, !PT ;  /* 0xffff00007e047812 */ /* 0x000fe200078ec0ff */
[----:B------:R1:W-:Y:S01]  /*9d80*/  STS.128 [R177+0x8400], R8 ;  /* 0x00840008b1007388 */ /* 0x0003e20000000c00 */
[----:B------:R-:W-:Y:S01]  /*9d90*/  F2FP.BF16.F32.PACK_AB R34, R37, R36 ;  /* 0x000000242522723e */ /* 0x000fe200000010ff */
[----:B------:R-:W-:Y:S01]  /*9da0*/  FMUL R47, R76, R47 ;  /* 0x0000002f4c2f7220 */ /* 0x000fe20000400000 */
[----:B------:R-:W-:Y:S01]  /*9db0*/  F2FP.BF16.F32.PACK_AB R35, R43, R42 ;  /* 0x0000002a2b23723e */ /* 0x000fe200000010ff */
[C---:B------:R-:W-:Y:S01]  /*9dc0*/  FFMA R46, R83.reuse, R3, R46 ;  /* 0x00000003532e7223 */ /* 0x040fe2000000002e */
[----:B------:R-:W-:Y:S01]  /*9dd0*/  SHF.L.U32 R3, R126, 0x10, RZ ;  /* 0x000000107e037819 */ /* 0x000fe200000006ff */
[----:B------:R-:W-:Y:S01]  /*9de0*/  FFMA R47, R83, R0, R47 ;  /* 0x00000000532f7223 */ /* 0x000fe2000000002f */
[----:B------:R-:W-:Y:S01]  /*9df0*/  LOP3.LUT R0, R127, 0xffff0000, RZ, 0xc0, !PT ;  /* 0xffff00007f007812 */ /* 0x000fe200078ec0ff */
[----:B------:R1:W-:Y:S01]  /*9e00*/  STS.128 [R176+0x8400], R16 ;  /* 0x00840010b0007388 */ /* 0x0003e20000000c00 */
[----:B------:R-:W-:Y:S01]  /*9e10*/  F2FP.BF16.F32.PACK_AB R40, R41, R40 ;  /* 0x000000282928723e */ /* 0x000fe200000010ff */
[C---:B------:R-:W-:Y:S01]  /*9e20*/  FMUL R50, R76.reuse, R50 ;  /* 0x000000324c327220 */ /* 0x040fe20000400000 */
[----:B------:R-:W-:Y:S01]  /*9e30*/  F2FP.BF16.F32.PACK_AB R41, R47, R46 ;  /* 0x0000002e2f29723e */ /* 0x000fe200000010ff */
[----:B------:R-:W-:Y:S01]  /*9e40*/  FMUL R51, R76, R51 ;  /* 0x000000334c337220 */ /* 0x000fe20000400000 */
[----:B------:R-:W-:Y:S01]  /*9e50*/  LOP3.LUT R6, R143, 0xffff0000, RZ, 0xc0, !PT ;  /* 0xffff00008f067812 */ /* 0x000fe200078ec0ff */
[C---:B------:R-:W-:Y:S01]  /*9e60*/  FFMA R44, R83.reuse, R3, R44 ;  /* 0x00000003532c7223 */ /* 0x040fe2000000002c */
[C---:B------:R-:W-:Y:S01]  /*9e70*/  SHF.L.U32 R3, R132.reuse, 0x10, RZ ;  /* 0x0000001084037819 */ /* 0x040fe200000006ff */
[----:B------:R1:W-:Y:S01]  /*9e80*/  STS.128 [R175+0x8400], R24 ;  /* 0x00840018af007388 */ /* 0x0003e20000000c00 */
[----:B------:R-:W-:Y:S01]  /*9e90*/  FFMA R45, R83, R4, R45 ;  /* 0x00000004532d7223 */ /* 0x000fe2000000002d */
[----:B------:R-:W-:Y:S01]  /*9ea0*/  LOP3.LUT R4, R133, 0xffff0000, RZ, 0xc0, !PT ;  /* 0xffff000085047812 */ /* 0x000fe200078ec0ff */
[----:B------:R-:W-:Y:S01]  /*9eb0*/  FFMA R50, R83, R5, R50 ;  /* 0x0000000553327223 */ /* 0x000fe20000000032 */
[----:B------:R-:W-:Y:S01]  /*9ec0*/  SHF.L.U32 R5, R133, 0x10, RZ ;  /* 0x0000001085057819 */ /* 0x000fe200000006ff */
[----:B------:R-:W-:Y:S01]  /*9ed0*/  FFMA R51, R83, R0, R51 ;  /* 0x0000000053337223 */ /* 0x000fe20000000033 */
[----:B------:R-:W-:Y:S01]  /*9ee0*/  LOP3.LUT R0, R132, 0xffff0000, RZ, 0xc0, !PT ;  /* 0xffff000084007812 */ /* 0x000fe200078ec0ff */
[C---:B------:R-:W-:Y:S01]  /*9ef0*/  FMUL R54, R76.reuse, R54 ;  /* 0x000000364c367220 */ /* 0x040fe20000400000 */
[----:B------:R-:W-:Y:S01]  /*9f00*/  F2FP.BF16.F32.PACK_AB R42, R45, R44 ;  /* 0x0000002c2d2a723e */ /* 0x000fe200000010ff */
[----:B------:R1:W-:Y:S01]  /*9f10*/  STS.128 [R173+0x8400], R32 ;  /* 0x00840020ad007388 */ /* 0x0003e20000000c00 */
[----:B------:R-:W-:Y:S01]  /*9f20*/  F2FP.BF16.F32.PACK_AB R43, R51, R50 ;  /* 0x00000032332b723e */ /* 0x000fe200000010ff */
[----:B------:R-:W-:Y:S01]  /*9f30*/  FMUL R55, R76, R55 ;  /* 0x000000374c377220 */ /* 0x000fe20000400000 */
[----:B------:R-:W-:Y:S01]  /*9f40*/  FFMA R48, R83, R3, R48 ;  /* 0x0000000353307223 */ /* 0x000fe20000000030 */
[----:B------:R-:W-:Y:S01]  /*9f50*/  SHF.L.U32 R3, R135, 0x10, RZ ;  /* 0x0000001087037819 */ /* 0x000fe200000006ff */
[C---:B------:R-:W-:Y:S01]  /*9f60*/  FFMA R49, R83.reuse, R0, R49 ;  /* 0x0000000053317223 */ /* 0x040fe20000000031 */
[C---:B------:R-:W-:Y:S01]  /*9f70*/  SHF.L.U32 R0, R134.reuse, 0x10, RZ ;  /* 0x0000001086007819 */ /* 0x040fe200000006ff */
[----:B------:R-:W-:Y:S01]  /*9f80*/  FFMA R54, R83, R5, R54 ;  /* 0x0000000553367223 */ /* 0x000fe20000000036 */
[----:B------:R-:W-:Y:S01]  /*9f90*/  SHF.L.U32 R5, R141, 0x10, RZ ;  /* 0x000000108d057819 */ /* 0x000fe200000006ff */
[----:B------:R1:W-:Y:S01]  /*9fa0*/  STS.128 [R172+0x8400], R40 ;  /* 0x00840028ac007388 */ /* 0x0003e20000000c00 */
[----:B------:R-:W-:Y:S01]  /*9fb0*/  F2FP.BF16.F32.PACK_AB R48, R49, R48 ;  /* 0x000000303130723e */ /* 0x000fe200000010ff */
[C---:B------:R-:W-:Y:S01]  /*9fc0*/  FFMA R55, R83.reuse, R4, R55 ;  /* 0x0000000453377223 */ /* 0x040fe20000000037 */
[----:B------:R-:W-:Y:S01]  /*9fd0*/  LOP3.LUT R4, R134, 0xffff0000, RZ, 0xc0, !PT ;  /* 0xffff000086047812 */ /* 0x000fe200078ec0ff */
[C---:B------:R-:W-:Y:S01]  /*9fe0*/  FMUL R58, R76.reuse, R58 ;  /* 0x0000003a4c3a7220 */ /* 0x040fe20000400000 */
[----:B------:R-:W-:Y:S01]  /*9ff0*/  FFMA R52, R83, R0, R52 ;  /* 0x0000000053347223 */ /* 0x000fe20000000034 */
[----:B------:R-:W-:Y:S01]  /*a000*/  LOP3.LUT R0, R135, 0xffff0000, RZ, 0xc0, !PT ;  /* 0xffff000087007812 */ /* 0x000fe200078ec0ff */
[----:B------:R-:W-:Y:S01]  /*a010*/  FMUL R59, R76, R59 ;  /* 0x0000003b4c3b7220 */ /* 0x000fe20000400000 */
[----:B------:R-:W-:Y:S01]  /*a020*/  F2FP.BF16.F32.PACK_AB R49, R55, R54 ;  /* 0x000000363731723e */ /* 0x000fe200000010ff */
[C---:B------:R-:W-:Y:S01]  /*a030*/  FFMA R53, R83.reuse, R4, R53 ;  /* 0x0000000453357223 */ /* 0x040fe20000000035 */
[C---:B------:R-:W-:Y:S01]  /*a040*/  FFMA R58, R83.reuse, R3, R58 ;  /* 0x00000003533a7223 */ /* 0x040fe2000000003a */
[----:B------:R-:W-:Y:S01]  /*a050*/  SHF.L.U32 R3, R140, 0x10, RZ ;  /* 0x000000108c037819 */ /* 0x000fe200000006ff */
[----:B------:R-:W-:Y:S01]  /*a060*/  FMUL R62, R76, R62 ;  /* 0x0000003e4c3e7220 */ /* 0x000fe20000400000 */
[----:B------:R-:W-:Y:S01]  /*a070*/  LOP3.LUT R4, R140, 0xffff0000, RZ, 0xc0, !PT ;  /* 0xffff00008c047812 */ /* 0x000fe200078ec0ff */
[----:B------:R-:W-:Y:S01]  /*a080*/  FFMA R59, R83, R0, R59 ;  /* 0x00000000533b7223 */ /* 0x000fe2000000003b */
[----:B------:R-:W-:Y:S01]  /*a090*/  LOP3.LUT R0, R141, 0xffff0000, RZ, 0xc0, !PT ;  /* 0xffff00008d007812 */ /* 0x000fe200078ec0ff */
[C---:B------:R-:W-:Y:S01]  /*a0a0*/  FFMA R56, R83.reuse, R3, R56 ;  /* 0x0000000353387223 */ /* 0x040fe20000000038 */
[----:B------:R-:W-:Y:S01]  /*a0b0*/  FMUL R63, R76, R63 ;  /* 0x0000003f4c3f7220 */ /* 0x000fe20000400000 */
[C---:B------:R-:W-:Y:S01]  /*a0c0*/  FFMA R57, R83.reuse, R4, R57 ;  /* 0x0000000453397223 */ /* 0x040fe20000000039 */
[C---:B------:R-:W-:Y:S01]  /*a0d0*/  SHF.L.U32 R3, R142.reuse, 0x10, RZ ;  /* 0x000000108e037819 */ /* 0x040fe200000006ff */
[----:B------:R-:W-:Y:S01]  /*a0e0*/  FFMA R62, R83, R5, R62 ;  /* 0x00000005533e7223 */ /* 0x000fe2000000003e */
[----:B------:R-:W-:Y:S01]  /*a0f0*/  LOP3.LUT R4, R142, 0xffff0000, RZ, 0xc0, !PT ;  /* 0xffff00008e047812 */ /* 0x000fe200078ec0ff */
[C---:B------:R-:W-:Y:S01]  /*a100*/  FMUL R66, R76.reuse, R66 ;  /* 0x000000424c427220 */ /* 0x040fe20000400000 */
[----:B------:R-:W-:Y:S01]  /*a110*/  SHF.L.U32 R5, R143, 0x10, RZ ;  /* 0x000000108f057819 */ /* 0x000fe200000006ff */
[----:B------:R-:W-:Y:S01]  /*a120*/  FFMA R63, R83, R0, R63 ;  /* 0x00000000533f7223 */ /* 0x000fe2000000003f */
[----:B------:R-:W-:Y:S01]  /*a130*/  FMUL R67, R76, R67 ;  /* 0x000000434c437220 */ /* 0x000fe20000400000 */
[----:B------:R-:W-:Y:S01]  /*a140*/  F2FP.BF16.F32.PACK_AB R50, R53, R52 ;  /* 0x000000343532723e */ /* 0x000fe200000010ff */
[----:B------:R-:W-:Y:S01]  /*a150*/  FFMA R60, R83, R3, R60 ;  /* 0x00000003533c7223 */ /* 0x000fe2000000003c */
[----:B------:R-:W-:Y:S01]  /*a160*/  F2FP.BF16.F32.PACK_AB R51, R59, R58 ;  /* 0x0000003a3b33723e */ /* 0x000fe200000010ff */
[C---:B------:R-:W-:Y:S01]  /*a170*/  FFMA R61, R83.reuse, R4, R61 ;  /* 0x00000004533d7223 */ /* 0x040fe2000000003d */
[C---:B------:R-:W-:Y:S01]  /*a180*/  FFMA R66, R83.reuse, R5, R66 ;  /* 0x0000000553427223 */ /* 0x040fe20000000042 */
[----:B------:R-:W-:Y:S01]  /*a190*/  FFMA R67, R83, R6, R67 ;  /* 0x0000000653437223 */ /* 0x000fe20000000043 */
[----:B------:R-:W-:Y:S01]  /*a1a0*/  F2FP.BF16.F32.PACK_AB R56, R57, R56 ;  /* 0x000000383938723e */ /* 0x000fe200000010ff */
[----:B------:R1:W-:Y:S01]  /*a1b0*/  STS.128 [R171+0x8400], R48 ;  /* 0x00840030ab007388 */ /* 0x0003e20000000c00 */
[----:B------:R-:W-:Y:S02]  /*a1c0*/  F2FP.BF16.F32.PACK_AB R57, R63, R62 ;  /* 0x0000003e3f39723e */ /* 0x000fe400000010ff */
        /* <DEDUP_REMOVED lines=22> */
[----:B--2---:R-:W-:Y:S04]  /*a330*/  DEPBAR.LE SB0, 0x1 ;  /* 0x000080400000791a */ /* 0x004fe80000000000 */
.L_x_120:
[----:B------:R-:W-:Y:S05]  /*a340*/  BSYNC.RECONVERGENT B0 ;  /* 0x0000000000007941 */ /* 0x000fea0003800200 */
.L_x_119:
[----:B------:R-:W-:Y:S01]  /*a350*/  BAR.SYNC.DEFER_BLOCKING 0x1, 0x80 ;  /* 0x0042000000007b1d */ /* 0x000fe20000010000 */
[----:B------:R-:W-:Y:S01]  /*a360*/  UIADD3 UR51, UPT, UPT, UR54, 0x1, URZ ;  /* 0x0000000136337890 */ /* 0x000fe2000fffe0ff */
[----:B------:R-:W-:Y:S03]  /*a370*/  ISETP.NE.AND P0, PT, R79, RZ, PT ;  /* 0x000000ff4f00720c */ /* 0x000fe60003f05270 */
[----:B------:R-:W-:Y:S01]  /*a380*/  UISETP.NE.AND UP0, UPT, UR51, 0x4, UPT ;  /* 0x000000043300788c */ /* 0x000fe2000bf05270 */
[----:B------:R-:W-:Y:S03]  /*a390*/  SEL R81, RZ, 0xc0, !P0 ;  /* 0x000000c0ff517807 */ /* 0x000fe60004000000 */
[----:B------:R-:W-:Y:S01]  /*a3a0*/  USEL UR51, UR51, URZ, UP0 ;  /* 0x000000ff33337287 */ /* 0x000fe20008000000 */
[----:B------:R2:W-:Y:S01]  /*a3b0*/  @P6 SYNCS.ARRIVE.TRANS64.RED.A1T0 RZ, [R84+URZ], RZ ;  /* 0x000000ff54ff69a7 */ /* 0x0005e200081004ff */
[----:B------:R-:W-:Y:S01]  /*a3c0*/  BSSY B1, `(.L_x_121) ;  /* 0x000001f000017945 */ /* 0x000fe20003800000 */
[----:B------:R-:W4:Y:S02]  /*a3d0*/  @P6 SYNCS.PHASECHK.TRANS64.TRYWAIT P1, [R0+URZ+0x20], R3 ;  /* 0x00002003000065a7 */ /* 0x000f2400080211ff */
[----:B----4-:R-:W-:Y:S01]  /*a3e0*/  @P6 SEL R99, RZ, 0x1, !P1 ;  /* 0x00000001ff636807 */ /* 0x010fe20004800000 */
[----:B--2---:R-:W-:Y:S06]  /*a3f0*/  @!P6 BRA `(.L_x_122) ;  /* 0x00000000006ce947 */ /* 0x004fec0003800000 */
        /* <DEDUP_REMOVED lines=12> */
.L_x_124:
[----:B------:R-:W-:Y:S05]  /*a4c0*/  BSYNC B0 ;  /* 0x0000000000007941 */ /* 0x000fea0003800000 */
.L_x_123:
[----:B------:R-:W-:Y:S11]  /*a4d0*/  ISETP.NE.AND P0, PT, R104, RZ, PT ;  /* 0x000000ff6800720c */ /* 0x000ff60003f05270 */
[----:B------:R-:W-:Y:S02]  /*a4e0*/  @!UPT UIADD3 URZ, UPT, UPT, URZ, URZ, URZ ;  /* 0x000000fffffff290 */ /* 0x000fe4000fffe0ff */
[----:B------:R4:W1:Y:S01]  /*a4f0*/  @P0 LDS.128 R88, [R97+UR48+0x400] ;  /* 0x0004003061580984 */ /* 0x0008620008000c00 */
[----:B--2---:R-:W-:Y:S01]  /*a500*/  @P0 IMAD.IADD R3, R96, 0x1, R5 ;  /* 0x0000000160030824 */ /* 0x004fe200078e0205 */
        /* <DEDUP_REMOVED lines=10> */
.L_x_122:
[----:B------:R-:W-:Y:S05]  /*a5b0*/  BSYNC B1 ;  /* 0x0000000000017941 */ /* 0x000fea0003800000 */
.L_x_121:
[----:B-1----:R-:W-:Y:S01]  /*a5c0*/  IMAD.IADD R16, R78, 0x1, R81 ;  /* 0x000000014e107824 */ /* 0x002fe200078e0251 */
[----:B------:R-:W-:Y:S04]  /*a5d0*/  BSSY.RECONVERGENT B6, `(.L_x_126) ;  /* 0x0000015000067945 */ /* 0x000fe80003800200 */
[----:B----4-:R-:W-:Y:S04]  /*a5e0*/  SHF.R.U32.HI R3, RZ, 0x15, R16 ;  /* 0x00000015ff037819 */ /* 0x010fe80000011610 */
[----:B------:R-:W-:Y:S11]  /*a5f0*/  LOP3.LUT P0, RZ, R3, 0x3, R158, 0x48, !PT ;  /* 0x0000000303ff7812 */ /* 0x000ff6000780489e */
[----:B------:R-:W-:Y:S02]  /*a600*/  @!UPT UIADD3 URZ, UPT, UPT, URZ, URZ, URZ ;  /* 0x000000fffffff290 */ /* 0x000fe4000fffe0ff */
[----:B------:R-:W-:Y:S05]  /*a610*/  @!P0 BRA `(.L_x_127) ;  /* 0x0000000000408947 */ /* 0x000fea0003800000 */
[----:B------:R-:W1:Y:S01]  /*a620*/  LDCU.64 UR8, c[0x4][0x70] ;  /* 0x01000e00ff0877ac */ /* 0x000e620008000a00 */
[----:B------:R-:W-:Y:S01]  /*a630*/  MOV R15, 0x0 ;  /* 0x00000000000f7802 */ /* 0x000fe20000000f00 */
[----:B------:R-:W-:Y:S02]  /*a640*/  HFMA2 R12, -RZ, RZ, 0, 5.9604644775390625e-08 ;  /* 0x00000001ff0c7431 */ /* 0x000fe400000001ff */
[----:B------:R-:W-:Y:S02]  /*a650*/  IMAD.MOV.U32 R8, RZ, RZ, 0x192 ;  /* 0x00000192ff087424 */ /* 0x000fe400078e00ff */
[----:B------:R-:W-:Y:S01]  /*a660*/  IMAD.MOV.U32 R13, RZ, RZ, RZ ;  /* 0x000000ffff0d7224 */ /* 0x000fe200078e00ff */
[----:B------:R-:W4:Y:S01]  /*a670*/  LDCU.64 UR6, c[0x4][0x78] ;  /* 0x01000f00ff0677ac */ /* 0x000f220008000a00 */
[----:B------:R-:W2:Y:S01]  /*a680*/  LDC.64 R14, c[0x4][R15] ;  /* 0x010000000f0e7b82 */ /* 0x000ea20000000a00 */
[----:B------:R-:W5:Y:S01]  /*a690*/  LDCU.64 UR4, c[0x4][0x10] ;  /* 0x01000200ff0477ac */ /* 0x000f620008000a00 */
[----:B-1----:R-:W-:Y:S01]  /*a6a0*/  MOV R5, UR9 ;  /* 0x0000000900057c02 */ /* 0x002fe20008000f00 */
[----:B------:R-:W-:Y:S01]  /*a6b0*/  IMAD.U32 R4, RZ, RZ, UR8 ;  /* 0x00000008ff047e24 */ /* 0x000fe2000f8e00ff */
[----:B----4-:R-:W-:Y:S01]  /*a6c0*/  MOV R7, UR7 ;  /* 0x0000000700077c02 */ /* 0x010fe20008000f00 */
[----:B------:R-:W-:Y:S01]  /*a6d0*/  IMAD.U32 R6, RZ, RZ, UR6 ;  /* 0x00000006ff067e24 */ /* 0x000fe2000f8e00ff */
[----:B-----5:R-:W-:Y:S01]  /*a6e0*/  MOV R11, UR5 ;  /* 0x00000005000b7c02 */ /* 0x020fe20008000f00 */
[----:B------:R-:W-:Y:S02]  /*a6f0*/  IMAD.U32 R10, RZ, RZ, UR4 ;  /* 0x00000004ff0a7e24 */ /* 0x000fe4000f8e00ff */
[----:B------:R-:W-:Y:S07]  /*a700*/  LEPC R20, `(.L_x_127) ;  /* 0x000000001014794e */ /* 0x000fee0000000000 */
[----:B--23--:R-:W-:Y:S05]  /*a710*/  CALL.ABS.NOINC R14 ;  /* 0x000000000e007343 */ /* 0x00cfea0003c00000 */
.L_x_127:
[----:B------:R-:W-:Y:S05]  /*a720*/  BSYNC.RECONVERGENT B6 ;  /* 0x0000000000067941 */ /* 0x000fea0003800200 */
.L_x_126:
[----:B------:R-:W-:Y:S01]  /*a730*/  SHF.L.U32 R78, R88, 0x10, RZ ;  /* 0x00000010584e7819 */ /* 0x000fe200000006ff */
[----:B------:R-:W-:Y:S05]  /*a740*/  WARPSYNC.ALL ;  /* 0x0000000000007948 */ /* 0x000fea0003800000 */
[----:B------:R-:W-:Y:S01]  /*a750*/  R2UR UR4, R16 ;  /* 0x00000000100472ca */ /* 0x000fe200000e0000 */
[----:B------:R-:W-:Y:S01]  /*a760*/  BSSY.RECONVERGENT B0, `(.L_x_128) ;  /* 0x00000fc000007945 */ /* 0x000fe20003800200 */
[----:B------:R-:W-:Y:S02]  /*a770*/  LOP3.LUT R0, R88, 0xffff0000, RZ, 0xc0, !PT ;  /* 0xffff000058007812 */ /* 0x000fe400078ec0ff */
[C---:B------:R-:W-:Y:S02]  /*a780*/  SHF.L.U32 R3, R89.reuse, 0x10, RZ ;  /* 0x0000001059037819 */ /* 0x040fe400000006ff */
[----:B------:R-:W-:Y:S02]  /*a790*/  LOP3.LUT R80, R89, 0xffff0000, RZ, 0xc0, !PT ;  /* 0xffff000059507812 */ /* 0x000fe400078ec0ff */
[C---:B------:R-:W-:Y:S02]  /*a7a0*/  SHF.L.U32 R82, R90.reuse, 0x10, RZ ;  /* 0x000000105a527819 */ /* 0x040fe400000006ff */
[----:B------:R-:W-:Y:S02]  /*a7b0*/  LOP3.LUT R84, R90, 0xffff0000, RZ, 0xc0, !PT ;  /* 0xffff00005a547812 */ /* 0x000fe400078ec0ff */
[C---:B------:R-:W-:Y:S01]  /*a7c0*/  SHF.L.U32 R85, R91.reuse, 0x10, RZ ;  /* 0x000000105b557819 */ /* 0x040fe200000006ff */
[----:B------:R-:W1:Y:S01]  /*a7d0*/  LDTM.x64 R4, tmem[UR4] ;  /* 0x00000004000479ee */ /* 0x000e620008340000 */
[----:B------:R-:W-:Y:S02]  /*a7e0*/  LOP3.LUT R86, R91, 0xffff0000, RZ, 0xc0, !PT ;  /* 0xffff00005b567812 */ /* 0x000fe400078ec0ff */
[C---:B--2---:R-:W-:Y:S02]  /*a7f0*/  SHF.L.U32 R87, R92.reuse, 0x10, RZ ;  /* 0x000000105c577819 */ /* 0x044fe400000006ff */
[----:B------:R-:W-:Y:S02]  /*a800*/  LOP3.LUT R88, R92, 0xffff0000, RZ, 0xc0, !PT ;  /* 0xffff00005c587812 */ /* 0x000fe400078ec0ff */
[C---:B------:R-:W-:Y:S02]  /*a810*/  SHF.L.U32 R89, R93.reuse, 0x10, RZ ;  /* 0x000000105d597819 */ /* 0x040fe400000006ff */
[----:B------:R-:W-:Y:S02]  /*a820*/  LOP3.LUT R90, R93, 0xffff0000, RZ, 0xc0, !PT ;  /* 0xffff00005d5a7812 */ /* 0x000fe400078ec0ff */
[C---:B------:R-:W-:Y:S02]  /*a830*/  SHF.L.U32 R91, R94.reuse, 0x10, RZ ;  /* 0x000000105e5b7819 */ /* 0x040fe400000006ff */
[----:B------:R-:W-:Y:S02]  /*a840*/  LOP3.LUT R92, R94, 0xffff0000, RZ, 0xc0, !PT ;  /* 0xffff00005e5c7812 */ /* 0x000fe400078ec0ff */
[C---:B------:R-:W-:Y:S02]  /*a850*/  SHF.L.U32 R93, R95.reuse, 0x10, RZ ;  /* 0x000000105f5d7819 */ /* 0x040fe400000006ff */
[----:B------:R-:W-:Y:S02]  /*a860*/  LOP3.LUT R94, R95, 0xffff0000, RZ, 0xc0, !PT ;  /* 0xffff00005f5e7812 */ /* 0x000fe400078ec0ff */
[C---:B------:R-:W-:Y:S02]  /*a870*/  SHF.L.U32 R95, R100.reuse, 0x10, RZ ;  /* 0x00000010645f7819 */ /* 0x040fe400000006ff */
[----:B------:R-:W-:Y:S02]  /*a880*/  LOP3.LUT R96, R100, 0xffff0000, RZ, 0xc0, !PT ;  /* 0xffff000064607812 */ /* 0x000fe400078ec0ff */
[C---:B------:R-:W-:Y:S01]  /*a890*/  SHF.L.U32 R97, R101.reuse, 0x10, RZ ;  /* 0x0000001065617819 */ /* 0x040fe200000006ff */
[C---:B-1----:R-:W-:Y:S01]  /*a8a0*/  FMUL R4, R76.reuse, R4 ;  /* 0x000000044c047220 */ /* 0x042fe20000400000 */
[----:B------:R-:W-:Y:S01]  /*a8b0*/  LOP3.LUT R98, R101, 0xffff0000, RZ, 0xc0, !PT ;  /* 0xffff000065627812 */ /* 0x000fe200078ec0ff */
[----:B------:R-:W-:Y:S01]  /*a8c0*/  FMUL R5, R76, R5 ;  /* 0x000000054c057220 */ /* 0x000fe20000400000 */
[C---:B------:R-:W-:Y:S01]  /*a8d0*/  SHF.L.U32 R99, R102.reuse, 0x10, RZ ;  /* 0x0000001066637819 */ /* 0x040fe200000006ff */
[C---:B------:R-:W-:Y:S01]  /*a8e0*/  FFMA R4, R83.reuse, R78, R4 ;  /* 0x0000004e53047223 */ /* 0x040fe20000000004 */
[----:B------:R-:W-:Y:S01]  /*a8f0*/  LOP3.LUT R100, R102, 0xffff0000, RZ, 0xc0, !PT ;  /* 0xffff000066647812 */ /* 0x000fe200078ec0ff */
[----:B------:R-:W-:Y:S01]  /*a900*/  FFMA R5, R83, R0, R5 ;  /* 0x0000000053057223 */ /* 0x000fe20000000005 */
[C---:B------:R-:W-:Y:S01]  /*a910*/  SHF.L.U32 R101, R103.reuse, 0x10, RZ ;  /* 0x0000001067657819 */ /* 0x040fe200000006ff */
[C---:B------:R-:W-:Y:S01]  /*a920*/  FMUL R6, R76.reuse, R6 ;  /* 0x000000064c067220 */ /* 0x040fe20000400000 */
[----:B------:R-:W-:Y:S01]  /*a930*/  LOP3.LUT R102, R103, 0xffff0000, RZ, 0xc0, !PT ;  /* 0xffff000067667812 */ /* 0x000fe200078ec0ff */
[----:B------:R-:W-:Y:S01]  /*a940*/  FMUL R7, R76, R7 ;  /* 0x000000074c077220 */ /* 0x000fe20000400000 */
[----:B------:R-:W-:Y:S01]  /*a950*/  F2FP.BF16.F32.PACK_AB R4, R5, R4 ;  /* 0x000000040504723e */ /* 0x000fe200000010ff */
[C---:B------:R-:W-:Y:S01]  /*a960*/  FFMA R6, R83.reuse, R3, R6 ;  /* 0x0000000353067223 */ /* 0x040fe20000000006 */
[C---:B------:R-:W-:Y:S01]  /*a970*/  SHF.L.U32 R103, R108.reuse, 0x10, RZ ;  /* 0x000000106c677819 */ /* 0x040fe200000006ff */
[----:B------:R-:W-:Y:S01]  /*a980*/  FFMA R7, R83, R80, R7 ;  /* 0x0000005053077223 */ /* 0x000fe20000000007 */
[----:B------:R-:W-:Y:S01]  /*a990*/  LOP3.LUT R104, R108, 0xffff0000, RZ, 0xc0, !PT ;  /* 0xffff00006c687812 */ /* 0x000fe200078ec0ff */
[C---:B------:R-:W-:Y:S01]  /*a9a0*/  FMUL R8, R76.reuse, R8 ;  /* 0x000000084c087220 */ /* 0x040fe20000400000 */
[----:B------:R-:W-:Y:S01]  /*a9b0*/  SHF.L.U32 R105, R109, 0x10, RZ ;  /* 0x000000106d697819 */ /* 0x000fe200000006ff */
[----:B------:R-:W-:Y:S01]  /*a9c0*/  FMUL R9, R76, R9 ;  /* 0x000000094c097220 */ /* 0x000fe20000400000 */
[----:B------:R-:W-:Y:S01]  /*a9d0*/  F2FP.BF16.F32.PACK_AB R5, R7, R6 ;  /* 0x000000060705723e */ /* 0x000fe200000010ff */
[----:B------:R-:W-:Y:S01]  /*a9e0*/  FFMA R8, R83, R82, R8 ;  /* 0x0000005253087223 */ /* 0x000fe20000000008 */
[----:B------:R-:W-:Y:S01]  /*a9f0*/  LOP3.LUT R106, R109, 0xffff0000, RZ, 0xc0, !PT ;  /* 0xffff00006d6a7812 */ /* 0x000fe200078ec0ff */
[----:B------:R-:W-:Y:S01]  /*aa00*/  FFMA R9, R83, R84, R9 ;  /* 0x0000005453097223 */ /* 0x000fe20000000009 */
[----:B------:R-:W-:Y:S01]  /*aa10*/  SHF.L.U32 R107, R110, 0x10, RZ ;  /* 0x000000106e6b7819 */ /* 0x000fe200000006ff */
[----:B------:R-:W-:Y:S01]  /*aa20*/  FMUL R10, R76, R10 ;  /* 0x0000000a4c0a7220 */ /* 0x000fe20000400000 */
        /* <DEDUP_REMOVED lines=8> */
[----:B------:R-:W-:Y:S01]  /*aab0*/  SHF.L.U32 R111, R116, 0x10, RZ ;  /* 0x00000010746f7819 */ /* 0x000fe200000006ff */
[C---:B------:R-:W-:Y:S01]  /*aac0*/  FMUL R3, R76.reuse, R13 ;  /* 0x0000000d4c037220 */ /* 0x040fe20000400000 */
[----:B------:R-:W-:Y:S01]  /*aad0*/  F2FP.BF16.F32.PACK_AB R7, R11, R10 ;  /* 0x0000000a0b07723e */ /* 0x000fe200000010ff */
[----:B------:R-:W-:Y:S01]  /*aae0*/  FMUL R14, R76, R14 ;  /* 0x0000000e4c0e7220 */ /* 0x000fe20000400000 */
[----:B------:R-:W-:Y:S01]  /*aaf0*/  LOP3.LUT R112, R116, 0xffff0000, RZ, 0xc0, !PT ;  /* 0xffff000074707812 */ /* 0x000fe200078ec0ff */
[C---:B------:R-:W-:Y:S01]  /*ab00*/  FMUL R15, R76.reuse, R15 ;  /* 0x0000000f4c0f7220 */ /* 0x040fe20000400000 */
[----:B------:R-:W-:Y:S01]  /*ab10*/  SHF.L.U32 R113, R117, 0x10, RZ ;  /* 0x0000001075717819 */ /* 0x000fe200000006ff */
[----:B------:R-:W-:Y:S01]  /*ab20*/  FFMA R0, R83, R87, R0 ;  /* 0x0000005753007223 */ /* 0x000fe20000000000 */
[----:B------:R-:W-:Y:S01]  /*ab30*/  LOP3.LUT R114, R117, 0xffff0000, RZ, 0xc0, !PT ;  /* 0xffff000075727812 */ /* 0x000fe200078ec0ff */
[----:B------:R-:W-:Y:S01]  /*ab40*/  FMUL R12, R76, R16 ;  /* 0x000000104c0c7220 */ /* 0x000fe20000400000 */
[C---:B------:R-:W-:Y:S01]  /*ab50*/  SHF.L.U32 R115, R118.reuse, 0x10, RZ ;  /* 0x0000001076737819 */ /* 0x040fe200000006ff */
[----:B------:R-:W-:Y:S01]  /*ab60*/  FFMA R3, R83, R88, R3 ;  /* 0x0000005853037223 */ /* 0x000fe20000000003 */
[----:B------:R-:W-:Y:S01]  /*ab70*/  LOP3.LUT R116, R118, 0xffff0000, RZ, 0xc0, !PT ;  /* 0xffff000076747812 */ /* 0x000fe200078ec0ff */
[C---:B------:R-:W-:Y:S01]  /*ab80*/  FMUL R13, R76.reuse, R17 ;  /* 0x000000114c0d7220 */ /* 0x040fe20000400000 */
[----:B------:R-:W-:Y:S01]  /*ab90*/  SHF.L.U32 R117, R119, 0x10, RZ ;  /* 0x0000001077757819 */ /* 0x000fe200000006ff */
[----:B------:R-:W-:Y:S01]  /*aba0*/  FFMA R14, R83, R89, R14 ;  /* 0x00000059530e7223 */ /* 0x000fe2000000000e */
[----:B------:R-:W-:Y:S01]  /*abb0*/  F2FP.BF16.F32.PACK_AB R8, R3, R0 ;  /* 0x000000000308723e */ /* 0x000fe200000010ff */
[----:B------:R-:W-:Y:S01]  /*abc0*/  FMUL R18, R76, R18 ;  /* 0x000000124c127220 */ /* 0x000fe20000400000 */
[----:B------:R-:W-:Y:S01]  /*abd0*/  LOP3.LUT R118, R119, 0xffff0000, RZ, 0xc0, !PT ;  /* 0xffff000077767812 */ /* 0x000fe200078ec0ff */
[----:B------:R-:W-:Y:S01]  /*abe0*/  FFMA R15, R83, R90, R15 ;  /* 0x0000005a530f7223 */ /* 0x000fe2000000000f */
[----:B------:R-:W-:Y:S01]  /*abf0*/  SHF.L.U32 R119, R124, 0x10, RZ ;  /* 0x000000107c777819 */ /* 0x000fe200000006ff */
[----:B------:R-:W-:Y:S01]  /*ac00*/  FMUL R19, R76, R19 ;  /* 0x000000134c137220 */ /* 0x000fe20000400000 */
[----:B------:R-:W-:Y:S01]  /*ac10*/  LOP3.LUT R120, R124, 0xffff0000, RZ, 0xc0, !PT ;  /* 0xffff00007c787812 */ /* 0x000fe200078ec0ff */
[----:B------:R1:W-:Y:S01]  /*ac20*/  STS.128 [R178+UR48+0xc400], R4 ;  /* 0x00c40004b2007988 */ /* 0x0003e20008000c30 */
[----:B------:R-:W-:Y:S01]  /*ac30*/  F2FP.BF16.F32.PACK_AB R9, R15, R14 ;  /* 0x0000000e0f09723e */ /* 0x000fe200000010ff */
[C---:B------:R-:W-:Y:S01]  /*ac40*/  FFMA R12, R83.reuse, R91, R12 ;  /* 0x0000005b530c7223 */ /* 0x040fe2000000000c */
[C---:B------:R-:W-:Y:S01]  /*ac50*/  FFMA R13, R83.reuse, R92, R13 ;  /* 0x0000005c530d7223 */ /* 0x040fe2000000000d */
[----:B------:R-:W-:Y:S01]  /*ac60*/  FFMA R18, R83, R93, R18 ;  /* 0x0000005d53127223 */ /* 0x000fe20000000012 */
[----:B------:R-:W-:Y:S01]  /*ac70*/  SHF.L.U32 R121, R125, 0x10, RZ ;  /* 0x000000107d797819 */ /* 0x000fe200000006ff */
[----:B------:R-:W-:Y:S01]  /*ac80*/  FFMA R19, R83, R94, R19 ;  /* 0x0000005e53137223 */ /* 0x000fe20000000013 */
[C---:B------:R-:W-:Y:S01]  /*ac90*/  FMUL R16, R76.reuse, R20 ;  /* 0x000000144c107220 */ /* 0x040fe20000400000 */
[----:B------:R-:W-:Y:S01]  /*aca0*/  F2FP.BF16.F32.PACK_AB R10, R13, R12 ;  /* 0x0000000c0d0a723e */ /* 0x000fe200000010ff */
[C---:B------:R-:W-:Y:S01]  /*acb0*/  FMUL R17, R76.reuse, R21 ;  /* 0x000000154c117220 */ /* 0x040fe20000400000 */
[C---:B------:R-:W-:Y:S01]  /*acc0*/  FMUL R22, R76.reuse, R22 ;  /* 0x000000164c167220 */ /* 0x040fe20000400000 */
[----:B------:R-:W-:Y:S01]  /*acd0*/  F2FP.BF16.F32.PACK_AB R11, R19, R18 ;  /* 0x00000012130b723e */ /* 0x000fe200000010ff */
[C---:B------:R-:W-:Y:S01]  /*ace0*/  FFMA R16, R83.reuse, R95, R16 ;  /* 0x0000005f53107223 */ /* 0x040fe20000000010 */
[----:B------:R-:W-:Y:S01]  /*acf0*/  FFMA R17, R83, R96, R17 ;  /* 0x0000006053117223 */ /* 0x000fe20000000011 */
[----:B------:R-:W-:Y:S01]  /*ad00*/  LOP3.LUT R122, R125, 0xffff0000, RZ, 0xc0, !PT ;  /* 0xffff00007d7a7812 */ /* 0x000fe200078ec0ff */
[----:B------:R-:W-:Y:S01]  /*ad10*/  FFMA R22, R83, R97, R22 ;  /* 0x0000006153167223 */ /* 0x000fe20000000016 */
[----:B------:R1:W-:Y:S01]  /*ad20*/  STS.128 [R177+0xc400], R8 ;  /* 0x00c40008b1007388 */ /* 0x0003e20000000c00 */
[C---:B------:R-:W-:Y:S01]  /*ad30*/  FMUL R23, R76.reuse, R23 ;  /* 0x000000174c177220 */ /* 0x040fe20000400000 */
[----:B------:R-:W-:Y:S01]  /*ad40*/  F2FP.BF16.F32.PACK_AB R16, R17, R16 ;  /* 0x000000101110723e */ /* 0x000fe200000010ff */
[C---:B------:R-:W-:Y:S01]  /*ad50*/  FMUL R20, R76.reuse, R24 ;  /* 0x000000184c147220 */ /* 0x040fe20000400000 */
[----:B------:R-:W-:Y:S01]  /*ad60*/  FMUL R21, R76, R25 ;  /* 0x000000194c157220 */ /* 0x000fe20000400000 */
[C---:B------:R-:W-:Y:S01]  /*ad70*/  SHF.L.U32 R123, R126.reuse, 0x10, RZ ;  /* 0x000000107e7b7819 */ /* 0x040fe200000006ff */
[C---:B------:R-:W-:Y:S01]  /*ad80*/  FFMA R23, R83.reuse, R98, R23 ;  /* 0x0000006253177223 */ /* 0x040fe20000000017 */
[C---:B------:R-:W-:Y:S01]  /*ad90*/  FFMA R20, R83.reuse, R99, R20 ;  /* 0x0000006353147223 */ /* 0x040fe20000000014 */
[----:B------:R-:W-:Y:S01]  /*ada0*/  LOP3.LUT R124, R126, 0xffff0000, RZ, 0xc0, !PT ;  /* 0xffff00007e7c7812 */ /* 0x000fe200078ec0ff */
        /* <DEDUP_REMOVED lines=8> */
[----:B------:R-:W-:Y:S01]  /*ae30*/  SHF.L.U32 R125, R127, 0x10, RZ ;  /* 0x000000107f7d7819 */ /* 0x000fe200000006ff */
[----:B------:R-:W-:Y:S01]  /*ae40*/  FFMA R24, R83, R103, R24 ;  /* 0x0000006753187223 */ /* 0x000fe20000000018 */
[C---:B------:R-:W-:Y:S01]  /*ae50*/  FMUL R25, R76.reuse, R29 ;  /* 0x0000001d4c197220 */ /* 0x040fe20000400000 */
[----:B------:R-:W-:Y:S01]  /*ae60*/  LOP3.LUT R126, R127, 0xffff0000, RZ, 0xc0, !PT ;  /* 0xffff00007f7e7812 */ /* 0x000fe200078ec0ff */
[C---:B------:R-:W-:Y:S01]  /*ae70*/  FMUL R30, R76.reuse, R30 ;  /* 0x0000001e4c1e7220 */ /* 0x040fe20000400000 */
[----:B------:R-:W-:Y:S01]  /*ae80*/  F2FP.BF16.F32.PACK_AB R19, R27, R26 ;  /* 0x0000001a1b13723e */ /* 0x000fe200000010ff */
[C---:B------:R-:W-:Y:S01]  /*ae90*/  FFMA R25, R83.reuse, R104, R25 ;  /* 0x0000006853197223 */ /* 0x040fe20000000019 */
[----:B------:R-:W-:Y:S01]  /*aea0*/  FMUL R31, R76, R31 ;  /* 0x0000001f4c1f7220 */ /* 0x000fe20000400000 */
[----:B------:R-:W-:Y:S01]  /*aeb0*/  FFMA R30, R83, R105, R30 ;  /* 0x00000069531e7223 */ /* 0x000fe2000000001e */
[----:B------:R-:W-:Y:S01]  /*aec0*/  SHF.L.U32 R127, R132, 0x10, RZ ;  /* 0x00000010847f7819 */ /* 0x000fe200000006ff */
[----:B------:R1:W-:Y:S01]  /*aed0*/  STS.128 [R176+0xc400], R16 ;  /* 0x00c40010b0007388 */ /* 0x0003e20000000c00 */
[----:B------:R-:W-:Y:S01]  /*aee0*/  F2FP.BF16.F32.PACK_AB R24, R25, R24 ;  /* 0x000000181918723e */ /* 0x000fe200000010ff */
[C---:B------:R-:W-:Y:S01]  /*aef0*/  FFMA R31, R83.reuse, R106, R31 ;  /* 0x0000006a531f7223 */ /* 0x040fe2000000001f */
[C---:B------:R-:W-:Y:S01]  /*af00*/  FMUL R28, R76.reuse, R32 ;  /* 0x000000204c1c7220 */ /* 0x040fe20000400000 */
[C---:B------:R-:W-:Y:S01]  /*af10*/  FMUL R29, R76.reuse, R33 ;  /* 0x000000214c1d7220 */ /* 0x040fe20000400000 */
[----:B------:R-:W-:Y:S01]  /*af20*/  FMUL R34, R76, R34 ;  /* 0x000000224c227220 */ /* 0x000fe20000400000 */
[----:B------:R-:W-:Y:S01]  /*af30*/  LOP3.LUT R128, R132, 0xffff0000, RZ, 0xc0, !PT ;  /* 0xffff000084807812 */ /* 0x000fe200078ec0ff */
[----:B------:R-:W-:Y:S01]  /*af40*/  FFMA R28, R83, R107, R28 ;  /* 0x0000006b531c7223 */ /* 0x000fe2000000001c */
[----:B------:R-:W-:Y:S01]  /*af50*/  F2FP.BF16.F32.PACK_AB R25, R31, R30 ;  /* 0x0000001e1f19723e */ /* 0x000fe200000010ff */
[C---:B------:R-:W-:Y:S01]  /*af60*/  FFMA R29, R83.reuse, R108, R29 ;  /* 0x0000006c531d7223 */ /* 0x040fe2000000001d */
[----:B------:R-:W-:Y:S01]  /*af70*/  FFMA R34, R83, R109, R34 ;  /* 0x0000006d53227223 */ /* 0x000fe20000000022 */
[C---:B------:R-:W-:Y:S01]  /*af80*/  FMUL R35, R76.reuse, R35 ;  /* 0x000000234c237220 */ /* 0x040fe20000400000 */
[----:B------:R-:W-:Y:S01]  /*af90*/  SHF.L.U32 R129, R133, 0x10, RZ ;  /* 0x0000001085817819 */ /* 0x000fe200000006ff */
[C---:B------:R-:W-:Y:S01]  /*afa0*/  FMUL R32, R76.reuse, R36 ;  /* 0x000000244c207220 */ /* 0x040fe20000400000 */
[----:B------:R-:W-:Y:S01]  /*afb0*/  F2FP.BF16.F32.PACK_AB R26, R29, R28 ;  /* 0x0000001c1d1a723e */ /* 0x000fe200000010ff */
[C---:B------:R-:W-:Y:S01]  /*afc0*/  FFMA R35, R83.reuse, R110, R35 ;  /* 0x0000006e53237223 */ /* 0x040fe20000000023 */
[C---:B------:R-:W-:Y:S01]  /*afd0*/  FMUL R33, R76.reuse, R37 ;  /* 0x000000254c217220 */ /* 0x040fe20000400000 */
[----:B------:R-:W-:Y:S01]  /*afe0*/  FFMA R32, R83, R111, R32 ;  /* 0x0000006f53207223 */ /* 0x000fe20000000020 */
        /* <DEDUP_REMOVED lines=29> */
[C---:B------:R-:W-:Y:S01]  /*b1c0*/  FMUL R47, R76.reuse, R47 ;  /* 0x0000002f4c2f7220 */ /* 0x040fe20000400000 */
[C---:B------:R-:W-:Y:S01]  /*b1d0*/  FMUL R44, R76.reuse, R48 ;  /* 0x000000304c2c7220 */ /* 0x040fe20000400000 */
[----:B------:R-:W-:Y:S01]  /*b1e0*/  FMUL R45, R76, R49 ;  /* 0x000000314c2d7220 */ /* 0x000fe20000400000 */
[----:B------:R1:W-:Y:S01]  /*b1f0*/  STS.128 [R173+0xc400], R32 ;  /* 0x00c40020ad007388 */ /* 0x0003e20000000c00 */
[C---:B------:R-:W-:Y:S01]  /*b200*/  SHF.L.U32 R135, R140.reuse, 0x10, RZ ;  /* 0x000000108c877819 */ /* 0x040fe200000006ff */
[----:B------:R-:W-:Y:S01]  /*b210*/  FFMA R46, R83, R121, R46 ;  /* 0x00000079532e7223 */ /* 0x000fe2000000002e */
[----:B------:R-:W-:Y:S01]  /*b220*/  F2FP.BF16.F32.PACK_AB R40, R41, R40 ;  /* 0x000000282928723e */ /* 0x000fe200000010ff */
[C---:B------:R-:W-:Y:S01]  /*b230*/  FFMA R47, R83.reuse, R122, R47 ;  /* 0x0000007a532f7223 */ /* 0x040fe2000000002f */
[C---:B------:R-:W-:Y:S01]  /*b240*/  FFMA R44, R83.reuse, R123, R44 ;  /* 0x0000007b532c7223 */ /* 0x040fe2000000002c */
[----:B------:R-:W-:Y:S01]  /*b250*/  LOP3.LUT R136, R140, 0xffff0000, RZ, 0xc0, !PT ;  /* 0xffff00008c887812 */ /* 0x000fe200078ec0ff */
[C---:B------:R-:W-:Y:S01]  /*b260*/  FFMA R45, R83.reuse, R124, R45 ;  /* 0x0000007c532d7223 */ /* 0x040fe2000000002d */
[C---:B------:R-:W-:Y:S01]  /*b270*/  FMUL R50, R76.reuse, R50 ;  /* 0x000000324c327220 */ /* 0x040fe20000400000 */
[C---:B------:R-:W-:Y:S01]  /*b280*/  FMUL R51, R76.reuse, R51 ;  /* 0x000000334c337220 */ /* 0x040fe20000400000 */
[C---:B------:R-:W-:Y:S01]  /*b290*/  FMUL R48, R76.reuse, R52 ;  /* 0x000000344c307220 */ /* 0x040fe20000400000 */
[C---:B------:R-:W-:Y:S01]  /*b2a0*/  FMUL R49, R76.reuse, R53 ;  /* 0x000000354c317220 */ /* 0x040fe20000400000 */
[C---:B------:R-:W-:Y:S01]  /*b2b0*/  FFMA R50, R83.reuse, R125, R50 ;  /* 0x0000007d53327223 */ /* 0x040fe20000000032 */
        /* <DEDUP_REMOVED lines=9> */
[----:B------:R-:W-:Y:S01]  /*b350*/  FFMA R55, R83, R130, R55 ;  /* 0x0000008253377223 */ /* 0x000fe20000000037 */
[C---:B------:R-:W-:Y:S01]  /*b360*/  FMUL R59, R76.reuse, R59 ;  /* 0x0000003b4c3b7220 */ /* 0x040fe20000400000 */
[----:B------:R-:W-:Y:S01]  /*b370*/  F2FP.BF16.F32.PACK_AB R41, R47, R46 ;  /* 0x0000002e2f29723e */ /* 0x000fe200000010ff */
[----:B------:R-:W-:Y:S01]  /*b380*/  FFMA R52, R83, R131, R52 ;  /* 0x0000008353347223 */ /* 0x000fe20000000034 */
[----:B------:R-:W-:Y:S01]  /*b390*/  F2FP.BF16.F32.PACK_AB R42, R45, R44 ;  /* 0x0000002c2d2a723e */ /* 0x000fe200000010ff */
[C---:B------:R-:W-:Y:S01]  /*b3a0*/  FMUL R56, R76.reuse, R60 ;  /* 0x0000003c4c387220 */ /* 0x040fe20000400000 */
[----:B------:R-:W-:Y:S01]  /*b3b0*/  F2FP.BF16.F32.PACK_AB R43, R51, R50 ;  /* 0x00000032332b723e */ /* 0x000fe200000010ff */
[----:B------:R-:W-:Y:S01]  /*b3c0*/  FFMA R53, R83, R132, R53 ;  /* 0x0000008453357223 */ /* 0x000fe20000000035 */
[----:B------:R-:W-:Y:S01]  /*b3d0*/  SHF.L.U32 R137, R141, 0x10, RZ ;  /* 0x000000108d897819 */ /* 0x000fe200000006ff */
[C---:B------:R-:W-:Y:S01]  /*b3e0*/  FMUL R57, R76.reuse, R61 ;  /* 0x0000003d4c397220 */ /* 0x040fe20000400000 */
[----:B------:R-:W-:Y:S01]  /*b3f0*/  FFMA R58, R83, R133, R58 ;  /* 0x00000085533a7223 */ /* 0x000fe2000000003a */
[----:B------:R1:W-:Y:S01]  /*b400*/  STS.128 [R172+0xc400], R40 ;  /* 0x00c40028ac007388 */ /* 0x0003e20000000c00 */
[----:B------:R-:W-:Y:S01]  /*b410*/  LOP3.LUT R138, R141, 0xffff0000, RZ, 0xc0, !PT ;  /* 0xffff00008d8a7812 */ /* 0x000fe200078ec0ff */
[----:B------:R-:W-:Y:S01]  /*b420*/  FMUL R62, R76, R62 ;  /* 0x0000003e4c3e7220 */ /* 0x000fe20000400000 */
[C---:B------:R-:W-:Y:S01]  /*b430*/  FFMA R59, R83.reuse, R134, R59 ;  /* 0x00000086533b7223 */ /* 0x040fe2000000003b */
[----:B------:R-:W-:Y:S01]  /*b440*/  SHF.L.U32 R139, R142, 0x10, RZ ;  /* 0x000000108e8b7819 */ /* 0x000fe200000006ff */
[----:B------:R-:W-:Y:S01]  /*b450*/  FMUL R63, R76, R63 ;  /* 0x0000003f4c3f7220 */ /* 0x000fe20000400000 */
[C---:B------:R-:W-:Y:S01]  /*b460*/  FFMA R56, R83.reuse, R135, R56 ;  /* 0x0000008753387223 */ /* 0x040fe20000000038 */
[----:B------:R-:W-:Y:S01]  /*b470*/  LOP3.LUT R140, R142, 0xffff0000, RZ, 0xc0, !PT ;  /* 0xffff00008e8c7812 */ /* 0x000fe200078ec0ff */
[C---:B------:R-:W-:Y:S01]  /*b480*/  FMUL R60, R76.reuse, R64 ;  /* 0x000000404c3c7220 */ /* 0x040fe20000400000 */
[----:B------:R-:W-:Y:S01]  /*b490*/  FFMA R57, R83, R136, R57 ;  /* 0x0000008853397223 */ /* 0x000fe20000000039 */
[----:B------:R-:W-:Y:S01]  /*b4a0*/  SHF.L.U32 R141, R143, 0x10, RZ ;  /* 0x000000108f8d7819 */ /* 0x000fe200000006ff */
[C---:B------:R-:W-:Y:S01]  /*b4b0*/  FMUL R61, R76.reuse, R65 ;  /* 0x000000414c3d7220 */ /* 0x040fe20000400000 */
[----:B------:R-:W-:Y:S01]  /*b4c0*/  FFMA R62, R83, R137, R62 ;  /* 0x00000089533e7223 */ /* 0x000fe2000000003e */
[----:B------:R-:W-:Y:S01]  /*b4d0*/  LOP3.LUT R142, R143, 0xffff0000, RZ, 0xc0, !PT ;  /* 0xffff00008f8e7812 */ /* 0x000fe200078ec0ff */
[C---:B------:R-:W-:Y:S01]  /*b4e0*/  FMUL R66, R76.reuse, R66 ;  /* 0x000000424c427220 */ /* 0x040fe20000400000 */
[----:B------:R-:W-:Y:S01]  /*b4f0*/  F2FP.BF16.F32.PACK_AB R48, R49, R48 ;  /* 0x000000303130723e */ /* 0x000fe200000010ff */
[----:B------:R-:W-:Y:S01]  /*b500*/  FFMA R63, R83, R138, R63 ;  /* 0x0000008a533f7223 */ /* 0x000fe2000000003f */
[----:B------:R-:W-:Y:S01]  /*b510*/  FMUL R67, R76, R67 ;  /* 0x000000434c437220 */ /* 0x000fe20000400000 */
[----:B------:R-:W-:Y:S01]  /*b520*/  F2FP.BF16.F32.PACK_AB R49, R55, R54 ;  /* 0x000000363731723e */ /* 0x000fe200000010ff */
[----:B------:R-:W-:Y:S01]  /*b530*/  FFMA R60, R83, R139, R60 ;  /* 0x0000008b533c7223 */ /* 0x000fe2000000003c */
[----:B------:R-:W-:Y:S01]  /*b540*/  F2FP.BF16.F32.PACK_AB R50, R53, R52 ;  /* 0x000000343532723e */ /* 0x000fe200000010ff */
[----:B------:R-:W-:Y:S01]  /*b550*/  FFMA R61, R83, R140, R61 ;  /* 0x0000008c533d7223 */ /* 0x000fe2000000003d */
[----:B------:R-:W-:Y:S01]  /*b560*/  F2FP.BF16.F32.PACK_AB R51, R59, R58 ;  /* 0x0000003a3b33723e */ /* 0x000fe200000010ff */
[C---:B------:R-:W-:Y:S01]  /*b570*/  FFMA R66, R83.reuse, R141, R66 ;  /* 0x0000008d53427223 */ /* 0x040fe20000000042 */
[----:B------:R-:W-:Y:S01]  /*b580*/  FFMA R67, R83, R142, R67 ;  /* 0x0000008e53437223 */ /* 0x000fe20000000043 */
[----:B------:R-:W-:Y:S02]  /*b590*/  F2FP.BF16.F32.PACK_AB R56, R57, R56 ;  /* 0x000000383938723e */ /* 0x000fe400000010ff */
[----:B------:R1:W-:Y:S01]  /*b5a0*/  STS.128 [R171+0xc400], R48 ;  /* 0x00c40030ab007388 */ /* 0x0003e20000000c00 */
[----:B------:R-:W-:Y:S02]  /*b5b0*/  F2FP.BF16.F32.PACK_AB R57, R63, R62 ;  /* 0x0000003e3f39723e */ /* 0x000fe400000010ff */
[----:B------:R-:W-:Y:S02]  /*b5c0*/  F2FP.BF16.F32.PACK_AB R58, R61, R60 ;  /* 0x0000003c3d3a723e */ /* 0x000fe400000010ff */
[----:B------:R-:W-:Y:S02]  /*b5d0*/  F2FP.BF16.F32.PACK_AB R59, R67, R66 ;  /* 0x00000042433b723e */ /* 0x000fe400000010ff */
[----:B------:R-:W-:Y:S03]  /*b5e0*/  ISETP.NE.AND P0, PT, R165, RZ, PT ;  /* 0x000000ffa500720c */ /* 0x000fe60003f05270 */
        /* <DEDUP_REMOVED lines=19> */
.L_x_129:
[----:B------:R-:W-:Y:S05]  /*b720*/  BSYNC.RECONVERGENT B0 ;  /* 0x0000000000007941 */ /* 0x000fea0003800200 */
.L_x_128:
[----:B------:R-:W-:Y:S01]  /*b730*/  BAR.SYNC.DEFER_BLOCKING 0x1, 0x80 ;  /* 0x0042000000007b1d */ /* 0x000fe20000010000 */
[----:B------:R-:W-:Y:S09]  /*b740*/  UISETP.NE.AND UP0, UPT, UR49, -0x4, UPT ;  /* 0xfffffffc3100788c */ /* 0x000ff2000bf05270 */
[----:B------:R-:W-:Y:S05]  /*b750*/  BRA.U !UP0, `(.L_x_130) ;  /* 0x0000000108287547 */ /* 0x000fea000b800000 */
[----:B------:R-:W-:Y:S01]  /*b760*/  ISETP.NE.AND P0, PT, R174, RZ, PT ;  /* 0x000000ffae00720c */ /* 0x000fe20003f05270 */
[----:B------:R-:W-:Y:S01]  /*b770*/  IMAD.U32 R3, RZ, RZ, UR51 ;  /* 0x00000033ff037e24 */ /* 0x000fe2000f8e00ff */
[----:B------:R-:W-:Y:S01]  /*b780*/  UIADD3 UR51, UPT, UPT, UR51, 0x1, URZ ;  /* 0x0000000133337890 */ /* 0x000fe2000fffe0ff */
[----:B------:R-:W-:Y:S03]  /*b790*/  IMAD.U32 R0, RZ, RZ, UR37 ;  /* 0x00000025ff007e24 */ /* 0x000fe6000f8e00ff */
[----:B------:R-:W-:Y:S04]  /*b7a0*/  UISETP.NE.AND UP0, UPT, UR51, 0x4, UPT ;  /* 0x000000043300788c */ /* 0x000fe8000bf05270 */
[----:B------:R-:W-:Y:S03]  /*b7b0*/  USEL UR51, UR51, URZ, UP0 ;  /* 0x000000ff33337287 */ /* 0x000fe60008000000 */
[----:B------:R-:W-:Y:S05]  /*b7c0*/  @P0 LEA R3, R3, UR48, 0x3 ;  /* 0x0000003003030c11 */ /* 0x000fea000f8e18ff */
[----:B------:R-:W-:Y:S05]  /*b7d0*/  @P0 VIADD R3, R3, 0x40 ;  /* 0x0000004003030836 */ /* 0x000fea0000000000 */
[----:B------:R-:W-:Y:S04]  /*b7e0*/  @P0 PRMT R0, R0, 0x654, R3 ;  /* 0x0000065400000816 */ /* 0x000fe80000000003 */
[----:B------:R2:W-:Y:S03]  /*b7f0*/  @P0 SYNCS.ARRIVE.TRANS64.RED.A1T0 RZ, [R0+URZ], RZ ;  /* 0x000000ff00ff09a7 */ /* 0x0005e600081004ff */
.L_x_130:
[----:B------:R-:W-:Y:S01]  /*b800*/  ISETP.NE.AND P1, PT, R166, RZ, PT ;  /* 0x000000ffa600720c */ /* 0x000fe20003f25270 */
[----:B--2---:R-:W-:Y:S01]  /*b810*/  IMAD.IADD R0, R77, 0x1, R152 ;  /* 0x000000014d007824 */ /* 0x004fe200078e0298 */
[----:B------:R-:W-:Y:S01]  /*b820*/  ISETP.NE.AND P0, PT, R169, 0x2, PT ;  /* 0x00000002a900780c */ /* 0x000fe20003f05270 */
[----:B------:R-:W-:Y:S01]  /*b830*/  UIADD3 UR49, UPT, UPT, UR49, 0x4, URZ ;  /* 0x0000000431317890 */ /* 0x000fe2000fffe0ff */
[----:B------:R-:W-:Y:S01]  /*b840*/  LOP3.LUT R79, R79, 0x1, RZ, 0x3c, !PT ;  /* 0x000000014f4f7812 */ /* 0x000fe200078e3cff */
[----:B------:R-:W-:Y:S01]  /*b850*/  IMAD.IADD R20, R75, 0x1, R150 ;  /* 0x000000014b147824 */ /* 0x000fe200078e0296 */
[----:B------:R-:W-:Y:S02]  /*b860*/  R2UR UR20, R0 ;  /* 0x00000000001472ca */ /* 0x000fe400000e0000 */
[----:B------:R-:W-:Y:S02]  /*b870*/  SEL R0, RZ, 0x1, P0 ;  /* 0x00000001ff007807 */ /* 0x000fe40000000000 */
[----:B------:R-:W-:Y:S02]  /*b880*/  SEL R169, R169, RZ, P0 ;  /* 0x000000ffa9a97207 */ /* 0x000fe40000000000 */
[----:B------:R-:W-:Y:S02]  /*b890*/  LOP3.LUT R161, R161, R0, RZ, 0x3c, !PT ;  /* 0x00000000a1a17212 */ /* 0x000fe400078e3cff */
[----:B------:R-:W-:Y:S01]  /*b8a0*/  @P1 R2UR UR36, R160 ;  /* 0x00000000a02412ca */ /* 0x000fe200000e0000 */
[----:B------:R-:W-:Y:S03]  /*b8b0*/  @!UPT UIADD3 URZ, UPT, UPT, URZ, URZ, URZ ;  /* 0x000000fffffff290 */ /* 0x000fe6000fffe0ff */
[----:B------:R-:W-:Y:S11]  /*b8c0*/  @P1 BRA `(.L_x_131) ;  /* 0xffffff9c00f41947 */ /* 0x000ff6000383ffff */
[----:B------:R-:W-:Y:S01]  /*b8d0*/  SYNCS.ARRIVE.TRANS64.A1T0 RZ, [UR48+0xc0], RZ ;  /* 0x0000c0ffffff79a7 */ /* 0x000fe20008100030 */
[----:B------:R-:W-:-:S09]  /*b8e0*/  UISETP.NE.AND UP0, UPT, UR50, URZ, UPT ;  /* 0x000000ff3200728c */ /* 0x000fd2000bf05270 */
[----:B------:R-:W-:Y:S05]  /*b8f0*/  BRA.U !UP0, `(.L_x_132) ;  /* 0x0000000108487547 */ /* 0x000fea000b800000 */
[----:B------:R-:W2:Y:S02]  /*b900*/  LDCU.64 UR4, c[0x0][0xc90] ;  /* 0x00019200ff0477ac */ /* 0x000ea40008000a00 */
[----:B--2---:R-:W-:-:S04]  /*b910*/  UISETP.NE.U32.AND UP0, UPT, UR4, URZ, UPT ;  /* 0x000000ff0400728c */ /* 0x004fc8000bf05070 */
[----:B------:R-:W-:-:S09]  /*b920*/  UISETP.NE.AND.EX UP0, UPT, UR5, URZ, UPT, UP0 ;  /* 0x000000ff0500728c */ /* 0x000fd2000bf05300 */
[----:B------:R-:W-:Y:S05]  /*b930*/  BRA.U UP0, `(.L_x_133) ;  /* 0x00000001000c7547 */ /* 0x000fea000b800000 */
[----:B------:R-:W-:-:S13]  /*b940*/  FSETP.NEU.AND P0, PT, R83, RZ, PT ;  /* 0x000000ff5300720b */ /* 0x000fda0003f0d000 */
[----:B------:R-:W-:Y:S05]  /*b950*/  @!P0 EXIT ;  /* 0x000000000000894d */ /* 0x000fea0003800000 */
[----:B------:R-:W-:Y:S05]  /*b960*/  BRA `(.L_x_132) ;  /* 0x00000000002c7947 */ /* 0x000fea0003800000 */
.L_x_133:
[----:B------:R-:W-:Y:S01]  /*b970*/  ISETP.NE.AND P0, PT, R167, RZ, PT ;  /* 0x000000ffa700720c */ /* 0x000fe20003f05270 */
[----:B------:R-:W-:-:S12]  /*b980*/  BSSY.RECONVERGENT B0, `(.L_x_132) ;  /* 0x0000009000007945 */ /* 0x000fd80003800200 */
[----:B------:R-:W-:Y:S05]  /*b990*/  @P0 BRA `(.L_x_134) ;  /* 0x0000000000140947 */ /* 0x000fea0003800000 */
[----:B------:R-:W2:Y:S02]  /*b9a0*/  LDCU.64 UR4, c[0x0][0xc88] ;  /* 0x00019100ff0477ac */ /* 0x000ea40008000a00 */
[----:B--2---:R-:W-:-:S04]  /*b9b0*/  ISETP.NE.U32.AND P0, PT, RZ, UR4, PT ;  /* 0x00000004ff007c0c */ /* 0x004fc8000bf05070 */
[----:B------:R-:W-:-:S13]  /*b9c0*/  ISETP.NE.AND.EX P0, PT, RZ, UR5, PT, P0 ;  /* 0x00000005ff007c0c */ /* 0x000fda000bf05300 */
[----:B------:R-:W-:Y:S05]  /*b9d0*/  @!P0 EXIT ;  /* 0x000000000000894d */ /* 0x000fea0003800000 */
[----:B------:R-:W-:Y:S05]  /*b9e0*/  BRA `(.L_x_135) ;  /* 0x0000000000087947 */ /* 0x000fea0003800000 */
.L_x_134:
[----:B------:R-:W-:-:S13]  /*b9f0*/  FSETP.NEU.AND P0, PT, R83, RZ, PT ;  /* 0x000000ff5300720b */ /* 0x000fda0003f0d000 */
[----:B------:R-:W-:Y:S05]  /*ba00*/  @!P0 EXIT ;  /* 0x000000000000894d */ /* 0x000fea0003800000 */
.L_x_135:
[----:B------:R-:W-:Y:S05]  /*ba10*/  BSYNC.RECONVERGENT B0 ;  /* 0x0000000000007941 */ /* 0x000fea0003800200 */
.L_x_132:
[----:B------:R-:W-:Y:S01]  /*ba20*/  ULEA UR4, UR51, UR48, 0x3 ;  /* 0x0000003033047291 */ /* 0x000fe2000f8e18ff */
[----:B------:R-:W-:-:S04]  /*ba30*/  DEPBAR.LE SB0, 0x0 ;  /* 0x000080000000791a */ /* 0x000fc80000000000 */
[----:B------:R-:W-:-:S04]  /*ba40*/  UIADD3 UR4, UPT, UPT, UR4, 0x40, URZ ;  /* 0x0000004004047890 */ /* 0x000fc8000fffe0ff */
[----:B------:R-:W-:-:S09]  /*ba50*/  UPRMT UR4, UR37, 0x654, UR4 ;  /* 0x0000065425047896 */ /* 0x000fd20008000004 */
[----:B------:R-:W-:Y:S01]  /*ba60*/  SYNCS.ARRIVE.TRANS64.RED.A1T0 RZ, [UR4], RZ ;  /* 0x000000ffffff79a7 */ /* 0x000fe20008100404 */
[----:B------:R-:W-:Y:S05]  /*ba70*/  EXIT ;  /* 0x000000000000794d */ /* 0x000fea0003800000 */
.L_x_19:
[----:B--2---:R2:W1:Y:S02]  /*ba80*/  SYNCS.PHASECHK.TRANS64.TRYWAIT P0, [R3+URZ+0xb0], R2 ;  /* 0x0000b002030075a7 */ /* 0x00446400080011ff */
[----:B-1----:R-:W-:Y:S05]  /*ba90*/  @!P0 NANOSLEEP.SYNCS 0x989680 ;  /* 0x009896800000895d */ /* 0x002fea0003900000 */
[----:B------:R-:W1:Y:S02]  /*baa0*/  @!P0 SYNCS.PHASECHK.TRANS64 P0, [R3+URZ+0xb0], R2 ;  /* 0x0000b002030085a7 */ /* 0x000e6400080010ff */
[----:B-1----:R-:W-:Y:S05]  /*bab0*/  @!P0 BRA `(.L_x_19) ;  /* 0xfffffffc00f08947 */ /* 0x002fea000383ffff */
[----:B------:R-:W-:Y:S05]  /*bac0*/  BRA `(.L_x_136) ;  /* 0xffffff5800f47947 */ /* 0x000fea000383ffff */
.L_x_22:
[----:B-1----:R-:W-:-:S07]  /*bad0*/  MOV R2, UR33 ;  /* 0x0000002100027c02 */ /* 0x002fce0008000f00 */
.L_x_137:
[----:B-1----:R1:W2:Y:S02]  /*bae0*/  SYNCS.PHASECHK.TRANS64.TRYWAIT P0, [R2+URZ+0x10], R5 ;  /* 0x00001005020075a7 */ /* 0x0022a400080011ff */
[----:B--2---:R-:W-:Y:S05]  /*baf0*/  @!P0 NANOSLEEP.SYNCS 0x989680 ;  /* 0x009896800000895d */ /* 0x004fea0003900000 */
[----:B------:R-:W2:Y:S02]  /*bb00*/  @!P0 SYNCS.PHASECHK.TRANS64 P0, [R2+URZ+0x10], R5 ;  /* 0x00001005020085a7 */ /* 0x000ea400080010ff */
[----:B--2---:R-:W-:Y:S05]  /*bb10*/  @!P0 BRA `(.L_x_137) ;  /* 0xfffffffc00f08947 */ /* 0x004fea000383ffff */
[----:B------:R-:W-:Y:S05]  /*bb20*/  BRA `(.L_x_21) ;  /* 0xffffff5c00447947 */ /* 0x000fea000383ffff */
.L_x_30:
[----:B------:R-:W-:-:S07]  /*bb30*/  MOV R2, UR33 ;  /* 0x0000002100027c02 */ /* 0x000fce0008000f00 */
.L_x_138:
[----:B-1----:R1:W2:Y:S02]  /*bb40*/  SYNCS.PHASECHK.TRANS64.TRYWAIT P0, [R2+URZ+0x10], R5 ;  /* 0x00001005020075a7 */ /* 0x0022a400080011ff */
[----:B--2---:R-:W-:Y:S05]  /*bb50*/  @!P0 NANOSLEEP.SYNCS 0x989680 ;  /* 0x009896800000895d */ /* 0x004fea0003900000 */
[----:B------:R-:W2:Y:S02]  /*bb60*/  @!P0 SYNCS.PHASECHK.TRANS64 P0, [R2+URZ+0x10], R5 ;  /* 0x00001005020085a7 */ /* 0x000ea400080010ff */
[----:B--2---:R-:W-:Y:S05]  /*bb70*/  @!P0 BRA `(.L_x_138) ;  /* 0xfffffffc00f08947 */ /* 0x004fea000383ffff */
[----:B------:R-:W-:Y:S05]  /*bb80*/  BRA `(.L_x_29) ;  /* 0xffffff6000487947 */ /* 0x000fea000383ffff */
.L_x_36:
[----:B-1----:R1:W2:Y:S02]  /*bb90*/  SYNCS.PHASECHK.TRANS64.TRYWAIT P0, [R2+URZ+0x70], R3 ;  /* 0x00007003020075a7 */ /* 0x0022a400080011ff */
[----:B--2---:R-:W-:Y:S05]  /*bba0*/  @!P0 NANOSLEEP.SYNCS 0x989680 ;  /* 0x009896800000895d */ /* 0x004fea0003900000 */
[----:B------:R-:W2:Y:S02]  /*bbb0*/  @!P0 SYNCS.PHASECHK.TRANS64 P0, [R2+URZ+0x70], R3 ;  /* 0x00007003020085a7 */ /* 0x000ea400080010ff */
[----:B--2---:R-:W-:Y:S05]  /*bbc0*/  @!P0 BRA `(.L_x_36) ;  /* 0xfffffffc00f08947 */ /* 0x004fea000383ffff */
[----:B------:R-:W-:Y:S05]  /*bbd0*/  BRA `(.L_x_139) ;  /* 0xffffff64002c7947 */ /* 0x000fea000383ffff */
.L_x_40:
[----:B----4-:R-:W-:-:S07]  /*bbe0*/  MOV R0, UR4 ;  /* 0x0000000400007c02 */ /* 0x010fce0008000f00 */
.L_x_140:
[----:B-1----:R1:W2:Y:S02]  /*bbf0*/  SYNCS.PHASECHK.TRANS64.TRYWAIT P0, [R0+URZ], R3 ;  /* 0x00000003000075a7 */ /* 0x0022a400080011ff */
[----:B--2---:R-:W-:Y:S05]  /*bc00*/  @!P0 NANOSLEEP.SYNCS 0x989680 ;  /* 0x009896800000895d */ /* 0x004fea0003900000 */
[----:B------:R-:W2:Y:S02]  /*bc10*/  @!P0 SYNCS.PHASECHK.TRANS64 P0, [R0+URZ], R3 ;  /* 0x00000003000085a7 */ /* 0x000ea400080010ff */
[----:B--2---:R-:W-:Y:S05]  /*bc20*/  @!P0 BRA `(.L_x_140) ;  /* 0xfffffffc00f08947 */ /* 0x004fea000383ffff */
[----:B------:R-:W-:Y:S05]  /*bc30*/  BRA `(.L_x_141) ;  /* 0xffffff6800a07947 */ /* 0x000fea000383ffff */
.L_x_43:
[----:B-1----:R1:W2:Y:S02]  /*bc40*/  SYNCS.PHASECHK.TRANS64.TRYWAIT P0, [R0+URZ+0xa0], R5 ;  /* 0x0000a005000075a7 */ /* 0x0022a400080011ff */
[----:B--2---:R-:W-:Y:S05]  /*bc50*/  @!P0 NANOSLEEP.SYNCS 0x989680 ;  /* 0x009896800000895d */ /* 0x004fea0003900000 */
[----:B------:R-:W2:Y:S02]  /*bc60*/  @!P0 SYNCS.PHASECHK.TRANS64 P0, [R0+URZ+0xa0], R5 ;  /* 0x0000a005000085a7 */ /* 0x000ea400080010ff */
[----:B--2---:R-:W-:Y:S05]  /*bc70*/  @!P0 BRA `(.L_x_43) ;  /* 0xfffffffc00f08947 */ /* 0x004fea000383ffff */
[----:B------:R-:W-:Y:S05]  /*bc80*/  BRA `(.L_x_142) ;  /* 0xffffff6800fc7947 */ /* 0x000fea000383ffff */
.L_x_44:
[----:B------:R-:W-:-:S07]  /*bc90*/  MOV R0, UR5 ;  /* 0x0000000500007c02 */ /* 0x000fce0008000f00 */
.L_x_143:
[----:B-1----:R1:W2:Y:S02]  /*bca0*/  SYNCS.PHASECHK.TRANS64.TRYWAIT P0, [R0+URZ+0x80], R5 ;  /* 0x00008005000075a7 */ /* 0x0022a400080011ff */
[----:B--2---:R-:W-:Y:S05]  /*bcb0*/  @!P0 NANOSLEEP.SYNCS 0x989680 ;  /* 0x009896800000895d */ /* 0x004fea0003900000 */
[----:B------:R-:W2:Y:S02]  /*bcc0*/  @!P0 SYNCS.PHASECHK.TRANS64 P0, [R0+URZ+0x80], R5 ;  /* 0x00008005000085a7 */ /* 0x000ea400080010ff */
[----:B--2---:R-:W-:Y:S05]  /*bcd0*/  @!P0 BRA `(.L_x_143) ;  /* 0xfffffffc00f08947 */ /* 0x004fea000383ffff */
[----:B------:R-:W-:Y:S05]  /*bce0*/  BRA `(.L_x_144) ;  /* 0xffffff6c000c7947 */ /* 0x000fea000383ffff */
.L_x_45:
[----:B-1----:R1:W2:Y:S02]  /*bcf0*/  SYNCS.PHASECHK.TRANS64.TRYWAIT P1, [R0+URZ+0x70], R5 ;  /* 0x00007005000075a7 */ /* 0x0022a400080211ff */
[----:B--2---:R-:W-:Y:S05]  /*bd00*/  @!P1 NANOSLEEP.SYNCS 0x989680 ;  /* 0x009896800000995d */ /* 0x004fea0003900000 */
[----:B------:R-:W2:Y:S02]  /*bd10*/  @!P1 SYNCS.PHASECHK.TRANS64 P1, [R0+URZ+0x70], R5 ;  /* 0x00007005000095a7 */ /* 0x000ea400080210ff */
[----:B--2---:R-:W-:Y:S05]  /*bd20*/  @!P1 BRA `(.L_x_45) ;  /* 0xfffffffc00f09947 */ /* 0x004fea000383ffff */
[----:B------:R-:W-:Y:S05]  /*bd30*/  BRA `(.L_x_145) ;  /* 0xffffff6c003c7947 */ /* 0x000fea000383ffff */
.L_x_48:
[----:B------:R-:W-:-:S07]  /*bd40*/  MOV R0, UR5 ;  /* 0x0000000500007c02 */ /* 0x000fce0008000f00 */
.L_x_146:
[----:B-1----:R1:W2:Y:S02]  /*bd50*/  SYNCS.PHASECHK.TRANS64.TRYWAIT P0, [R0+URZ+0x80], R3 ;  /* 0x00008003000075a7 */ /* 0x0022a400080011ff */
[----:B--2---:R-:W-:Y:S05]  /*bd60*/  @!P0 NANOSLEEP.SYNCS 0x989680 ;  /* 0x009896800000895d */ /* 0x004fea0003900000 */
[----:B------:R-:W2:Y:S02]  /*bd70*/  @!P0 SYNCS.PHASECHK.TRANS64 P0, [R0+URZ+0x80], R3 ;  /* 0x00008003000085a7 */ /* 0x000ea400080010ff */
[----:B--2---:R-:W-:Y:S05]  /*bd80*/  @!P0 BRA `(.L_x_146) ;  /* 0xfffffffc00f08947 */ /* 0x004fea000383ffff */
[----:B------:R-:W-:Y:S05]  /*bd90*/  BRA `(.L_x_47) ;  /* 0xffffff6c00907947 */ /* 0x000fea000383ffff */
.L_x_55:
[----:B-1----:R1:W2:Y:S02]  /*bda0*/  SYNCS.PHASECHK.TRANS64.TRYWAIT P0, [R0+URZ+0x70], R5 ;  /* 0x00007005000075a7 */ /* 0x0022a400080011ff */
[----:B--2---:R-:W-:Y:S05]  /*bdb0*/  @!P0 NANOSLEEP.SYNCS 0x989680 ;  /* 0x009896800000895d */ /* 0x004fea0003900000 */
[----:B------:R-:W2:Y:S02]  /*bdc0*/  @!P0 SYNCS.PHASECHK.TRANS64 P0, [R0+URZ+0x70], R5 ;  /* 0x00007005000085a7 */ /* 0x000ea400080010ff */
[----:B--2---:R-:W-:Y:S05]  /*bdd0*/  @!P0 BRA `(.L_x_55) ;  /* 0xfffffffc00f08947 */ /* 0x004fea000383ffff */
[----:B------:R-:W-:Y:S05]  /*bde0*/  BRA `(.L_x_147) ;  /* 0xffffff7400c07947 */ /* 0x000fea000383ffff */
.L_x_58:
[----:B------:R-:W-:-:S07]  /*bdf0*/  MOV R0, UR34 ;  /* 0x0000002200007c02 */ /* 0x000fce0008000f00 */
.L_x_148:
[----:B-1----:R1:W2:Y:S02]  /*be00*/  SYNCS.PHASECHK.TRANS64.TRYWAIT P0, [R0+URZ], R5 ;  /* 0x00000005000075a7 */ /* 0x0022a400080011ff */
[----:B--2---:R-:W-:Y:S05]  /*be10*/  @!P0 NANOSLEEP.SYNCS 0x989680 ;  /* 0x009896800000895d */ /* 0x004fea0003900000 */
[----:B------:R-:W2:Y:S02]  /*be20*/  @!P0 SYNCS.PHASECHK.TRANS64 P0, [R0+URZ], R5 ;  /* 0x00000005000085a7 */ /* 0x000ea400080010ff */
[----:B--2---:R-:W-:Y:S05]  /*be30*/  @!P0 BRA `(.L_x_148) ;  /* 0xfffffffc00f08947 */ /* 0x004fea000383ffff */
[----:B------:R-:W-:Y:S05]  /*be40*/  BRA `(.L_x_57) ;  /* 0xffffff7800087947 */ /* 0x000fea000383ffff */
.L_x_61:
[----:B------:R-:W-:-:S07]  /*be50*/  MOV R0, UR13 ;  /* 0x0000000d00007c02 */ /* 0x000fce0008000f00 */
.L_x_149:
[----:B-1----:R1:W2:Y:S02]  /*be60*/  SYNCS.PHASECHK.TRANS64.TRYWAIT P0, [R0+URZ+0x98], R5 ;  /* 0x00009805000075a7 */ /* 0x0022a400080011ff */
[----:B--2---:R-:W-:Y:S05]  /*be70*/  @!P0 NANOSLEEP.SYNCS 0x989680 ;  /* 0x009896800000895d */ /* 0x004fea0003900000 */
[----:B------:R-:W2:Y:S02]  /*be80*/  @!P0 SYNCS.PHASECHK.TRANS64 P0, [R0+URZ+0x98], R5 ;  /* 0x00009805000085a7 */ /* 0x000ea400080010ff */
[----:B--2---:R-:W-:Y:S05]  /*be90*/  @!P0 BRA `(.L_x_149) ;  /* 0xfffffffc00f08947 */ /* 0x004fea000383ffff */
[----:B------:R-:W-:Y:S05]  /*bea0*/  BRA `(.L_x_150) ;  /* 0xffffff7800d47947 */ /* 0x000fea000383ffff */
.L_x_64:
[----:B------:R-:W-:Y:S07]  /*beb0*/  MOV R0, UR21 ;  /* 0x0000001500007c02 */ /* 0x000fee0008000f00 */
.L_x_151:
[----:B-1----:R1:W2:Y:S02]  /*bec0*/  SYNCS.PHASECHK.TRANS64.TRYWAIT P0, [R0+URZ], R5 ;  /* 0x00000005000075a7 */ /* 0x0022a400080011ff */
[----:B--2---:R-:W-:Y:S05]  /*bed0*/  @!P0 NANOSLEEP.SYNCS 0x989680 ;  /* 0x009896800000895d */ /* 0x004fea0003900000 */
[----:B------:R-:W2:Y:S02]  /*bee0*/  @!P0 SYNCS.PHASECHK.TRANS64 P0, [R0+URZ], R5 ;  /* 0x00000005000085a7 */ /* 0x000ea400080010ff */
[----:B--2---:R-:W-:Y:S05]  /*bef0*/  @!P0 BRA `(.L_x_151) ;  /* 0xfffffffc00f08947 */ /* 0x004fea000383ffff */
[----:B------:R-:W-:Y:S05]  /*bf00*/  BRA `(.L_x_63) ;  /* 0xffffff7c00587947 */ /* 0x000fea000383ffff */
.L_x_67:
[----:B------:R-:W-:-:S07]  /*bf10*/  MOV R0, UR13 ;  /* 0x0000000d00007c02 */ /* 0x000fce0008000f00 */
.L_x_152:
[----:B-1----:R1:W4:Y:S02]  /*bf20*/  SYNCS.PHASECHK.TRANS64.TRYWAIT P0, [R0+URZ+0xc0], R3 ;  /* 0x0000c003000075a7 */ /* 0x00232400080011ff */
[----:B----4-:R-:W-:Y:S05]  /*bf30*/  @!P0 NANOSLEEP.SYNCS 0x989680 ;  /* 0x009896800000895d */ /* 0x010fea0003900000 */
[----:B------:R-:W4:Y:S02]  /*bf40*/  @!P0 SYNCS.PHASECHK.TRANS64 P0, [R0+URZ+0xc0], R3 ;  /* 0x0000c003000085a7 */ /* 0x000f2400080010ff */
[----:B----4-:R-:W-:Y:S05]  /*bf50*/  @!P0 BRA `(.L_x_152) ;  /* 0xfffffffc00f08947 */ /* 0x010fea000383ffff */
[----:B------:R-:W-:Y:S05]  /*bf60*/  BRA `(.L_x_153) ;  /* 0xffffff8000bc7947 */ /* 0x000fea000383ffff */
.L_x_72:
[----:B--2---:R2:W3:Y:S02]  /*bf70*/  SYNCS.PHASECHK.TRANS64.TRYWAIT P0, [R0+URZ+0x70], R3 ;  /* 0x00007003000075a7 */ /* 0x0044e400080011ff */
[----:B---3--:R-:W-:Y:S05]  /*bf80*/  @!P0 NANOSLEEP.SYNCS 0x989680 ;  /* 0x009896800000895d */ /* 0x008fea0003900000 */
[----:B------:R-:W3:Y:S02]  /*bf90*/  @!P0 SYNCS.PHASECHK.TRANS64 P0, [R0+URZ+0x70], R3 ;  /* 0x00007003000085a7 */ /* 0x000ee400080010ff */
[----:B---3--:R-:W-:Y:S05]  /*bfa0*/  @!P0 BRA `(.L_x_72) ;  /* 0xfffffffc00f08947 */ /* 0x008fea000383ffff */
[----:B------:R-:W-:Y:S05]  /*bfb0*/  BRA `(.L_x_154) ;  /* 0xffffff8400c87947 */ /* 0x000fea000383ffff */
.L_x_75:
[----:B------:R-:W-:Y:S07]  /*bfc0*/  MOV R0, UR7 ;  /* 0x0000000700007c02 */ /* 0x000fee0008000f00 */
.L_x_155:
[----:B--2---:R2:W3:Y:S02]  /*bfd0*/  SYNCS.PHASECHK.TRANS64.TRYWAIT P0, [R0+URZ+0x68], R3 ;  /* 0x00006803000075a7 */ /* 0x0044e400080011ff */
[----:B---3--:R-:W-:Y:S05]  /*bfe0*/  @!P0 NANOSLEEP.SYNCS 0x989680 ;  /* 0x009896800000895d */ /* 0x008fea0003900000 */
[----:B------:R-:W3:Y:S02]  /*bff0*/  @!P0 SYNCS.PHASECHK.TRANS64 P0, [R0+URZ+0x68], R3 ;  /* 0x00006803000085a7 */ /* 0x000ee400080010ff */
[----:B---3--:R-:W-:Y:S05]  /*c000*/  @!P0 BRA `(.L_x_155) ;  /* 0xfffffffc00f08947 */ /* 0x008fea000383ffff */
[----:B------:R-:W-:Y:S05]  /*c010*/  BRA `(.L_x_74) ;  /* 0xffffff8800b87947 */ /* 0x000fea000383ffff */
.L_x_78:
[----:B------:R-:W-:Y:S07]  /*c020*/  MOV R3, UR7 ;  /* 0x0000000700037c02 */ /* 0x000fee0008000f00 */
.L_x_156:
[----:B-1----:R1:W2:Y:S02]  /*c030*/  SYNCS.PHASECHK.TRANS64.TRYWAIT P2, [R3+URZ+0x40], R34 ;  /* 0x00004022030075a7 */ /* 0x0022a400080411ff */
[----:B--2---:R-:W-:Y:S05]  /*c040*/  @!P2 NANOSLEEP.SYNCS 0x989680 ;  /* 0x009896800000a95d */ /* 0x004fea0003900000 */
[----:B------:R-:W2:Y:S02]  /*c050*/  @!P2 SYNCS.PHASECHK.TRANS64 P2, [R3+URZ+0x40], R34 ;  /* 0x000040220300a5a7 */ /* 0x000ea400080410ff */
[----:B--2---:R-:W-:Y:S05]  /*c060*/  @!P2 BRA `(.L_x_156) ;  /* 0xfffffffc00f0a947 */ /* 0x004fea000383ffff */
[----:B------:R-:W-:Y:S05]  /*c070*/  BRA `(.L_x_157) ;  /* 0xffffff8c00187947 */ /* 0x000fea000383ffff */
.L_x_79:
[----:B-1----:R-:W-:Y:S07]  /*c080*/  MOV R3, UR7 ;  /* 0x0000000700037c02 */ /* 0x002fee0008000f00 */
.L_x_158:
[----:B-1----:R1:W2:Y:S02]  /*c090*/  SYNCS.PHASECHK.TRANS64.TRYWAIT P0, [R3+URZ+0x48], R34 ;  /* 0x00004822030075a7 */ /* 0x0022a400080011ff */
[----:B--2---:R-:W-:Y:S05]  /*c0a0*/  @!P0 NANOSLEEP.SYNCS 0x989680 ;  /* 0x009896800000895d */ /* 0x004fea0003900000 */
[----:B------:R-:W2:Y:S02]  /*c0b0*/  @!P0 SYNCS.PHASECHK.TRANS64 P0, [R3+URZ+0x48], R34 ;  /* 0x00004822030085a7 */ /* 0x000ea400080010ff */
[----:B--2---:R-:W-:Y:S05]  /*c0c0*/  @!P0 BRA `(.L_x_158) ;  /* 0xfffffffc00f08947 */ /* 0x004fea000383ffff */
[----:B------:R-:W-:Y:S05]  /*c0d0*/  BRA `(.L_x_159) ;  /* 0xffffff8c00647947 */ /* 0x000fea000383ffff */
.L_x_80:
[----:B-1----:R-:W-:Y:S07]  /*c0e0*/  MOV R3, UR7 ;  /* 0x0000000700037c02 */ /* 0x002fee0008000f00 */
.L_x_160:
[----:B-1----:R1:W2:Y:S02]  /*c0f0*/  SYNCS.PHASECHK.TRANS64.TRYWAIT P0, [R3+URZ+0x50], R34 ;  /* 0x00005022030075a7 */ /* 0x0022a400080011ff */
[----:B--2---:R-:W-:Y:S05]  /*c100*/  @!P0 NANOSLEEP.SYNCS 0x989680 ;  /* 0x009896800000895d */ /* 0x004fea0003900000 */
[----:B------:R-:W2:Y:S02]  /*c110*/  @!P0 SYNCS.PHASECHK.TRANS64 P0, [R3+URZ+0x50], R34 ;  /* 0x00005022030085a7 */ /* 0x000ea400080010ff */
[----:B--2---:R-:W-:Y:S05]  /*c120*/  @!P0 BRA `(.L_x_160) ;  /* 0xfffffffc00f08947 */ /* 0x004fea000383ffff */
[----:B------:R-:W-:Y:S05]  /*c130*/  BRA `(.L_x_161) ;  /* 0xffffff8c00b47947 */ /* 0x000fea000383ffff */
.L_x_81:
[----:B-1----:R-:W-:Y:S07]  /*c140*/  MOV R3, UR7 ;  /* 0x0000000700037c02 */ /* 0x002fee0008000f00 */
.L_x_162:
[----:B-1----:R1:W2:Y:S02]  /*c150*/  SYNCS.PHASECHK.TRANS64.TRYWAIT P0, [R3+URZ+0x58], R34 ;  /* 0x00005822030075a7 */ /* 0x0022a400080011ff */
[----:B--2---:R-:W-:Y:S05]  /*c160*/  @!P0 NANOSLEEP.SYNCS 0x989680 ;  /* 0x009896800000895d */ /* 0x004fea0003900000 */
[----:B------:R-:W2:Y:S02]  /*c170*/  @!P0 SYNCS.PHASECHK.TRANS64 P0, [R3+URZ+0x58], R34 ;  /* 0x00005822030085a7 */ /* 0x000ea400080010ff */
[----:B--2---:R-:W-:Y:S05]  /*c180*/  @!P0 BRA `(.L_x_162) ;  /* 0xfffffffc00f08947 */ /* 0x004fea000383ffff */
[----:B------:R-:W-:Y:S05]  /*c190*/  BRA `(.L_x_163) ;  /* 0xffffff9000047947 */ /* 0x000fea000383ffff */
.L_x_83:
[----:B------:R-:W-:-:S07]  /*c1a0*/  MOV R0, UR7 ;  /* 0x0000000700007c02 */ /* 0x000fce0008000f00 */
.L_x_164:
[----:B-1----:R1:W2:Y:S02]  /*c1b0*/  SYNCS.PHASECHK.TRANS64.TRYWAIT P0, [R0+URZ+0x40], R3 ;  /* 0x00004003000075a7 */ /* 0x0022a400080011ff */
[----:B--2---:R-:W-:Y:S05]  /*c1c0*/  @!P0 NANOSLEEP.SYNCS 0x989680 ;  /* 0x009896800000895d */ /* 0x004fea0003900000 */
[----:B------:R-:W2:Y:S02]  /*c1d0*/  @!P0 SYNCS.PHASECHK.TRANS64 P0, [R0+URZ+0x40], R3 ;  /* 0x00004003000085a7 */ /* 0x000ea400080010ff */
[----:B--2---:R-:W-:Y:S05]  /*c1e0*/  @!P0 BRA `(.L_x_164) ;  /* 0xfffffffc00f08947 */ /* 0x004fea000383ffff */
[----:B------:R-:W-:Y:S05]  /*c1f0*/  BRA `(.L_x_165) ;  /* 0xffffff9000c87947 */ /* 0x000fea000383ffff */
.L_x_84:
[----:B-1----:R-:W-:-:S07]  /*c200*/  MOV R0, UR7 ;  /* 0x0000000700007c02 */ /* 0x002fce0008000f00 */
.L_x_166:
[----:B-1----:R1:W2:Y:S02]  /*c210*/  SYNCS.PHASECHK.TRANS64.TRYWAIT P0, [R0+URZ+0x48], R3 ;  /* 0x00004803000075a7 */ /* 0x0022a400080011ff */
[----:B--2---:R-:W-:Y:S05]  /*c220*/  @!P0 NANOSLEEP.SYNCS 0x989680 ;  /* 0x009896800000895d */ /* 0x004fea0003900000 */
[----:B------:R-:W2:Y:S02]  /*c230*/  @!P0 SYNCS.PHASECHK.TRANS64 P0, [R0+URZ+0x48], R3 ;  /* 0x00004803000085a7 */ /* 0x000ea400080010ff */
[----:B--2---:R-:W-:Y:S05]  /*c240*/  @!P0 BRA `(.L_x_166) ;  /* 0xfffffffc00f08947 */ /* 0x004fea000383ffff */
[----:B------:R-:W-:Y:S05]  /*c250*/  BRA `(.L_x_167) ;  /* 0xffffff9000b87947 */ /* 0x000fea000383ffff */
.L_x_85:
[----:B-1----:R-:W-:-:S07]  /*c260*/  MOV R0, UR7 ;  /* 0x0000000700007c02 */ /* 0x002fce0008000f00 */
.L_x_168:
[----:B-1----:R1:W2:Y:S02]  /*c270*/  SYNCS.PHASECHK.TRANS64.TRYWAIT P0, [R0+URZ+0x50], R3 ;  /* 0x00005003000075a7 */ /* 0x0022a400080011ff */
[----:B--2---:R-:W-:Y:S05]  /*c280*/  @!P0 NANOSLEEP.SYNCS 0x989680 ;  /* 0x009896800000895d */ /* 0x004fea0003900000 */
[----:B------:R-:W2:Y:S02]  /*c290*/  @!P0 SYNCS.PHASECHK.TRANS64 P0, [R0+URZ+0x50], R3 ;  /* 0x00005003000085a7 */ /* 0x000ea400080010ff */
[----:B--2---:R-:W-:Y:S05]  /*c2a0*/  @!P0 BRA `(.L_x_168) ;  /* 0xfffffffc00f08947 */ /* 0x004fea000383ffff */
[----:B------:R-:W-:Y:S05]  /*c2b0*/  BRA `(.L_x_169) ;  /* 0xffffff9000a87947 */ /* 0x000fea000383ffff */
.L_x_87:
[----:B--2---:R2:W4:Y:S02]  /*c2c0*/  SYNCS.PHASECHK.TRANS64.TRYWAIT P0, [R0+URZ+0x70], R3 ;  /* 0x00007003000075a7 */ /* 0x00452400080011ff */
[----:B----4-:R-:W-:Y:S05]  /*c2d0*/  @!P0 NANOSLEEP.SYNCS 0x989680 ;  /* 0x009896800000895d */ /* 0x010fea0003900000 */
[----:B------:R-:W4:Y:S02]  /*c2e0*/  @!P0 SYNCS.PHASECHK.TRANS64 P0, [R0+URZ+0x70], R3 ;  /* 0x00007003000085a7 */ /* 0x000f2400080010ff */
[----:B----4-:R-:W-:Y:S05]  /*c2f0*/  @!P0 BRA `(.L_x_87) ;  /* 0xfffffffc00f08947 */ /* 0x010fea000383ffff */
[----:B------:R-:W-:Y:S05]  /*c300*/  BRA `(.L_x_170) ;  /* 0xffffff9400787947 */ /* 0x000fea000383ffff */
.L_x_98:
[----:B-1----:R-:W-:Y:S04]  /*c310*/  MOV R0, UR48 ;  /* 0x0000003000007c02 */ /* 0x002fe80008000f00 */
[----:B------:R1:W3:Y:S03]  /*c320*/  SYNCS.PHASECHK.TRANS64.TRYWAIT P0, [R0+URZ+0x20], R5 ;  /* 0x00002005000075a7 */ /* 0x0002e600080011ff */
[----:B---3--:R-:W-:Y:S05]  /*c330*/  @!P0 NANOSLEEP.SYNCS 0x989680 ;  /* 0x009896800000895d */ /* 0x008fea0003900000 */
[----:B------:R-:W3:Y:S02]  /*c340*/  @!P0 SYNCS.PHASECHK.TRANS64 P0, [R0+URZ+0x20], R5 ;  /* 0x00002005000085a7 */ /* 0x000ee400080010ff */
[----:B---3--:R-:W-:Y:S05]  /*c350*/  @!P0 BRA `(.L_x_98) ;  /* 0xfffffffc00ec8947 */ /* 0x008fea000383ffff */
[----:B------:R-:W-:Y:S05]  /*c360*/  BRA `(.L_x_97) ;  /* 0xffffffa000f47947 */ /* 0x000fea000383ffff */
.L_x_100:
[----:B-1----:R-:W-:Y:S04]  /*c370*/  MOV R0, UR48 ;  /* 0x0000003000007c02 */ /* 0x002fe80008000f00 */
[----:B------:R1:W4:Y:S03]  /*c380*/  SYNCS.PHASECHK.TRANS64.TRYWAIT P1, [R0+URZ+0x90], R3 ;  /* 0x00009003000075a7 */ /* 0x00032600080211ff */
[----:B----4-:R-:W-:Y:S05]  /*c390*/  @!P1 NANOSLEEP.SYNCS 0x989680 ;  /* 0x009896800000995d */ /* 0x010fea0003900000 */
[----:B------:R-:W4:Y:S02]  /*c3a0*/  @!P1 SYNCS.PHASECHK.TRANS64 P1, [R0+URZ+0x90], R3 ;  /* 0x00009003000095a7 */ /* 0x000f2400080210ff */
[----:B----4-:R-:W-:Y:S05]  /*c3b0*/  @!P1 BRA `(.L_x_100) ;  /* 0xfffffffc00ec9947 */ /* 0x010fea000383ffff */
[----:B------:R-:W-:Y:S05]  /*c3c0*/  BRA `(.L_x_99) ;  /* 0xffffffa4002c7947 */ /* 0x000fea000383ffff */
.L_x_109:
[----:B--2---:R2:W4:Y:S02]  /*c3d0*/  SYNCS.PHASECHK.TRANS64.TRYWAIT P0, [R3+URZ+0x20], R0 ;  /* 0x00002000030075a7 */ /* 0x00452400080011ff */
[----:B----4-:R-:W-:Y:S05]  /*c3e0*/  @!P0 NANOSLEEP.SYNCS 0x989680 ;  /* 0x009896800000895d */ /* 0x010fea0003900000 */
[----:B------:R-:W4:Y:S02]  /*c3f0*/  @!P0 SYNCS.PHASECHK.TRANS64 P0, [R3+URZ+0x20], R0 ;  /* 0x00002000030085a7 */ /* 0x000f2400080010ff */
[----:B----4-:R-:W-:Y:S05]  /*c400*/  @!P0 BRA `(.L_x_109) ;  /* 0xfffffffc00f08947 */ /* 0x010fea000383ffff */
[----:B------:R-:W-:Y:S05]  /*c410*/  BRA `(.L_x_108) ;  /* 0xffffffb400fc7947 */ /* 0x000fea000383ffff */
.L_x_117:
[----:B-1----:R1:W4:Y:S02]  /*c420*/  SYNCS.PHASECHK.TRANS64.TRYWAIT P0, [R3+URZ+0x20], R6 ;  /* 0x00002006030075a7 */ /* 0x00232400080011ff */
[----:B----4-:R-:W-:Y:S05]  /*c430*/  @!P0 NANOSLEEP.SYNCS 0x989680 ;  /* 0x009896800000895d */ /* 0x010fea0003900000 */
[----:B------:R-:W4:Y:S02]  /*c440*/  @!P0 SYNCS.PHASECHK.TRANS64 P0, [R3+URZ+0x20], R6 ;  /* 0x00002006030085a7 */ /* 0x000f2400080010ff */
[----:B----4-:R-:W-:Y:S05]  /*c450*/  @!P0 BRA `(.L_x_117) ;  /* 0xfffffffc00f08947 */ /* 0x010fea000383ffff */
[----:B------:R-:W-:Y:S05]  /*c460*/  BRA `(.L_x_116) ;  /* 0xffffffcc00007947 */ /* 0x000fea000383ffff */
.L_x_125:
[----:B--2---:R2:W4:Y:S02]  /*c470*/  SYNCS.PHASECHK.TRANS64.TRYWAIT P0, [R0+URZ+0x20], R3 ;  /* 0x00002003000075a7 */ /* 0x00452400080011ff */
[----:B----4-:R-:W-:Y:S05]  /*c480*/  @!P0 NANOSLEEP.SYNCS 0x989680 ;  /* 0x009896800000895d */ /* 0x010fea0003900000 */
[----:B------:R-:W4:Y:S02]  /*c490*/  @!P0 SYNCS.PHASECHK.TRANS64 P0, [R0+URZ+0x20], R3 ;  /* 0x00002003000085a7 */ /* 0x000f2400080010ff */
[----:B----4-:R-:W-:Y:S05]  /*c4a0*/  @!P0 BRA `(.L_x_125) ;  /* 0xfffffffc00f08947 */ /* 0x010fea000383ffff */
[----:B------:R-:W-:Y:S05]  /*c4b0*/  BRA `(.L_x_124) ;  /* 0xffffffe000007947 */ /* 0x000fea000383ffff */
        .weak           $__internal_0_$__cuda_sm10x_tcgen05_guardrail_trap_col_being_dealloced_not_returned_by_alloc
        .type           $__internal_0_$__cuda_sm10x_tcgen05_guardrail_trap_col_being_dealloced_not_returned_by_alloc,@function
        .size           $__internal_0_$__cuda_sm10x_tcgen05_guardrail_trap_col_being_dealloced_not_returned_by_alloc,($__internal_1_$__cuda_sm10x_tcgen05_guardrail_trap_phase_invalid_during_alloc - $__internal_0_$__cuda_sm10x_tcgen05_guardrail_trap_col_being_dealloced_not_returned_by_alloc)
$__internal_0_$__cuda_sm10x_tcgen05_guardrail_trap_col_being_dealloced_not_returned_by_alloc:
[----:B------:R-:W-:Y:S05]  /*c4c0*/  BPT.TRAP 0x1 ;  /* 0x000000040000795c */ /* 0x000fea0000300000 */
[----:B------:R-:W-:-:S04]  /*c4d0*/  HFMA2 R3, -RZ, RZ, 0, 0 ;  /* 0x00000000ff037431 */ /* 0x000fc800000001ff */
[----:B------:R-:W-:Y:S05]  /*c4e0*/  RET.REL.NODEC R2 `(_ZN7cutlass13device_kernelINS_4gemm6kernel13GemmUniversalIN4cute5tupleIJiiiiEEENS1_10collective13CollectiveMmaINS1_46MainloopSm100TmaUmmaWarpSpecializedBlockScaledILi2ELi2ELi1ENS5_IJNS4_1CILi1EEESB_SB_EEEEENS5_IJNSA_ILi128EEENSA_ILi256EEESF_EEENS5_IJNS_12float_e2m1_tENS_13float_ue4m3_tEEEENS5_IJNS5_IJlSB_lEEENS4_6LayoutINS5_IJNS5_IJNS5_IJNSA_ILi32EEENSA_ILi4EEEEEEiEEENS5_IJNS5_IJNSA_ILi16EEESN_EEEiEEENS5_IJSB_iEEEEEENS5_IJSS_NS5_IJNS5_IJNSA_ILi0EEESB_EEENSA_ILi512EEEEEENS5_IJSV_iEEEEEEEEEEESJ_S12_NS4_8TiledMMAINS4_8MMA_AtomIJNS4_17SM100_MMA_MXF4_SSISH_SH_fSI_Li128ELi256ELi16ELNS4_4UMMA5MajorE0ELS17_0ELNS16_7ScaleInE0ELS18_0EEEEEENSL_ISC_NS5_IJSV_SV_SV_EEEEENS5_IJNS4_10UnderscoreES1D_S1D_EEEEENS5_IJNS4_13SM90_TMA_LOADES1G_EEENS5_IJNS4_14ComposedLayoutINS4_7SwizzleILi3ELi4ELi3EEENS4_18smem_ptr_flag_bitsILi4EEENSL_INS5_IJNSA_ILi8EEESF_EEENS5_IJSF_SB_EEEEEEENSL_INS5_IJNS5_IJNS5_IJSO_SB_EEESR_EEESB_NS5_IJSB_SN_EEEEEENS5_IJNS5_IJNS5_IJSR_SX_EEESW_EEESV_NS5_IJSN_SX_EEEEEEEEEEEvNS4_8identityES1H_NS5_IJS1R_NSL_INS5_IJNS5_IJNS5_IJSO_NSA_ILi2EEEEEESR_EEESB_S1U_EEENS5_IJS1X_SV_NS5_IJSN_NSA_ILi1024EEEEEEEEEEEEEEvS22_EENS_8epilogue10collective18CollectiveEpilogueINS2D_23Sm100TmaWarpSpecializedILi4ELi2ELi64ELb1ELb0EEEJSG_NS5_IJNSL_ISE_SB_EENSL_INSA_ILi64EEESB_EEEEENS_10bfloat16_tESK_S2M_SK_NS2D_6fusion15FusionCallbacksIS2H_NS2N_17LinearCombinationIS2M_fS2M_fLNS_15FloatRoundStyleE2EEESG_S2L_JEEENS4_5SM1004TMEM4LOAD26SM100_TMEM_LOAD_32dp32b64xES1G_NS1I_IS1K_NS1L_ILi16EEENSL_INS5_IJS1N_S2J_EEENS5_IJS2J_SB_EEEEEEENS4_39AutoVectorizingCopyWithAssumedAlignmentILi128EEENS4_14SM90_TMA_STOREES31_S33_S33_EEEvvEEEEvNT_6ParamsE) ;  /* 0xffffff3802c47950 */ /* 0x000fea0003c3ffff */
        .weak           $__internal_1_$__cuda_sm10x_tcgen05_guardrail_trap_phase_invalid_during_alloc
        .type           $__internal_1_$__cuda_sm10x_tcgen05_guardrail_trap_phase_invalid_during_alloc,@function
        .size           $__internal_1_$__cuda_sm10x_tcgen05_guardrail_trap_phase_invalid_during_alloc,($__internal_2_$__cuda_sm10x_tcgen05_guardrail_trap_unallocated_columns_being_dealloced - $__internal_1_$__cuda_sm10x_tcgen05_guardrail_trap_phase_invalid_during_alloc)
$__internal_1_$__cuda_sm10x_tcgen05_guardrail_trap_phase_invalid_during_alloc:
[----:B------:R-:W-:Y:S05]  /*c4f0*/  BPT.TRAP 0x1 ;  /* 0x000000040000795c */ /* 0x000fea0000300000 */
[----:B------:R-:W-:-:S04]  /*c500*/  MOV R3, 0x0 ;  /* 0x0000000000037802 */ /* 0x000fc80000000f00 */
[----:B------:R-:W-:Y:S05]  /*c510*/  RET.REL.NODEC R2 `(_ZN7cutlass13device_kernelINS_4gemm6kernel13GemmUniversalIN4cute5tupleIJiiiiEEENS1_10collective13CollectiveMmaINS1_46MainloopSm100TmaUmmaWarpSpecializedBlockScaledILi2ELi2ELi1ENS5_IJNS4_1CILi1EEESB_SB_EEEEENS5_IJNSA_ILi128EEENSA_ILi256EEESF_EEENS5_IJNS_12float_e2m1_tENS_13float_ue4m3_tEEEENS5_IJNS5_IJlSB_lEEENS4_6LayoutINS5_IJNS5_IJNS5_IJNSA_ILi32EEENSA_ILi4EEEEEEiEEENS5_IJNS5_IJNSA_ILi16EEESN_EEEiEEENS5_IJSB_iEEEEEENS5_IJSS_NS5_IJNS5_IJNSA_ILi0EEESB_EEENSA_ILi512EEEEEENS5_IJSV_iEEEEEEEEEEESJ_S12_NS4_8TiledMMAINS4_8MMA_AtomIJNS4_17SM100_MMA_MXF4_SSISH_SH_fSI_Li128ELi256ELi16ELNS4_4UMMA5MajorE0ELS17_0ELNS16_7ScaleInE0ELS18_0EEEEEENSL_ISC_NS5_IJSV_SV_SV_EEEEENS5_IJNS4_10UnderscoreES1D_S1D_EEEEENS5_IJNS4_13SM90_TMA_LOADES1G_EEENS5_IJNS4_14ComposedLayoutINS4_7SwizzleILi3ELi4ELi3EEENS4_18smem_ptr_flag_bitsILi4EEENSL_INS5_IJNSA_ILi8EEESF_EEENS5_IJSF_SB_EEEEEEENSL_INS5_IJNS5_IJNS5_IJSO_SB_EEESR_EEESB_NS5_IJSB_SN_EEEEEENS5_IJNS5_IJNS5_IJSR_SX_EEESW_EEESV_NS5_IJSN_SX_EEEEEEEEEEEvNS4_8identityES1H_NS5_IJS1R_NSL_INS5_IJNS5_IJNS5_IJSO_NSA_ILi2EEEEEESR_EEESB_S1U_EEENS5_IJS1X_SV_NS5_IJSN_NSA_ILi1024EEEEEEEEEEEEEEvS22_EENS_8epilogue10collective18CollectiveEpilogueINS2D_23Sm100TmaWarpSpecializedILi4ELi2ELi64ELb1ELb0EEEJSG_NS5_IJNSL_ISE_SB_EENSL_INSA_ILi64EEESB_EEEEENS_10bfloat16_tESK_S2M_SK_NS2D_6fusion15FusionCallbacksIS2H_NS2N_17LinearCombinationIS2M_fS2M_fLNS_15FloatRoundStyleE2EEESG_S2L_JEEENS4_5SM1004TMEM4LOAD26SM100_TMEM_LOAD_32dp32b64xES1G_NS1I_IS1K_NS1L_ILi16EEENSL_INS5_IJS1N_S2J_EEENS5_IJS2J_SB_EEEEEEENS4_39AutoVectorizingCopyWithAssumedAlignmentILi128EEENS4_14SM90_TMA_STOREES31_S33_S33_EEEvvEEEEvNT_6ParamsE) ;  /* 0xffffff3802b87950 */ /* 0x000fea0003c3ffff */
        .weak           $__internal_2_$__cuda_sm10x_tcgen05_guardrail_trap_unallocated_columns_being_dealloced
        .type           $__internal_2_$__cuda_sm10x_tcgen05_guardrail_trap_unallocated_columns_being_dealloced,@function
        .size           $__internal_2_$__cuda_sm10x_tcgen05_guardrail_trap_unallocated_columns_being_dealloced,(.L_x_172 - $__internal_2_$__cuda_sm10x_tcgen05_guardrail_trap_unallocated_columns_being_dealloced)
$__internal_2_$__cuda_sm10x_tcgen05_guardrail_trap_unallocated_columns_being_dealloced:
[----:B------:R-:W-:Y:S05]  /*c520*/  BPT.TRAP 0x1 ;  /* 0x000000040000795c */ /* 0x000fea0000300000 */
[----:B------:R-:W-:-:S04]  /*c530*/  HFMA2 R3, -RZ, RZ, 0, 0 ;  /* 0x00000000ff037431 */ /* 0x000fc800000001ff */
[----:B------:R-:W-:Y:S05]  /*c540*/  RET.REL.NODEC R2 `(_ZN7cutlass13device_kernelINS_4gemm6kernel13GemmUniversalIN4cute5tupleIJiiiiEEENS1_10collective13CollectiveMmaINS1_46MainloopSm100TmaUmmaWarpSpecializedBlockScaledILi2ELi2ELi1ENS5_IJNS4_1CILi1EEESB_SB_EEEEENS5_IJNSA_ILi128EEENSA_ILi256EEESF_EEENS5_IJNS_12float_e2m1_tENS_13float_ue4m3_tEEEENS5_IJNS5_IJlSB_lEEENS4_6LayoutINS5_IJNS5_IJNS5_IJNSA_ILi32EEENSA_ILi4EEEEEEiEEENS5_IJNS5_IJNSA_ILi16EEESN_EEEiEEENS5_IJSB_iEEEEEENS5_IJSS_NS5_IJNS5_IJNSA_ILi0EEESB_EEENSA_ILi512EEEEEENS5_IJSV_iEEEEEEEEEEESJ_S12_NS4_8TiledMMAINS4_8MMA_AtomIJNS4_17SM100_MMA_MXF4_SSISH_SH_fSI_Li128ELi256ELi16ELNS4_4UMMA5MajorE0ELS17_0ELNS16_7ScaleInE0ELS18_0EEEEEENSL_ISC_NS5_IJSV_SV_SV_EEEEENS5_IJNS4_10UnderscoreES1D_S1D_EEEEENS5_IJNS4_13SM90_TMA_LOADES1G_EEENS5_IJNS4_14ComposedLayoutINS4_7SwizzleILi3ELi4ELi3EEENS4_18smem_ptr_flag_bitsILi4EEENSL_INS5_IJNSA_ILi8EEESF_EEENS5_IJSF_SB_EEEEEEENSL_INS5_IJNS5_IJNS5_IJSO_SB_EEESR_EEESB_NS5_IJSB_SN_EEEEEENS5_IJNS5_IJNS5_IJSR_SX_EEESW_EEESV_NS5_IJSN_SX_EEEEEEEEEEEvNS4_8identityES1H_NS5_IJS1R_NSL_INS5_IJNS5_IJNS5_IJSO_NSA_ILi2EEEEEESR_EEESB_S1U_EEENS5_IJS1X_SV_NS5_IJSN_NSA_ILi1024EEEEEEEEEEEEEEvS22_EENS_8epilogue10collective18CollectiveEpilogueINS2D_23Sm100TmaWarpSpecializedILi4ELi2ELi64ELb1ELb0EEEJSG_NS5_IJNSL_ISE_SB_EENSL_INSA_ILi64EEESB_EEEEENS_10bfloat16_tESK_S2M_SK_NS2D_6fusion15FusionCallbacksIS2H_NS2N_17LinearCombinationIS2M_fS2M_fLNS_15FloatRoundStyleE2EEESG_S2L_JEEENS4_5SM1004TMEM4LOAD26SM100_TMEM_LOAD_32dp32b64xES1G_NS1I_IS1K_NS1L_ILi16EEENSL_INS5_IJS1N_S2J_EEENS5_IJS2J_SB_EEEEEEENS4_39AutoVectorizingCopyWithAssumedAlignmentILi128EEENS4_14SM90_TMA_STOREES31_S33_S33_EEEvvEEEEvNT_6ParamsE) ;  /* 0xffffff3802ac7950 */ /* 0x000fea0003c3ffff */
.L_x_171:
[----:B------:R-:W-:-:S00]  /*c550*/  BRA `(.L_x_171) ;  /* 0xfffffffc00fc7947 */ /* 0x000fc0000383ffff */
[----:B------:R-:W-:-:S00]  /*c560*/  NOP ;  /* 0x0000000000007918 */ /* 0x000fc00000000000 */
        /* <DEDUP_REMOVED lines=9> */
.L_x_172:


//--------------------- .nv.global.init           --------------------------
	.section	.nv.global.init,"aw",@progbits
.nv.global.init:
	.type		$str$29,@object
	.size		$str$29,($str$30 - $str$29)
$str$29:
        /*0000*/ 	.byte	0x28, 0x61, 0x64, 0x64, 0x72, 0x65, 0x73, 0x73, 0x20, 0x26, 0x20, 0x6d, 0x61, 0x73, 0x6b, 0x29
        /*0010*/ 	.byte	0x20, 0x3d, 0x3d, 0x20, 0x30, 0x00
	.type		$str$30,@object
	.size		$str$30,($str$26 - $str$30)
$str$30:
        /*0016*/ 	.byte	0x2f, 0x74, 0x6d, 0x70, 0x2f, 0x63, 0x75, 0x74, 0x6c, 0x61, 0x73, 0x73, 0x5f, 0x73, 0x77, 0x65
        /*0026*/ 	.byte	0x65, 0x70, 0x5f, 0x73, 0x72, 0x63, 0x2f, 0x69, 0x6e, 0x63, 0x6c, 0x75, 0x64, 0x65, 0x2f, 0x63
        /*0036*/ 	.byte	0x75, 0x74, 0x65, 0x2f, 0x70, 0x6f, 0x69, 0x6e, 0x74, 0x65, 0x72, 0x5f, 0x66, 0x6c, 0x61, 0x67
        /*0046*/ 	.byte	0x67, 0x65, 0x64, 0x2e, 0x68, 0x70, 0x70, 0x00
	.type		$str$26,@object
	.size		$str$26,($str$25 - $str$26)
$str$26:
        /*004e*/ 	.byte	0x2f, 0x74, 0x6d, 0x70, 0x2f, 0x63, 0x75, 0x74, 0x6c, 0x61, 0x73, 0x73, 0x5f, 0x73, 0x77, 0x65
        /*005e*/ 	.byte	0x65, 0x70, 0x5f, 0x73, 0x72, 0x63, 0x2f, 0x69, 0x6e, 0x63, 0x6c, 0x75, 0x64, 0x65, 0x2f, 0x63
        /*006e*/ 	.byte	0x75, 0x74, 0x65, 0x2f, 0x61, 0x74, 0x6f, 0x6d, 0x2f, 0x63, 0x6f, 0x70, 0x79, 0x5f, 0x74, 0x72
        /*007e*/ 	.byte	0x61, 0x69, 0x74, 0x73, 0x5f, 0x73, 0x6d, 0x31, 0x30, 0x30, 0x2e, 0x68, 0x70, 0x70, 0x00
	.type		$str$25,@object
	.size		$str$25,(__unnamed_1 - $str$25)
$str$25:
        /*008d*/ 	.byte	0x28, 0x28, 0x75, 0x69, 0x6e, 0x74, 0x33, 0x32, 0x5f, 0x74, 0x28, 0x74, 0x68, 0x72, 0x65, 0x61
        /*009d*/ 	.byte	0x64, 0x49, 0x64, 0x78, 0x2e, 0x78, 0x29, 0x20, 0x2f, 0x20, 0x33, 0x32, 0x29, 0x20, 0x25, 0x20
        /*00ad*/ 	.byte	0x34, 0x29, 0x20, 0x3d, 0x3d, 0x20, 0x28, 0x28, 0x28, 0x74, 0x6d, 0x65, 0x6d, 0x5f, 0x61, 0x64
        /*00bd*/ 	.byte	0x64, 0x72, 0x20, 0x3e, 0x3e, 0x20, 0x31, 0x36, 0x29, 0x20, 0x2f, 0x20, 0x33, 0x32, 0x29, 0x20
        /*00cd*/ 	.byte	0x25, 0x20, 0x34, 0x29, 0x00
	.type		__unnamed_1,@object
	.size		__unnamed_1,(__unnamed_2 - __unnamed_1)
__unnamed_1:
        /*00d2*/ 	.byte	0x61, 0x75, 0x74, 0x6f, 0x20, 0x63, 0x75, 0x74, 0x65, 0x3a, 0x3a, 0x61, 0x73, 0x5f, 0x70, 0x6f
        /* <DEDUP_REMOVED lines=24> */
        /*0262*/ 	.byte	0x38, 0x31, 0x39, 0x32, 0x3e, 0x3e, 0x3e, 0x3e, 0x5d, 0x00
	.type		__unnamed_2,@object
	.size		__unnamed_2,(.L_2 - __unnamed_2)
__unnamed_2:
        /* <DEDUP_REMOVED lines=43> */
        /*051c*/ 	.byte	0x74, 0x65, 0x3a, 0x3a, 0x43, 0x3c, 0x30, 0x3e, 0x3e, 0x3e, 0x3e, 0x5d, 0x00
.L_2:


//--------------------- .nv.shared._ZN7cutlass13device_kernelINS_4gemm6kernel13GemmUniversalIN4cute5tupleIJiiiiEEENS1_10collective13CollectiveMmaINS1_46MainloopSm100TmaUmmaWarpSpecializedBlockScaledILi2ELi2ELi1ENS5_IJNS4_1CILi1EEESB_SB_EEEEENS5_IJNSA_ILi128EEENSA_ILi256EEESF_EEENS5_IJNS_12float_e2m1_tENS_13float_ue4m3_tEEEENS5_IJNS5_IJlSB_lEEENS4_6LayoutINS5_IJNS5_IJNS5_IJNSA_ILi32EEENSA_ILi4EEEEEEiEEENS5_IJNS5_IJNSA_ILi16EEESN_EEEiEEENS5_IJSB_iEEEEEENS5_IJSS_NS5_IJNS5_IJNSA_ILi0EEESB_EEENSA_ILi512EEEEEENS5_IJSV_iEEEEEEEEEEESJ_S12_NS4_8TiledMMAINS4_8MMA_AtomIJNS4_17SM100_MMA_MXF4_SSISH_SH_fSI_Li128ELi256ELi16ELNS4_4UMMA5MajorE0ELS17_0ELNS16_7ScaleInE0ELS18_0EEEEEENSL_ISC_NS5_IJSV_SV_SV_EEEEENS5_IJNS4_10UnderscoreES1D_S1D_EEEEENS5_IJNS4_13SM90_TMA_LOADES1G_EEENS5_IJNS4_14ComposedLayoutINS4_7SwizzleILi3ELi4ELi3EEENS4_18smem_ptr_flag_bitsILi4EEENSL_INS5_IJNSA_ILi8EEESF_EEENS5_IJSF_SB_EEEEEEENSL_INS5_IJNS5_IJNS5_IJSO_SB_EEESR_EEESB_NS5_IJSB_SN_EEEEEENS5_IJNS5_IJNS5_IJSR_SX_EEESW_EEESV_NS5_IJSN_SX_EEEEEEEEEEEvNS4_8identityES1H_NS5_IJS1R_NSL_INS5_IJNS5_IJNS5_IJSO_NSA_ILi2EEEEEESR_EEESB_S1U_EEENS5_IJS1X_SV_NS5_IJSN_NSA_ILi1024EEEEEEEEEEEEEEvS22_EENS_8epilogue10collective18CollectiveEpilogueINS2D_23Sm100TmaWarpSpecializedILi4ELi2ELi64ELb1ELb0EEEJSG_NS5_IJNSL_ISE_SB_EENSL_INSA_ILi64EEESB_EEEEENS_10bfloat16_tESK_S2M_SK_NS2D_6fusion15FusionCallbacksIS2H_NS2N_17LinearCombinationIS2M_fS2M_fLNS_15FloatRoundStyleE2EEESG_S2L_JEEENS4_5SM1004TMEM4LOAD26SM100_TMEM_LOAD_32dp32b64xES1G_NS1I_IS1K_NS1L_ILi16EEENSL_INS5_IJS1N_S2J_EEENS5_IJS2J_SB_EEEEEEENS4_39AutoVectorizingCopyWithAssumedAlignmentILi128EEENS4_14SM90_TMA_STOREES31_S33_S33_EEEvvEEEEvNT_6ParamsE --------------------------
	.section	.nv.shared._ZN7cutlass13device_kernelINS_4gemm6kernel13GemmUniversalIN4cute5tupleIJiiiiEEENS1_10collective13CollectiveMmaINS1_46MainloopSm100TmaUmmaWarpSpecializedBlockScaledILi2ELi2ELi1ENS5_IJNS4_1CILi1EEESB_SB_EEEEENS5_IJNSA_ILi128EEENSA_ILi256EEESF_EEENS5_IJNS_12float_e2m1_tENS_13float_ue4m3_tEEEENS5_IJNS5_IJlSB_lEEENS4_6LayoutINS5_IJNS5_IJNS5_IJNSA_ILi32EEENSA_ILi4EEEEEEiEEENS5_IJNS5_IJNSA_ILi16EEESN_EEEiEEENS5_IJSB_iEEEEEENS5_IJSS_NS5_IJNS5_IJNSA_ILi0EEESB_EEENSA_ILi512EEEEEENS5_IJSV_iEEEEEEEEEEESJ_S12_NS4_8TiledMMAINS4_8MMA_AtomIJNS4_17SM100_MMA_MXF4_SSISH_SH_fSI_Li128ELi256ELi16ELNS4_4UMMA5MajorE0ELS17_0ELNS16_7ScaleInE0ELS18_0EEEEEENSL_ISC_NS5_IJSV_SV_SV_EEEEENS5_IJNS4_10UnderscoreES1D_S1D_EEEEENS5_IJNS4_13SM90_TMA_LOADES1G_EEENS5_IJNS4_14ComposedLayoutINS4_7SwizzleILi3ELi4ELi3EEENS4_18smem_ptr_flag_bitsILi4EEENSL_INS5_IJNSA_ILi8EEESF_EEENS5_IJSF_SB_EEEEEEENSL_INS5_IJNS5_IJNS5_IJSO_SB_EEESR_EEESB_NS5_IJSB_SN_EEEEEENS5_IJNS5_IJNS5_IJSR_SX_EEESW_EEESV_NS5_IJSN_SX_EEEEEEEEEEEvNS4_8identityES1H_NS5_IJS1R_NSL_INS5_IJNS5_IJNS5_IJSO_NSA_ILi2EEEEEESR_EEESB_S1U_EEENS5_IJS1X_SV_NS5_IJSN_NSA_ILi1024EEEEEEEEEEEEEEvS22_EENS_8epilogue10collective18CollectiveEpilogueINS2D_23Sm100TmaWarpSpecializedILi4ELi2ELi64ELb1ELb0EEEJSG_NS5_IJNSL_ISE_SB_EENSL_INSA_ILi64EEESB_EEEEENS_10bfloat16_tESK_S2M_SK_NS2D_6fusion15FusionCallbacksIS2H_NS2N_17LinearCombinationIS2M_fS2M_fLNS_15FloatRoundStyleE2EEESG_S2L_JEEENS4_5SM1004TMEM4LOAD26SM100_TMEM_LOAD_32dp32b64xES1G_NS1I_IS1K_NS1L_ILi16EEENSL_INS5_IJS1N_S2J_EEENS5_IJS2J_SB_EEEEEEENS4_39AutoVectorizingCopyWithAssumedAlignmentILi128EEENS4_14SM90_TMA_STOREES31_S33_S33_EEEvvEEEEvNT_6ParamsE,"aw",@nobits
	.sectionflags	@""
	.align	16
	.zero		1024


//--------------------- .nv.shared.reserved.0     --------------------------
	.section	.nv.shared.reserved.0,"aw",@nobits
	.weak		__nv_reservedSMEM_offset_0_alias
	.size		__nv_reservedSMEM_offset_0_alias, 0, 64
	.other		__nv_reservedSMEM_offset_0_alias,@"STO_CUDA_RESERVED_SHARED STV_DEFAULT"
__nv_reservedSMEM_offset_0_alias:
	.zero		0
.nv.shared.reserved.0:
	.zero		64
	.weak		__nv_reservedSMEM_tcgen05_partition
	.type		__nv_reservedSMEM_tcgen05_partition,@object
	.size		__nv_reservedSMEM_tcgen05_partition,(.L_0 - __nv_reservedSMEM_tcgen05_partition)
__nv_reservedSMEM_tcgen05_partition:
	.zero		32
.L_0:


//--------------------- .nv.global                --------------------------
	.section	.nv.global,"aw",@nobits
.nv.global:
	.type		_ZN40_INTERNAL_be7b50fd_4_k_cu_bcdb9d29_219204cute1_E,@object
	.size		_ZN40_INTERNAL_be7b50fd_4_k_cu_bcdb9d29_219204cute1_E,(_ZN40_INTERNAL_be7b50fd_4_k_cu_bcdb9d29_219204cuda3std3__45__cpo6cbeginE - _ZN40_INTERNAL_be7b50fd_4_k_cu_bcdb9d29_219204cute1_E)
_ZN40_INTERNAL_be7b50fd_4_k_cu_bcdb9d29_219204cute1_E:
	.zero		1
	.type		_ZN40_INTERNAL_be7b50fd_4_k_cu_bcdb9d29_219204cuda3std3__45__cpo6cbeginE,@object
	.size		_ZN40_INTERNAL_be7b50fd_4_k_cu_bcdb9d29_219204cuda3std3__45__cpo6cbeginE,(_ZN40_INTERNAL_be7b50fd_4_k_cu_bcdb9d29_219204cuda3std3__48in_placeE - _ZN40_INTERNAL_be7b50fd_4_k_cu_bcdb9d29_219204cuda3std3__45__cpo6cbeginE)
_ZN40_INTERNAL_be7b50fd_4_k_cu_bcdb9d29_219204cuda3std3__45__cpo6cbeginE:
	.zero		1
	.type		_ZN40_INTERNAL_be7b50fd_4_k_cu_bcdb9d29_219204cuda3std3__48in_placeE,@object
	.size		_ZN40_INTERNAL_be7b50fd_4_k_cu_bcdb9d29_219204cuda3std3__48in_placeE,(_ZN40_INTERNAL_be7b50fd_4_k_cu_bcdb9d29_219204cuda3std6ranges3__45__cpo9iter_moveE - _ZN40_INTERNAL_be7b50fd_4_k_cu_bcdb9d29_219204cuda3std3__48in_placeE)
_ZN40_INTERNAL_be7b50fd_4_k_cu_bcdb9d29_219204cuda3std3__48in_placeE:
	.zero		1
	.type		_ZN40_INTERNAL_be7b50fd_4_k_cu_bcdb9d29_219204cuda3std6ranges3__45__cpo9iter_moveE,@object
	.size		_ZN40_INTERNAL_be7b50fd_4_k_cu_bcdb9d29_219204cuda3std6ranges3__45__cpo9iter_moveE,(_ZN40_INTERNAL_be7b50fd_4_k_cu_bcdb9d29_219204cuda3std3__45__cpo5beginE - _ZN40_INTERNAL_be7b50fd_4_k_cu_bcdb9d29_219204cuda3std6ranges3__45__cpo9iter_moveE)
_ZN40_INTERNAL_be7b50fd_4_k_cu_bcdb9d29_219204cuda3std6ranges3__45__cpo9iter_moveE:
	.zero		1
	.type		_ZN40_INTERNAL_be7b50fd_4_k_cu_bcdb9d29_219204cuda3std3__45__cpo5beginE,@object
	.size		_ZN40_INTERNAL_be7b50fd_4_k_cu_bcdb9d29_219204cuda3std3__45__cpo5beginE,(_ZN40_INTERNAL_be7b50fd_4_k_cu_bcdb9d29_219204cuda3std3__442_GLOBAL__N__be7b50fd_4_k_cu_bcdb9d29_219206ignoreE - _ZN40_INTERNAL_be7b50fd_4_k_cu_bcdb9d29_219204cuda3std3__45__cpo5beginE)
_ZN40_INTERNAL_be7b50fd_4_k_cu_bcdb9d29_219204cuda3std3__45__cpo5beginE:
	.zero		1
	.type		_ZN40_INTERNAL_be7b50fd_4_k_cu_bcdb9d29_219204cuda3std3__442_GLOBAL__N__be7b50fd_4_k_cu_bcdb9d29_219206ignoreE,@object
	.size		_ZN40_INTERNAL_be7b50fd_4_k_cu_bcdb9d29_219204cuda3std3__442_GLOBAL__N__be7b50fd_4_k_cu_bcdb9d29_219206ignoreE,(_ZN40_INTERNAL_be7b50fd_4_k_cu_bcdb9d29_219204cute7productE - _ZN40_INTERNAL_be7b50fd_4_k_cu_bcdb9d29_219204cuda3std3__442_GLOBAL__N__be7b50fd_4_k_cu_bcdb9d29_219206ignoreE)
_ZN40_INTERNAL_be7b50fd_4_k_cu_bcdb9d29_219204cuda3std3__442_GLOBAL__N__be7b50fd_4_k_cu_bcdb9d29_219206ignoreE:
	.zero		1
	.type		_ZN40_INTERNAL_be7b50fd_4_k_cu_bcdb9d29_219204cute7productE,@object
	.size		_ZN40_INTERNAL_be7b50fd_4_k_cu_bcdb9d29_219204cute7productE,(_ZN40_INTERNAL_be7b50fd_4_k_cu_bcdb9d29_219204cuda3std3__45__cpo3endE - _ZN40_INTERNAL_be7b50fd_4_k_cu_bcdb9d29_219204cute7productE)
_ZN40_INTERNAL_be7b50fd_4_k_cu_bcdb9d29_219204cute7productE:
	.zero		1
	.type		_ZN40_INTERNAL_be7b50fd_4_k_cu_bcdb9d29_219204cuda3std3__45__cpo3endE,@object
	.size		_ZN40_INTERNAL_be7b50fd_4_k_cu_bcdb9d29_219204cuda3std3__45__cpo3endE,(_ZN40_INTERNAL_be7b50fd_4_k_cu_bcdb9d29_219204cuda3std3__419piecewise_constructE - _ZN40_INTERNAL_be7b50fd_4_k_cu_bcdb9d29_219204cuda3std3__45__cpo3endE)
_ZN40_INTERNAL_be7b50fd_4_k_cu_bcdb9d29_219204cuda3std3__45__cpo3endE:
	.zero		1
	.type		_ZN40_INTERNAL_be7b50fd_4_k_cu_bcdb9d29_219204cuda3std3__419piecewise_constructE,@object
	.size		_ZN40_INTERNAL_be7b50fd_4_k_cu_bcdb9d29_219204cuda3std3__419piecewise_constructE,(_ZN40_INTERNAL_be7b50fd_4_k_cu_bcdb9d29_219204cuda3std3__45__cpo4cendE - _ZN40_INTERNAL_be7b50fd_4_k_cu_bcdb9d29_219204cuda3std3__419piecewise_constructE)
_ZN40_INTERNAL_be7b50fd_4_k_cu_bcdb9d29_219204cuda3std3__419piecewise_constructE:
	.zero		1
	.type		_ZN40_INTERNAL_be7b50fd_4_k_cu_bcdb9d29_219204cuda3std3__45__cpo4cendE,@object
	.size		_ZN40_INTERNAL_be7b50fd_4_k_cu_bcdb9d29_219204cuda3std3__45__cpo4cendE,(_ZN40_INTERNAL_be7b50fd_4_k_cu_bcdb9d29_219204cuda3std6ranges3__45__cpo4swapE - _ZN40_INTERNAL_be7b50fd_4_k_cu_bcdb9d29_219204cuda3std3__45__cpo4cendE)
_ZN40_INTERNAL_be7b50fd_4_k_cu_bcdb9d29_219204cuda3std3__45__cpo4cendE:
	.zero		1
	.type		_ZN40_INTERNAL_be7b50fd_4_k_cu_bcdb9d29_219204cuda3std6ranges3__45__cpo4swapE,@object
	.size		_ZN40_INTERNAL_be7b50fd_4_k_cu_bcdb9d29_219204cuda3std6ranges3__45__cpo4swapE,(.L_10 - _ZN40_INTERNAL_be7b50fd_4_k_cu_bcdb9d29_219204cuda3std6ranges3__45__cpo4swapE)
_ZN40_INTERNAL_be7b50fd_4_k_cu_bcdb9d29_219204cuda3std6ranges3__45__cpo4swapE:
	.zero		1
.L_10:


//--------------------- .nv.constant0._ZN7cutlass13device_kernelINS_4gemm6kernel13GemmUniversalIN4cute5tupleIJiiiiEEENS1_10collective13CollectiveMmaINS1_46MainloopSm100TmaUmmaWarpSpecializedBlockScaledILi2ELi2ELi1ENS5_IJNS4_1CILi1EEESB_SB_EEEEENS5_IJNSA_ILi128EEENSA_ILi256EEESF_EEENS5_IJNS_12float_e2m1_tENS_13float_ue4m3_tEEEENS5_IJNS5_IJlSB_lEEENS4_6LayoutINS5_IJNS5_IJNS5_IJNSA_ILi32EEENSA_ILi4EEEEEEiEEENS5_IJNS5_IJNSA_ILi16EEESN_EEEiEEENS5_IJSB_iEEEEEENS5_IJSS_NS5_IJNS5_IJNSA_ILi0EEESB_EEENSA_ILi512EEEEEENS5_IJSV_iEEEEEEEEEEESJ_S12_NS4_8TiledMMAINS4_8MMA_AtomIJNS4_17SM100_MMA_MXF4_SSISH_SH_fSI_Li128ELi256ELi16ELNS4_4UMMA5MajorE0ELS17_0ELNS16_7ScaleInE0ELS18_0EEEEEENSL_ISC_NS5_IJSV_SV_SV_EEEEENS5_IJNS4_10UnderscoreES1D_S1D_EEEEENS5_IJNS4_13SM90_TMA_LOADES1G_EEENS5_IJNS4_14ComposedLayoutINS4_7SwizzleILi3ELi4ELi3EEENS4_18smem_ptr_flag_bitsILi4EEENSL_INS5_IJNSA_ILi8EEESF_EEENS5_IJSF_SB_EEEEEEENSL_INS5_IJNS5_IJNS5_IJSO_SB_EEESR_EEESB_NS5_IJSB_SN_EEEEEENS5_IJNS5_IJNS5_IJSR_SX_EEESW_EEESV_NS5_IJSN_SX_EEEEEEEEEEEvNS4_8identityES1H_NS5_IJS1R_NSL_INS5_IJNS5_IJNS5_IJSO_NSA_ILi2EEEEEESR_EEESB_S1U_EEENS5_IJS1X_SV_NS5_IJSN_NSA_ILi1024EEEEEEEEEEEEEEvS22_EENS_8epilogue10collective18CollectiveEpilogueINS2D_23Sm100TmaWarpSpecializedILi4ELi2ELi64ELb1ELb0EEEJSG_NS5_IJNSL_ISE_SB_EENSL_INSA_ILi64EEESB_EEEEENS_10bfloat16_tESK_S2M_SK_NS2D_6fusion15FusionCallbacksIS2H_NS2N_17LinearCombinationIS2M_fS2M_fLNS_15FloatRoundStyleE2EEESG_S2L_JEEENS4_5SM1004TMEM4LOAD26SM100_TMEM_LOAD_32dp32b64xES1G_NS1I_IS1K_NS1L_ILi16EEENSL_INS5_IJS1N_S2J_EEENS5_IJS2J_SB_EEEEEEENS4_39AutoVectorizingCopyWithAssumedAlignmentILi128EEENS4_14SM90_TMA_STOREES31_S33_S33_EEEvvEEEEvNT_6ParamsE --------------------------
	.section	.nv.constant0._ZN7cutlass13device_kernelINS_4gemm6kernel13GemmUniversalIN4cute5tupleIJiiiiEEENS1_10collective13CollectiveMmaINS1_46MainloopSm100TmaUmmaWarpSpecializedBlockScaledILi2ELi2ELi1ENS5_IJNS4_1CILi1EEESB_SB_EEEEENS5_IJNSA_ILi128EEENSA_ILi256EEESF_EEENS5_IJNS_12float_e2m1_tENS_13float_ue4m3_tEEEENS5_IJNS5_IJlSB_lEEENS4_6LayoutINS5_IJNS5_IJNS5_IJNSA_ILi32EEENSA_ILi4EEEEEEiEEENS5_IJNS5_IJNSA_ILi16EEESN_EEEiEEENS5_IJSB_iEEEEEENS5_IJSS_NS5_IJNS5_IJNSA_ILi0EEESB_EEENSA_ILi512EEEEEENS5_IJSV_iEEEEEEEEEEESJ_S12_NS4_8TiledMMAINS4_8MMA_AtomIJNS4_17SM100_MMA_MXF4_SSISH_SH_fSI_Li128ELi256ELi16ELNS4_4UMMA5MajorE0ELS17_0ELNS16_7ScaleInE0ELS18_0EEEEEENSL_ISC_NS5_IJSV_SV_SV_EEEEENS5_IJNS4_10UnderscoreES1D_S1D_EEEEENS5_IJNS4_13SM90_TMA_LOADES1G_EEENS5_IJNS4_14ComposedLayoutINS4_7SwizzleILi3ELi4ELi3EEENS4_18smem_ptr_flag_bitsILi4EEENSL_INS5_IJNSA_ILi8EEESF_EEENS5_IJSF_SB_EEEEEEENSL_INS5_IJNS5_IJNS5_IJSO_SB_EEESR_EEESB_NS5_IJSB_SN_EEEEEENS5_IJNS5_IJNS5_IJSR_SX_EEESW_EEESV_NS5_IJSN_SX_EEEEEEEEEEEvNS4_8identityES1H_NS5_IJS1R_NSL_INS5_IJNS5_IJNS5_IJSO_NSA_ILi2EEEEEESR_EEESB_S1U_EEENS5_IJS1X_SV_NS5_IJSN_NSA_ILi1024EEEEEEEEEEEEEEvS22_EENS_8epilogue10collective18CollectiveEpilogueINS2D_23Sm100TmaWarpSpecializedILi4ELi2ELi64ELb1ELb0EEEJSG_NS5_IJNSL_ISE_SB_EENSL_INSA_ILi64EEESB_EEEEENS_10bfloat16_tESK_S2M_SK_NS2D_6fusion15FusionCallbacksIS2H_NS2N_17LinearCombinationIS2M_fS2M_fLNS_15FloatRoundStyleE2EEESG_S2L_JEEENS4_5SM1004TMEM4LOAD26SM100_TMEM_LOAD_32dp32b64xES1G_NS1I_IS1K_NS1L_ILi16EEENSL_INS5_IJS1N_S2J_EEENS5_IJS2J_SB_EEEEEEENS4_39AutoVectorizingCopyWithAssumedAlignmentILi128EEENS4_14SM90_TMA_STOREES31_S33_S33_EEEvvEEEEvNT_6ParamsE,"a",@progbits
	.sectionflags	@""
	.align	4
.nv.constant0._ZN7cutlass13device_kernelINS_4gemm6kernel13GemmUniversalIN4cute5tupleIJiiiiEEENS1_10collective13CollectiveMmaINS1_46MainloopSm100TmaUmmaWarpSpecializedBlockScaledILi2ELi2ELi1ENS5_IJNS4_1CILi1EEESB_SB_EEEEENS5_IJNSA_ILi128EEENSA_ILi256EEESF_EEENS5_IJNS_12float_e2m1_tENS_13float_ue4m3_tEEEENS5_IJNS5_IJlSB_lEEENS4_6LayoutINS5_IJNS5_IJNS5_IJNSA_ILi32EEENSA_ILi4EEEEEEiEEENS5_IJNS5_IJNSA_ILi16EEESN_EEEiEEENS5_IJSB_iEEEEEENS5_IJSS_NS5_IJNS5_IJNSA_ILi0EEESB_EEENSA_ILi512EEEEEENS5_IJSV_iEEEEEEEEEEESJ_S12_NS4_8TiledMMAINS4_8MMA_AtomIJNS4_17SM100_MMA_MXF4_SSISH_SH_fSI_Li128ELi256ELi16ELNS4_4UMMA5MajorE0ELS17_0ELNS16_7ScaleInE0ELS18_0EEEEEENSL_ISC_NS5_IJSV_SV_SV_EEEEENS5_IJNS4_10UnderscoreES1D_S1D_EEEEENS5_IJNS4_13SM90_TMA_LOADES1G_EEENS5_IJNS4_14ComposedLayoutINS4_7SwizzleILi3ELi4ELi3EEENS4_18smem_ptr_flag_bitsILi4EEENSL_INS5_IJNSA_ILi8EEESF_EEENS5_IJSF_SB_EEEEEEENSL_INS5_IJNS5_IJNS5_IJSO_SB_EEESR_EEESB_NS5_IJSB_SN_EEEEEENS5_IJNS5_IJNS5_IJSR_SX_EEESW_EEESV_NS5_IJSN_SX_EEEEEEEEEEEvNS4_8identityES1H_NS5_IJS1R_NSL_INS5_IJNS5_IJNS5_IJSO_NSA_ILi2EEEEEESR_EEESB_S1U_EEENS5_IJS1X_SV_NS5_IJSN_NSA_ILi1024EEEEEEEEEEEEEEvS22_EENS_8epilogue10collective18CollectiveEpilogueINS2D_23Sm100TmaWarpSpecializedILi4ELi2ELi64ELb1ELb0EEEJSG_NS5_IJNSL_ISE_SB_EENSL_INSA_ILi64EEESB_EEEEENS_10bfloat16_tESK_S2M_SK_NS2D_6fusion15FusionCallbacksIS2H_NS2N_17LinearCombinationIS2M_fS2M_fLNS_15FloatRoundStyleE2EEESG_S2L_JEEENS4_5SM1004TMEM4LOAD26SM100_TMEM_LOAD_32dp32b64xES1G_NS1I_IS1K_NS1L_ILi16EEENSL_INS5_IJS1N_S2J_EEENS5_IJS2J_SB_EEEEEEENS4_39AutoVectorizingCopyWithAssumedAlignmentILi128EEENS4_14SM90_TMA_STOREES31_S33_S33_EEEvvEEEEvNT_6ParamsE:
	.zero		3968


//--------------------- SYMBOLS --------------------------

	.type		.nv.reservedSmem.offset0,@object
	.size		.nv.reservedSmem.offset0,0x4
	.type		.nv.reservedSmem.cap,@object
	.size		.nv.reservedSmem.cap,0x4
	.type		__assertfail,@function
